// auto-generated by cutlass_sweep.gemm — config: {"arch": "sm_100", "cluster_m": 2, "cluster_n": 2, "dtype": "mxfp4", "dtype_b": "mxfp4", "layout": "nt", "stages": 0, "tile_k": 256, "tile_m": 128, "tile_n": 128}
#include "cutlass/cutlass.h"
#include "cutlass/gemm/collective/collective_builder.hpp"
#include "cutlass/gemm/device/gemm_universal_adapter.h"
#include "cutlass/gemm/kernel/gemm_universal.hpp"
#include "cutlass/epilogue/collective/collective_builder.hpp"

using ElemA = cutlass::mx_float4_t<cutlass::float_e2m1_t>;
using ElemB = cutlass::mx_float4_t<cutlass::float_e2m1_t>;
using ElemCD = cutlass::bfloat16_t;
using Acc  = float;
using TileShape    = cute::Shape<cute::_128, cute::_128, cute::_256>;
using ClusterShape = cute::Shape<cute::_2, cute::_2, cute::_1>;

using CollectiveEpilogue = typename cutlass::epilogue::collective::CollectiveBuilder<
    cutlass::arch::Sm100, cutlass::arch::OpClassTensorOp,
    TileShape, ClusterShape,
    cutlass::epilogue::collective::EpilogueTileAuto,
    Acc, Acc,
    ElemCD, cutlass::layout::RowMajor, 128 / cutlass::sizeof_bits<ElemCD>::value,
    ElemCD, cutlass::layout::RowMajor, 128 / cutlass::sizeof_bits<ElemCD>::value,
    cutlass::epilogue::collective::EpilogueScheduleAuto
  >::CollectiveOp;

using CollectiveMainloop = typename cutlass::gemm::collective::CollectiveBuilder<
    cutlass::arch::Sm100, cutlass::arch::OpClassBlockScaledTensorOp,
    ElemA, cutlass::layout::RowMajor, 32,
    ElemB, cutlass::layout::ColumnMajor, 32,
    Acc,
    TileShape, ClusterShape,
    cutlass::gemm::collective::StageCountAutoCarveout<static_cast<int>(sizeof(typename CollectiveEpilogue::SharedStorage))>,
    cutlass::gemm::collective::KernelScheduleAuto
  >::CollectiveOp;

using GemmKernel = cutlass::gemm::kernel::GemmUniversal<
    cute::Shape<int,int,int,int>,
    CollectiveMainloop,
    CollectiveEpilogue
>;
using Gemm = cutlass::gemm::device::GemmUniversalAdapter<GemmKernel>;

// Force the device kernel symbol into the cubin without needing a host main.
auto* _anchor = &cutlass::device_kernel<GemmKernel>;


// ===== COMPILED SASS (sm_100a) =====

	.target	sm_100a

	.elftype	@"ET_EXEC"


//--------------------- .note.nv.tkinfo           --------------------------
	.section	.note.nv.tkinfo,"",@"SHT_NOTE"
	.sectionflags	@"SHF_NOTE_NV_TKINFO"
	.tkinfo
        /*0018*/ 	.word	0x00000002
        /*0030*/ 	.string	""
        /*0030*/ 	.string	"ptxas"
        /*0030*/ 	.string	"Cuda compilation tools, release 13.0, V13.0.88"
        /*0030*/ 	.string	"Build cuda_13.0.r13.0/compiler.36424714_0"
        /*0030*/ 	.string	"-arch sm_100a -m 64 "



//--------------------- .note.nv.cuinfo           --------------------------
	.section	.note.nv.cuinfo,"",@"SHT_NOTE"
	.sectionflags	@"SHF_NOTE_NV_CUINFO"
        /*0018*/ 	.short	0x0002
        /*001a*/ 	.short	0x0064
        /*001c*/ 	.short	0x0082
	.zero		2


//--------------------- .nv.info                  --------------------------
	.section	.nv.info,"",@"SHT_CUDA_INFO"
	.align	4


	//----- nvinfo : EIATTR_REGCOUNT
	.align		4
        /*0000*/ 	.byte	0x04, 0x2f
        /*0002*/ 	.short	(.L_19 - .L_18)
	.align		4
.L_18:
        /*0004*/ 	.word	index@(_ZN7cutlass13device_kernelINS_4gemm6kernel13GemmUniversalIN4cute5tupleIJiiiiEEENS1_10collective13CollectiveMmaINS1_46MainloopSm100TmaUmmaWarpSpecializedBlockScaledILi6ELi2ELi2ENS5_IJNS4_1CILi2EEESB_NSA_ILi1EEEEEEEENS5_IJNSA_ILi128EEESF_NSA_ILi256EEEEEENS5_IJNS_12float_e2m1_tENS_13float_ue8m0_tEEEENS5_IJNS5_IJlSC_lEEENS4_6LayoutINS5_IJNS5_IJNS5_IJNSA_ILi32EEENSA_ILi4EEEEEEiEEESQ_NS5_IJSC_iEEEEEENS5_IJNS5_IJNS5_IJNSA_ILi16EEESO_EEEiEEENS5_IJNS5_IJNSA_ILi0EEESC_EEENSA_ILi512EEEEEENS5_IJSW_iEEEEEEEEEEESK_S13_NS4_8TiledMMAINS4_8MMA_AtomIJNS4_17SM100_MMA_MXF4_SSISI_SI_fSJ_Li128ELi128ELi32ELNS4_4UMMA5MajorE0ELS18_0ELNS17_7ScaleInE0ELS19_0EEEEEENSM_INS5_IJSC_SC_SC_EEENS5_IJSW_SW_SW_EEEEENS5_IJNS4_10UnderscoreES1F_S1F_EEEEENS5_IJNS4_23SM90_TMA_LOAD_MULTICASTES1I_EEENS5_IJNS4_14ComposedLayoutINS4_7SwizzleILi3ELi4ELi3EEENS4_18smem_ptr_flag_bitsILi4EEENSM_INS5_IJNSA_ILi8EEESG_EEENS5_IJSG_SC_EEEEEEENSM_INS5_IJNS5_IJNS5_IJSP_SC_EEENS5_IJSN_SB_EEEEEESC_NS5_IJSB_SB_EEEEEENS5_IJNS5_IJNS5_IJSU_SY_EEESX_EEESW_NS5_IJSB_SY_EEEEEEEEEEEvNS4_8identityES1J_S24_vS25_EENS_8epilogue10collective18CollectiveEpilogueINS27_23Sm100TmaWarpSpecializedILi4ELi2ELi16ELb1ELb0EEEJNS5_IJNSA_ILi64EEESF_SG_EEENS5_IJNSM_IS2C_SC_EENSM_INS5_IJST_SB_EEENS5_IJSC_S2C_EEEEEEEENS_10bfloat16_tESL_S2J_SL_NS27_6fusion15FusionCallbacksIS2B_NS2K_17LinearCombinationIS2J_fS2J_fLNS_15FloatRoundStyleE2EEES2D_S2I_JEEENS4_5SM1004TMEM4LOAD26SM100_TMEM_LOAD_32dp32b16xENS4_13SM90_TMA_LOADENS1K_INS1L_ILi1ELi4ELi3EEENS1N_ILi16EEENSM_INS5_IJS1P_ST_EEENS5_IJST_SC_EEEEEEENS4_39AutoVectorizingCopyWithAssumedAlignmentILi128EEENS4_14SM90_TMA_STOREES30_S32_S32_EEEvvEEEEvNT_6ParamsE)
        /*0008*/ 	.word	0x0000007a


	//----- nvinfo : EIATTR_FRAME_SIZE
	.align		4
.L_19:
        /*000c*/ 	.byte	0x04, 0x11
        /*000e*/ 	.short	(.L_21 - .L_20)
	.align		4
.L_20:
        /*0010*/ 	.word	index@($__internal_2_$__cuda_sm10x_tcgen05_guardrail_trap_unallocated_columns_being_dealloced)
        /*0014*/ 	.word	0x00000000


	//----- nvinfo : EIATTR_FRAME_SIZE
	.align		4
.L_21:
        /*0018*/ 	.byte	0x04, 0x11
        /*001a*/ 	.short	(.L_23 - .L_22)
	.align		4
.L_22:
        /*001c*/ 	.word	index@($__internal_1_$__cuda_sm10x_tcgen05_guardrail_trap_phase_invalid_during_alloc)
        /*0020*/ 	.word	0x00000000


	//----- nvinfo : EIATTR_FRAME_SIZE
	.align		4
.L_23:
        /*0024*/ 	.byte	0x04, 0x11
        /*0026*/ 	.short	(.L_25 - .L_24)
	.align		4
.L_24:
        /*0028*/ 	.word	index@($__internal_0_$__cuda_sm10x_tcgen05_guardrail_trap_col_being_dealloced_not_returned_by_alloc)
        /*002c*/ 	.word	0x00000000


	//----- nvinfo : EIATTR_FRAME_SIZE
	.align		4
.L_25:
        /*0030*/ 	.byte	0x04, 0x11
        /*0032*/ 	.short	(.L_27 - .L_26)
	.align		4
.L_26:
        /*0034*/ 	.word	index@(_ZN7cutlass13device_kernelINS_4gemm6kernel13GemmUniversalIN4cute5tupleIJiiiiEEENS1_10collective13CollectiveMmaINS1_46MainloopSm100TmaUmmaWarpSpecializedBlockScaledILi6ELi2ELi2ENS5_IJNS4_1CILi2EEESB_NSA_ILi1EEEEEEEENS5_IJNSA_ILi128EEESF_NSA_ILi256EEEEEENS5_IJNS_12float_e2m1_tENS_13float_ue8m0_tEEEENS5_IJNS5_IJlSC_lEEENS4_6LayoutINS5_IJNS5_IJNS5_IJNSA_ILi32EEENSA_ILi4EEEEEEiEEESQ_NS5_IJSC_iEEEEEENS5_IJNS5_IJNS5_IJNSA_ILi16EEESO_EEEiEEENS5_IJNS5_IJNSA_ILi0EEESC_EEENSA_ILi512EEEEEENS5_IJSW_iEEEEEEEEEEESK_S13_NS4_8TiledMMAINS4_8MMA_AtomIJNS4_17SM100_MMA_MXF4_SSISI_SI_fSJ_Li128ELi128ELi32ELNS4_4UMMA5MajorE0ELS18_0ELNS17_7ScaleInE0ELS19_0EEEEEENSM_INS5_IJSC_SC_SC_EEENS5_IJSW_SW_SW_EEEEENS5_IJNS4_10UnderscoreES1F_S1F_EEEEENS5_IJNS4_23SM90_TMA_LOAD_MULTICASTES1I_EEENS5_IJNS4_14ComposedLayoutINS4_7SwizzleILi3ELi4ELi3EEENS4_18smem_ptr_flag_bitsILi4EEENSM_INS5_IJNSA_ILi8EEESG_EEENS5_IJSG_SC_EEEEEEENSM_INS5_IJNS5_IJNS5_IJSP_SC_EEENS5_IJSN_SB_EEEEEESC_NS5_IJSB_SB_EEEEEENS5_IJNS5_IJNS5_IJSU_SY_EEESX_EEESW_NS5_IJSB_SY_EEEEEEEEEEEvNS4_8identityES1J_S24_vS25_EENS_8epilogue10collective18CollectiveEpilogueINS27_23Sm100TmaWarpSpecializedILi4ELi2ELi16ELb1ELb0EEEJNS5_IJNSA_ILi64EEESF_SG_EEENS5_IJNSM_IS2C_SC_EENSM_INS5_IJST_SB_EEENS5_IJSC_S2C_EEEEEEEENS_10bfloat16_tESL_S2J_SL_NS27_6fusion15FusionCallbacksIS2B_NS2K_17LinearCombinationIS2J_fS2J_fLNS_15FloatRoundStyleE2EEES2D_S2I_JEEENS4_5SM1004TMEM4LOAD26SM100_TMEM_LOAD_32dp32b16xENS4_13SM90_TMA_LOADENS1K_INS1L_ILi1ELi4ELi3EEENS1N_ILi16EEENSM_INS5_IJS1P_ST_EEENS5_IJST_SC_EEEEEEENS4_39AutoVectorizingCopyWithAssumedAlignmentILi128EEENS4_14SM90_TMA_STOREES30_S32_S32_EEEvvEEEEvNT_6ParamsE)
        /*0038*/ 	.word	0x00000000


	//----- nvinfo : EIATTR_MIN_STACK_SIZE
	.align		4
.L_27:
        /*003c*/ 	.byte	0x04, 0x12
        /*003e*/ 	.short	(.L_29 - .L_28)
	.align		4
.L_28:
        /*0040*/ 	.word	index@(_ZN7cutlass13device_kernelINS_4gemm6kernel13GemmUniversalIN4cute5tupleIJiiiiEEENS1_10collective13CollectiveMmaINS1_46MainloopSm100TmaUmmaWarpSpecializedBlockScaledILi6ELi2ELi2ENS5_IJNS4_1CILi2EEESB_NSA_ILi1EEEEEEEENS5_IJNSA_ILi128EEESF_NSA_ILi256EEEEEENS5_IJNS_12float_e2m1_tENS_13float_ue8m0_tEEEENS5_IJNS5_IJlSC_lEEENS4_6LayoutINS5_IJNS5_IJNS5_IJNSA_ILi32EEENSA_ILi4EEEEEEiEEESQ_NS5_IJSC_iEEEEEENS5_IJNS5_IJNS5_IJNSA_ILi16EEESO_EEEiEEENS5_IJNS5_IJNSA_ILi0EEESC_EEENSA_ILi512EEEEEENS5_IJSW_iEEEEEEEEEEESK_S13_NS4_8TiledMMAINS4_8MMA_AtomIJNS4_17SM100_MMA_MXF4_SSISI_SI_fSJ_Li128ELi128ELi32ELNS4_4UMMA5MajorE0ELS18_0ELNS17_7ScaleInE0ELS19_0EEEEEENSM_INS5_IJSC_SC_SC_EEENS5_IJSW_SW_SW_EEEEENS5_IJNS4_10UnderscoreES1F_S1F_EEEEENS5_IJNS4_23SM90_TMA_LOAD_MULTICASTES1I_EEENS5_IJNS4_14ComposedLayoutINS4_7SwizzleILi3ELi4ELi3EEENS4_18smem_ptr_flag_bitsILi4EEENSM_INS5_IJNSA_ILi8EEESG_EEENS5_IJSG_SC_EEEEEEENSM_INS5_IJNS5_IJNS5_IJSP_SC_EEENS5_IJSN_SB_EEEEEESC_NS5_IJSB_SB_EEEEEENS5_IJNS5_IJNS5_IJSU_SY_EEESX_EEESW_NS5_IJSB_SY_EEEEEEEEEEEvNS4_8identityES1J_S24_vS25_EENS_8epilogue10collective18CollectiveEpilogueINS27_23Sm100TmaWarpSpecializedILi4ELi2ELi16ELb1ELb0EEEJNS5_IJNSA_ILi64EEESF_SG_EEENS5_IJNSM_IS2C_SC_EENSM_INS5_IJST_SB_EEENS5_IJSC_S2C_EEEEEEEENS_10bfloat16_tESL_S2J_SL_NS27_6fusion15FusionCallbacksIS2B_NS2K_17LinearCombinationIS2J_fS2J_fLNS_15FloatRoundStyleE2EEES2D_S2I_JEEENS4_5SM1004TMEM4LOAD26SM100_TMEM_LOAD_32dp32b16xENS4_13SM90_TMA_LOADENS1K_INS1L_ILi1ELi4ELi3EEENS1N_ILi16EEENSM_INS5_IJS1P_ST_EEENS5_IJST_SC_EEEEEEENS4_39AutoVectorizingCopyWithAssumedAlignmentILi128EEENS4_14SM90_TMA_STOREES30_S32_S32_EEEvvEEEEvNT_6ParamsE)
        /*0044*/ 	.word	0x00000000
.L_29:


//--------------------- .nv.compat                --------------------------
	.section	.nv.compat,"",@"SHT_CUDA_COMPAT_INFO"
	.align	4
        /*0000*/ 	.byte	0x02, 0x09, 0x01, 0x00, 0x02, 0x02, 0x02, 0x00, 0x02, 0x05, 0x05, 0x00, 0x03, 0x07, 0x01, 0x01
        /*0010*/ 	.byte	0x02, 0x03, 0x01, 0x00, 0x02, 0x06, 0x01, 0x00, 0x04, 0x0b, 0x08, 0x00, 0x09, 0x00, 0x00, 0x00
        /*0020*/ 	.byte	0x00, 0x00, 0x00, 0x00


//--------------------- .nv.info._ZN7cutlass13device_kernelINS_4gemm6kernel13GemmUniversalIN4cute5tupleIJiiiiEEENS1_10collective13CollectiveMmaINS1_46MainloopSm100TmaUmmaWarpSpecializedBlockScaledILi6ELi2ELi2ENS5_IJNS4_1CILi2EEESB_NSA_ILi1EEEEEEEENS5_IJNSA_ILi128EEESF_NSA_ILi256EEEEEENS5_IJNS_12float_e2m1_tENS_13float_ue8m0_tEEEENS5_IJNS5_IJlSC_lEEENS4_6LayoutINS5_IJNS5_IJNS5_IJNSA_ILi32EEENSA_ILi4EEEEEEiEEESQ_NS5_IJSC_iEEEEEENS5_IJNS5_IJNS5_IJNSA_ILi16EEESO_EEEiEEENS5_IJNS5_IJNSA_ILi0EEESC_EEENSA_ILi512EEEEEENS5_IJSW_iEEEEEEEEEEESK_S13_NS4_8TiledMMAINS4_8MMA_AtomIJNS4_17SM100_MMA_MXF4_SSISI_SI_fSJ_Li128ELi128ELi32ELNS4_4UMMA5MajorE0ELS18_0ELNS17_7ScaleInE0ELS19_0EEEEEENSM_INS5_IJSC_SC_SC_EEENS5_IJSW_SW_SW_EEEEENS5_IJNS4_10UnderscoreES1F_S1F_EEEEENS5_IJNS4_23SM90_TMA_LOAD_MULTICASTES1I_EEENS5_IJNS4_14ComposedLayoutINS4_7SwizzleILi3ELi4ELi3EEENS4_18smem_ptr_flag_bitsILi4EEENSM_INS5_IJNSA_ILi8EEESG_EEENS5_IJSG_SC_EEEEEEENSM_INS5_IJNS5_IJNS5_IJSP_SC_EEENS5_IJSN_SB_EEEEEESC_NS5_IJSB_SB_EEEEEENS5_IJNS5_IJNS5_IJSU_SY_EEESX_EEESW_NS5_IJSB_SY_EEEEEEEEEEEvNS4_8identityES1J_S24_vS25_EENS_8epilogue10collective18CollectiveEpilogueINS27_23Sm100TmaWarpSpecializedILi4ELi2ELi16ELb1ELb0EEEJNS5_IJNSA_ILi64EEESF_SG_EEENS5_IJNSM_IS2C_SC_EENSM_INS5_IJST_SB_EEENS5_IJSC_S2C_EEEEEEEENS_10bfloat16_tESL_S2J_SL_NS27_6fusion15FusionCallbacksIS2B_NS2K_17LinearCombinationIS2J_fS2J_fLNS_15FloatRoundStyleE2EEES2D_S2I_JEEENS4_5SM1004TMEM4LOAD26SM100_TMEM_LOAD_32dp32b16xENS4_13SM90_TMA_LOADENS1K_INS1L_ILi1ELi4ELi3EEENS1N_ILi16EEENSM_INS5_IJS1P_ST_EEENS5_IJST_SC_EEEEEEENS4_39AutoVectorizingCopyWithAssumedAlignmentILi128EEENS4_14SM90_TMA_STOREES30_S32_S32_EEEvvEEEEvNT_6ParamsE --------------------------
	.section	.nv.info._ZN7cutlass13device_kernelINS_4gemm6kernel13GemmUniversalIN4cute5tupleIJiiiiEEENS1_10collective13CollectiveMmaINS1_46MainloopSm100TmaUmmaWarpSpecializedBlockScaledILi6ELi2ELi2ENS5_IJNS4_1CILi2EEESB_NSA_ILi1EEEEEEEENS5_IJNSA_ILi128EEESF_NSA_ILi256EEEEEENS5_IJNS_12float_e2m1_tENS_13float_ue8m0_tEEEENS5_IJNS5_IJlSC_lEEENS4_6LayoutINS5_IJNS5_IJNS5_IJNSA_ILi32EEENSA_ILi4EEEEEEiEEESQ_NS5_IJSC_iEEEEEENS5_IJNS5_IJNS5_IJNSA_ILi16EEESO_EEEiEEENS5_IJNS5_IJNSA_ILi0EEESC_EEENSA_ILi512EEEEEENS5_IJSW_iEEEEEEEEEEESK_S13_NS4_8TiledMMAINS4_8MMA_AtomIJNS4_17SM100_MMA_MXF4_SSISI_SI_fSJ_Li128ELi128ELi32ELNS4_4UMMA5MajorE0ELS18_0ELNS17_7ScaleInE0ELS19_0EEEEEENSM_INS5_IJSC_SC_SC_EEENS5_IJSW_SW_SW_EEEEENS5_IJNS4_10UnderscoreES1F_S1F_EEEEENS5_IJNS4_23SM90_TMA_LOAD_MULTICASTES1I_EEENS5_IJNS4_14ComposedLayoutINS4_7SwizzleILi3ELi4ELi3EEENS4_18smem_ptr_flag_bitsILi4EEENSM_INS5_IJNSA_ILi8EEESG_EEENS5_IJSG_SC_EEEEEEENSM_INS5_IJNS5_IJNS5_IJSP_SC_EEENS5_IJSN_SB_EEEEEESC_NS5_IJSB_SB_EEEEEENS5_IJNS5_IJNS5_IJSU_SY_EEESX_EEESW_NS5_IJSB_SY_EEEEEEEEEEEvNS4_8identityES1J_S24_vS25_EENS_8epilogue10collective18CollectiveEpilogueINS27_23Sm100TmaWarpSpecializedILi4ELi2ELi16ELb1ELb0EEEJNS5_IJNSA_ILi64EEESF_SG_EEENS5_IJNSM_IS2C_SC_EENSM_INS5_IJST_SB_EEENS5_IJSC_S2C_EEEEEEEENS_10bfloat16_tESL_S2J_SL_NS27_6fusion15FusionCallbacksIS2B_NS2K_17LinearCombinationIS2J_fS2J_fLNS_15FloatRoundStyleE2EEES2D_S2I_JEEENS4_5SM1004TMEM4LOAD26SM100_TMEM_LOAD_32dp32b16xENS4_13SM90_TMA_LOADENS1K_INS1L_ILi1ELi4ELi3EEENS1N_ILi16EEENSM_INS5_IJS1P_ST_EEENS5_IJST_SC_EEEEEEENS4_39AutoVectorizingCopyWithAssumedAlignmentILi128EEENS4_14SM90_TMA_STOREES30_S32_S32_EEEvvEEEEvNT_6ParamsE,"",@"SHT_CUDA_INFO"
	.sectionflags	@""
	.align	4


	//----- nvinfo : EIATTR_CUDA_API_VERSION
	.align		4
        /*0000*/ 	.byte	0x04, 0x37
        /*0002*/ 	.short	(.L_31 - .L_30)
.L_30:
        /*0004*/ 	.word	0x00000082


	//----- nvinfo : EIATTR_KPARAM_INFO
	.align		4
.L_31:
        /*0008*/ 	.byte	0x04, 0x17
        /*000a*/ 	.short	(.L_33 - .L_32)
.L_32:
        /*000c*/ 	.word	0x00000000
        /*0010*/ 	.short	0x0000
        /*0012*/ 	.short	0x0000
        /*0014*/ 	.byte	0x00, 0xf0, 0x01, 0x30


	//----- nvinfo : EIATTR_AT_ENTRY_FRAGMENTS
	.align		4
.L_33:
        /*0018*/ 	.byte	0x04, 0x4f
        /*001a*/ 	.short	(.L_35 - .L_34)


	//   ....[0]....
.L_34:
        /*001c*/ 	.word	0x00000006


	//----- nvinfo : EIATTR_RESERVED_SMEM_USED
	.align		4
.L_35:
        /*0020*/ 	.byte	0x01, 0x41
	.zero		2


	//----- nvinfo : EIATTR_SPARSE_MMA_MASK
	.align		4
        /*0024*/ 	.byte	0x03, 0x50
        /*0026*/ 	.short	0x0000


	//----- nvinfo : EIATTR_TCGEN05_1CTA_USED
	.align		4
        /*0028*/ 	.byte	0x01, 0x51
	.zero		2


	//----- nvinfo : EIATTR_MAXREG_COUNT
	.align		4
        /*002c*/ 	.byte	0x03, 0x1b
        /*002e*/ 	.short	0x00ff


	//----- nvinfo : EIATTR_NUM_BARRIERS
	.align		4
        /*0030*/ 	.byte	0x02, 0x4c
        /*0032*/ 	.byte	0x07
	.zero		1


	//----- nvinfo : EIATTR_EXTERNS
	.align		4
        /*0034*/ 	.byte	0x04, 0x0f
        /*0036*/ 	.short	(.L_37 - .L_36)


	//   ....[0]....
	.align		4
.L_36:
        /*0038*/ 	.word	index@(__assertfail)


	//----- nvinfo : EIATTR_MERCURY_ISA_VERSION
	.align		4
.L_37:
        /*003c*/ 	.byte	0x03, 0x5f
        /*003e*/ 	.short	0x0101


	//----- nvinfo : EIATTR_INT_WARP_WIDE_INSTR_OFFSETS
	.align		4
        /*0040*/ 	.byte	0x04, 0x31
        /*0042*/ 	.short	(.L_39 - .L_38)


	//   ....[0]....
.L_38:
        /*0044*/ 	.word	0x000025c0


	//   ....[1]....
        /*0048*/ 	.word	0x00004380


	//   ....[2]....
        /*004c*/ 	.word	0x000043b0


	//   ....[3]....
        /*0050*/ 	.word	0x00004400


	//   ....[4]....
        /*0054*/ 	.word	0x00004cb0


	//   ....[5]....
        /*0058*/ 	.word	0x00004cd0


	//   ....[6]....
        /*005c*/ 	.word	0x00004d30


	//   ....[7]....
        /*0060*/ 	.word	0x00004e70


	//   ....[8]....
        /*0064*/ 	.word	0x00004e90


	//   ....[9]....
        /*0068*/ 	.word	0x00004f50


	//   ....[10]....
        /*006c*/ 	.word	0x00005050


	//   ....[11]....
        /*0070*/ 	.word	0x00005090


	//   ....[12]....
        /*0074*/ 	.word	0x00005130


	//   ....[13]....
        /*0078*/ 	.word	0x00005230


	//   ....[14]....
        /*007c*/ 	.word	0x00005250


	//   ....[15]....
        /*0080*/ 	.word	0x00005320


	//   ....[16]....
        /*0084*/ 	.word	0x00005420


	//   ....[17]....
        /*0088*/ 	.word	0x00005460


	//   ....[18]....
        /*008c*/ 	.word	0x00005520


	//   ....[19]....
        /*0090*/ 	.word	0x00005600


	//   ....[20]....
        /*0094*/ 	.word	0x00005620


	//   ....[21]....
        /*0098*/ 	.word	0x00005700


	//   ....[22]....
        /*009c*/ 	.word	0x000057e0


	//   ....[23]....
        /*00a0*/ 	.word	0x00005850


	//   ....[24]....
        /*00a4*/ 	.word	0x00005900


	//   ....[25]....
        /*00a8*/ 	.word	0x00005aa0


	//   ....[26]....
        /*00ac*/ 	.word	0x00005ab0


	//   ....[27]....
        /*00b0*/ 	.word	0x00005b90


	//----- nvinfo : EIATTR_COOP_GROUP_MASK_REGIDS
	.align		4
.L_39:
        /*00b4*/ 	.byte	0x04, 0x29
        /*00b6*/ 	.short	(.L_41 - .L_40)


	//   ....[0]....
.L_40:
        /*00b8*/ 	.word	0xffffffff


	//   ....[1]....
        /*00bc*/ 	.word	0xffffffff


	//   ....[2]....
        /*00c0*/ 	.word	0xffffffff


	//   ....[3]....
        /*00c4*/ 	.word	0xffffffff


	//   ....[4]....
        /*00c8*/ 	.word	0xffffffff


	//   ....[5]....
        /*00cc*/ 	.word	0xffffffff


	//   ....[6]....
        /*00d0*/ 	.word	0xffffffff


	//   ....[7]....
        /*00d4*/ 	.word	0xffffffff


	//   ....[8]....
        /*00d8*/ 	.word	0xffffffff


	//   ....[9]....
        /*00dc*/ 	.word	0xffffffff


	//   ....[10]....
        /*00e0*/ 	.word	0xffffffff


	//   ....[11]....
        /*00e4*/ 	.word	0xffffffff


	//   ....[12]....
        /*00e8*/ 	.word	0xffffffff


	//   ....[13]....
        /*00ec*/ 	.word	0xffffffff


	//----- nvinfo : EIATTR_COOP_GROUP_INSTR_OFFSETS
	.align		4
.L_41:
        /*00f0*/ 	.byte	0x04, 0x28
        /*00f2*/ 	.short	(.L_43 - .L_42)


	//   ....[0]....
.L_42:
        /*00f4*/ 	.word	0x00000090


	//   ....[1]....
        /*00f8*/ 	.word	0x00000530


	//   ....[2]....
        /*00fc*/ 	.word	0x00000720


	//   ....[3]....
        /*0100*/ 	.word	0x000008c0


	//   ....[4]....
        /*0104*/ 	.word	0x000009c0


	//   ....[5]....
        /*0108*/ 	.word	0x00000b30


	//   ....[6]....
        /*010c*/ 	.word	0x00000c90


	//   ....[7]....
        /*0110*/ 	.word	0x00000e40


	//   ....[8]....
        /*0114*/ 	.word	0x000024a0


	//   ....[9]....
        /*0118*/ 	.word	0x000033b0


	//   ....[10]....
        /*011c*/ 	.word	0x000035c0


	//   ....[11]....
        /*0120*/ 	.word	0x000035f0


	//   ....[12]....
        /*0124*/ 	.word	0x00004270


	//   ....[13]....
        /*0128*/ 	.word	0x000044a0


	//----- nvinfo : EIATTR_VRC_CTA_INIT_COUNT
	.align		4
.L_43:
        /*012c*/ 	.byte	0x02, 0x4a
        /*012e*/ 	.byte	0x80
	.zero		1


	//----- nvinfo : EIATTR_SYSCALL_OFFSETS
	.align		4
        /*0130*/ 	.byte	0x04, 0x46
        /*0132*/ 	.short	(.L_45 - .L_44)


	//   ....[0]....
.L_44:
        /*0134*/ 	.word	0x00006690


	//   ....[1]....
        /*0138*/ 	.word	0x00006780


	//   ....[2]....
        /*013c*/ 	.word	0x00007070


	//   ....[3]....
        /*0140*/ 	.word	0x000071e0


	//   ....[4]....
        /*0144*/ 	.word	0x00007f00


	//   ....[5]....
        /*0148*/ 	.word	0x00008070


	//   ....[6]....
        /*014c*/ 	.word	0x00008d80


	//   ....[7]....
        /*0150*/ 	.word	0x00008ef0


	//   ....[8]....
        /*0154*/ 	.word	0x00009c30


	//   ....[9]....
        /*0158*/ 	.word	0x00009da0


	//   ....[10]....
        /*015c*/ 	.word	0x0000aaf0


	//   ....[11]....
        /*0160*/ 	.word	0x0000ac60


	//   ....[12]....
        /*0164*/ 	.word	0x0000b9c0


	//   ....[13]....
        /*0168*/ 	.word	0x0000bb30


	//   ....[14]....
        /*016c*/ 	.word	0x0000c880


	//   ....[15]....
        /*0170*/ 	.word	0x0000c9f0


	//   ....[16]....
        /*0174*/ 	.word	0x0000d6e0


	//   ....[17]....
        /*0178*/ 	.word	0x0000d850


	//----- nvinfo : EIATTR_MBARRIER_INSTR_OFFSETS
	.align		4
.L_45:
        /*017c*/ 	.byte	0x04, 0x39
        /*017e*/ 	.short	(.L_47 - .L_46)


	//   ....[0]....
.L_46:
        /*0180*/ 	.word	0x00000650
        /*0184*/ 	.word	0x000000ff
        /*0188*/ 	.word	0x00000000
        /*018c*/ 	.short	0x0100
        /*018e*/ 	.byte	0x07
	.zero		1


	//   ....[1]....
        /*0190*/ 	.word	0x00000660
        /*0194*/ 	.word	0x000000ff
        /*0198*/ 	.word	0x00000030
        /*019c*/ 	.short	0x0100
        /*019e*/ 	.byte	0x07
	.zero		1


	//   ....[2]....
        /*01a0*/ 	.word	0x00000670
        /*01a4*/ 	.word	0x000000ff
        /*01a8*/ 	.word	0x00000008
        /*01ac*/ 	.short	0x0100
        /*01ae*/ 	.byte	0x07
	.zero		1


	//   ....[3]....
        /*01b0*/ 	.word	0x00000680
        /*01b4*/ 	.word	0x000000ff
        /*01b8*/ 	.word	0x00000038
        /*01bc*/ 	.short	0x0100
        /*01be*/ 	.byte	0x07
	.zero		1


	//   ....[4]....
        /*01c0*/ 	.word	0x00000690
        /*01c4*/ 	.word	0x000000ff
        /*01c8*/ 	.word	0x00000010
        /*01cc*/ 	.short	0x0100
        /*01ce*/ 	.byte	0x07
	.zero		1


	//   ....[5]....
        /*01d0*/ 	.word	0x000006a0
        /*01d4*/ 	.word	0x000000ff
        /*01d8*/ 	.word	0x00000040
        /*01dc*/ 	.short	0x0100
        /*01de*/ 	.byte	0x07
	.zero		1


	//   ....[6]....
        /*01e0*/ 	.word	0x000006b0
        /*01e4*/ 	.word	0x000000ff
        /*01e8*/ 	.word	0x00000018
        /*01ec*/ 	.short	0x0100
        /*01ee*/ 	.byte	0x07
	.zero		1


	//   ....[7]....
        /*01f0*/ 	.word	0x000006c0
        /*01f4*/ 	.word	0x000000ff
        /*01f8*/ 	.word	0x00000048
        /*01fc*/ 	.short	0x0100
        /*01fe*/ 	.byte	0x07
	.zero		1


	//   ....[8]....
        /*0200*/ 	.word	0x000006d0
        /*0204*/ 	.word	0x000000ff
        /*0208*/ 	.word	0x00000020
        /*020c*/ 	.short	0x0100
        /*020e*/ 	.byte	0x07
	.zero		1


	//   ....[9]....
        /*0210*/ 	.word	0x000006e0
        /*0214*/ 	.word	0x000000ff
        /*0218*/ 	.word	0x00000050
        /*021c*/ 	.short	0x0100
        /*021e*/ 	.byte	0x07
	.zero		1


	//   ....[10]....
        /*0220*/ 	.word	0x000006f0
        /*0224*/ 	.word	0x000000ff
        /*0228*/ 	.word	0x00000028
        /*022c*/ 	.short	0x0100
        /*022e*/ 	.byte	0x07
	.zero		1


	//   ....[11]....
        /*0230*/ 	.word	0x00000700
        /*0234*/ 	.word	0x000000ff
        /*0238*/ 	.word	0x00000058
        /*023c*/ 	.short	0x0100
        /*023e*/ 	.byte	0x07
	.zero		1


	//   ....[12]....
        /*0240*/ 	.word	0x00000830
        /*0244*/ 	.word	0x000000ff
        /*0248*/ 	.word	0x00000060
        /*024c*/ 	.short	0x0100
        /*024e*/ 	.byte	0x07
	.zero		1


	//   ....[13]....
        /*0250*/ 	.word	0x00000840
        /*0254*/ 	.word	0x000000ff
        /*0258*/ 	.word	0x00000080
        /*025c*/ 	.short	0x0100
        /*025e*/ 	.byte	0x07
	.zero		1


	//   ....[14]....
        /*0260*/ 	.word	0x00000850
        /*0264*/ 	.word	0x000000ff
        /*0268*/ 	.word	0x00000068
        /*026c*/ 	.short	0x0100
        /*026e*/ 	.byte	0x07
	.zero		1


	//   ....[15]....
        /*0270*/ 	.word	0x00000860
        /*0274*/ 	.word	0x000000ff
        /*0278*/ 	.word	0x00000088
        /*027c*/ 	.short	0x0100
        /*027e*/ 	.byte	0x07
	.zero		1


	//   ....[16]....
        /*0280*/ 	.word	0x00000870
        /*0284*/ 	.word	0x000000ff
        /*0288*/ 	.word	0x00000070
        /*028c*/ 	.short	0x0100
        /*028e*/ 	.byte	0x07
	.zero		1


	//   ....[17]....
        /*0290*/ 	.word	0x00000880
        /*0294*/ 	.word	0x000000ff
        /*0298*/ 	.word	0x00000090
        /*029c*/ 	.short	0x0100
        /*029e*/ 	.byte	0x07
	.zero		1


	//   ....[18]....
        /*02a0*/ 	.word	0x00000890
        /*02a4*/ 	.word	0x000000ff
        /*02a8*/ 	.word	0x00000078
        /*02ac*/ 	.short	0x0100
        /*02ae*/ 	.byte	0x07
	.zero		1


	//   ....[19]....
        /*02b0*/ 	.word	0x000008a0
        /*02b4*/ 	.word	0x000000ff
        /*02b8*/ 	.word	0x00000098
        /*02bc*/ 	.short	0x0100
        /*02be*/ 	.byte	0x07
	.zero		1


	//   ....[20]....
        /*02c0*/ 	.word	0x00000990
        /*02c4*/ 	.word	0x000000ff
        /*02c8*/ 	.word	0x000000a0
        /*02cc*/ 	.short	0x0100
        /*02ce*/ 	.byte	0x06
	.zero		1


	//   ....[21]....
        /*02d0*/ 	.word	0x000009a0
        /*02d4*/ 	.word	0x000000ff
        /*02d8*/ 	.word	0x000000a8
        /*02dc*/ 	.short	0x0100
        /*02de*/ 	.byte	0x06
	.zero		1


	//   ....[22]....
        /*02e0*/ 	.word	0x00000ae0
        /*02e4*/ 	.word	0x000000ff
        /*02e8*/ 	.word	0x000000b0
        /*02ec*/ 	.short	0x0100
        /*02ee*/ 	.byte	0x06
	.zero		1


	//   ....[23]....
        /*02f0*/ 	.word	0x00000af0
        /*02f4*/ 	.word	0x000000ff
        /*02f8*/ 	.word	0x000000c0
        /*02fc*/ 	.short	0x0100
        /*02fe*/ 	.byte	0x06
	.zero		1


	//   ....[24]....
        /*0300*/ 	.word	0x00000b00
        /*0304*/ 	.word	0x000000ff
        /*0308*/ 	.word	0x000000b8
        /*030c*/ 	.short	0x0100
        /*030e*/ 	.byte	0x06
	.zero		1


	//   ....[25]....
        /*0310*/ 	.word	0x00000b10
        /*0314*/ 	.word	0x000000ff
        /*0318*/ 	.word	0x000000c8
        /*031c*/ 	.short	0x0100
        /*031e*/ 	.byte	0x06
	.zero		1


	//   ....[26]....
        /*0320*/ 	.word	0x00000c40
        /*0324*/ 	.word	0x000000ff
        /*0328*/ 	.word	0x000000d0
        /*032c*/ 	.short	0x0100
        /*032e*/ 	.byte	0x07
	.zero		1


	//   ....[27]....
        /*0330*/ 	.word	0x00000c50
        /*0334*/ 	.word	0x000000ff
        /*0338*/ 	.word	0x000000e0
        /*033c*/ 	.short	0x0100
        /*033e*/ 	.byte	0x07
	.zero		1


	//   ....[28]....
        /*0340*/ 	.word	0x00000c60
        /*0344*/ 	.word	0x000000ff
        /*0348*/ 	.word	0x000000d8
        /*034c*/ 	.short	0x0100
        /*034e*/ 	.byte	0x07
	.zero		1


	//   ....[29]....
        /*0350*/ 	.word	0x00000c70
        /*0354*/ 	.word	0x000000ff
        /*0358*/ 	.word	0x000000e8
        /*035c*/ 	.short	0x0100
        /*035e*/ 	.byte	0x07
	.zero		1


	//   ....[30]....
        /*0360*/ 	.word	0x00000d60
        /*0364*/ 	.word	0x000000ff
        /*0368*/ 	.word	0x000000f0
        /*036c*/ 	.short	0x0100
        /*036e*/ 	.byte	0x06
	.zero		1


	//   ....[31]....
        /*0370*/ 	.word	0x00000d70
        /*0374*/ 	.word	0x000000ff
        /*0378*/ 	.word	0x00000100
        /*037c*/ 	.short	0x0100
        /*037e*/ 	.byte	0x06
	.zero		1


	//   ....[32]....
        /*0380*/ 	.word	0x00000d80
        /*0384*/ 	.word	0x000000ff
        /*0388*/ 	.word	0x000000f8
        /*038c*/ 	.short	0x0100
        /*038e*/ 	.byte	0x06
	.zero		1


	//   ....[33]....
        /*0390*/ 	.word	0x00000d90
        /*0394*/ 	.word	0x000000ff
        /*0398*/ 	.word	0x00000108
        /*039c*/ 	.short	0x0100
        /*039e*/ 	.byte	0x06
	.zero		1


	//   ....[34]....
        /*03a0*/ 	.word	0x000019c0
        /*03a4*/ 	.word	0x00000002
        /*03a8*/ 	.word	0x00000100
        /*03ac*/ 	.short	0x010a
        /*03ae*/ 	.byte	0xff
	.zero		1


	//   ....[35]....
        /*03b0*/ 	.word	0x000019f0
        /*03b4*/ 	.word	0x00000002
        /*03b8*/ 	.word	0x000000f0
        /*03bc*/ 	.short	0x0101
        /*03be*/ 	.byte	0xff
	.zero		1


	//   ....[36]....
        /*03c0*/ 	.word	0x00001ad0
        /*03c4*/ 	.word	0x000000ff
        /*03c8*/ 	.word	0x00000030
        /*03cc*/ 	.short	0x010a
        /*03ce*/ 	.byte	0x08
	.zero		1


	//   ....[37]....
        /*03d0*/ 	.word	0x00001b60
        /*03d4*/ 	.word	0x000000ff
        /*03d8*/ 	.word	0x00000030
        /*03dc*/ 	.short	0x010a
        /*03de*/ 	.byte	0x21
	.zero		1


	//   ....[38]....
        /*03e0*/ 	.word	0x00001ca0
        /*03e4*/ 	.word	0x000000ff
        /*03e8*/ 	.word	0x00000030
        /*03ec*/ 	.short	0x010a
        /*03ee*/ 	.byte	0x08
	.zero		1


	//   ....[39]....
        /*03f0*/ 	.word	0x00001fc0
        /*03f4*/ 	.word	0x000000ff
        /*03f8*/ 	.word	0x000000a8
        /*03fc*/ 	.short	0x0101
        /*03fe*/ 	.byte	0x04
	.zero		1


	//   ....[40]....
        /*0400*/ 	.word	0x00001fe0
        /*0404*/ 	.word	0x000000ff
        /*0408*/ 	.word	0x00000030
        /*040c*/ 	.short	0x010a
        /*040e*/ 	.byte	0x08
	.zero		1


	//   ....[41]....
        /*0410*/ 	.word	0x00002060
        /*0414*/ 	.word	0x000000ff
        /*0418*/ 	.word	0x00000030
        /*041c*/ 	.short	0x010a
        /*041e*/ 	.byte	0x21
	.zero		1


	//   ....[42]....
        /*0420*/ 	.word	0x000021a0
        /*0424*/ 	.word	0x000000ff
        /*0428*/ 	.word	0x00000030
        /*042c*/ 	.short	0x010a
        /*042e*/ 	.byte	0x08
	.zero		1


	//   ....[43]....
        /*0430*/ 	.word	0x000024d0
        /*0434*/ 	.word	0x00000002
        /*0438*/ 	.word	0x000000b0
        /*043c*/ 	.short	0x010a
        /*043e*/ 	.byte	0xff
	.zero		1


	//   ....[44]....
        /*0440*/ 	.word	0x00002590
        /*0444*/ 	.word	0x00000002
        /*0448*/ 	.word	0x00000000
        /*044c*/ 	.short	0x0101
        /*044e*/ 	.byte	0xff
	.zero		1


	//   ....[45]....
        /*0450*/ 	.word	0x00002b10
        /*0454*/ 	.word	0x000000ff
        /*0458*/ 	.word	0x00000000
        /*045c*/ 	.short	0x010a
        /*045e*/ 	.byte	0x05
	.zero		1


	//   ....[46]....
        /*0460*/ 	.word	0x00002ba0
        /*0464*/ 	.word	0x000000ff
        /*0468*/ 	.word	0x00000000
        /*046c*/ 	.short	0x010a
        /*046e*/ 	.byte	0x05
	.zero		1


	//   ....[47]....
        /*0470*/ 	.word	0x00002c30
        /*0474*/ 	.word	0x000000ff
        /*0478*/ 	.word	0x00000000
        /*047c*/ 	.short	0x010a
        /*047e*/ 	.byte	0x05
	.zero		1


	//   ....[48]....
        /*0480*/ 	.word	0x00002cc0
        /*0484*/ 	.word	0x000000ff
        /*0488*/ 	.word	0x00000000
        /*048c*/ 	.short	0x010a
        /*048e*/ 	.byte	0x05
	.zero		1


	//   ....[49]....
        /*0490*/ 	.word	0x00002d50
        /*0494*/ 	.word	0x000000ff
        /*0498*/ 	.word	0x00000000
        /*049c*/ 	.short	0x010a
        /*049e*/ 	.byte	0x05
	.zero		1


	//   ....[50]....
        /*04a0*/ 	.word	0x00002df0
        /*04a4*/ 	.word	0x00000000
        /*04a8*/ 	.word	0x00000000
        /*04ac*/ 	.short	0x010a
        /*04ae*/ 	.byte	0xff
	.zero		1


	//   ....[51]....
        /*04b0*/ 	.word	0x00002f10
        /*04b4*/ 	.word	0x00000000
        /*04b8*/ 	.word	0x000000f0
        /*04bc*/ 	.short	0x010a
        /*04be*/ 	.byte	0xff
	.zero		1


	//   ....[52]....
        /*04c0*/ 	.word	0x00002f80
        /*04c4*/ 	.word	0x00000000
        /*04c8*/ 	.word	0x00000000
        /*04cc*/ 	.short	0x0101
        /*04ce*/ 	.byte	0xff
	.zero		1


	//   ....[53]....
        /*04d0*/ 	.word	0x00002fa0
        /*04d4*/ 	.word	0x000000ff
        /*04d8*/ 	.word	0x000000c0
        /*04dc*/ 	.short	0x010a
        /*04de*/ 	.byte	0x05
	.zero		1


	//   ....[54]....
        /*04e0*/ 	.word	0x000030c0
        /*04e4*/ 	.word	0x00000000
        /*04e8*/ 	.word	0x000000b0
        /*04ec*/ 	.short	0x010a
        /*04ee*/ 	.byte	0xff
	.zero		1


	//   ....[55]....
        /*04f0*/ 	.word	0x000031c0
        /*04f4*/ 	.word	0x00000000
        /*04f8*/ 	.word	0x00000000
        /*04fc*/ 	.short	0x0101
        /*04fe*/ 	.byte	0xff
	.zero		1


	//   ....[56]....
        /*0500*/ 	.word	0x00003250
        /*0504*/ 	.word	0x000000ff
        /*0508*/ 	.word	0x000000c0
        /*050c*/ 	.short	0x0106
        /*050e*/ 	.byte	0x05
	.zero		1


	//   ....[57]....
        /*0510*/ 	.word	0x00003270
        /*0514*/ 	.word	0x000000ff
        /*0518*/ 	.word	0x000000c0
        /*051c*/ 	.short	0x010a
        /*051e*/ 	.byte	0x05
	.zero		1


	//   ....[58]....
        /*0520*/ 	.word	0x00003300
        /*0524*/ 	.word	0x000000ff
        /*0528*/ 	.word	0x000000c0
        /*052c*/ 	.short	0x0106
        /*052e*/ 	.byte	0x04
	.zero		1


	//   ....[59]....
        /*0530*/ 	.word	0x00003340
        /*0534*/ 	.word	0x00000000
        /*0538*/ 	.word	0x000000c0
        /*053c*/ 	.short	0x010a
        /*053e*/ 	.byte	0xff
	.zero		1


	//   ....[60]....
        /*0540*/ 	.word	0x00003b10
        /*0544*/ 	.word	0x00000000
        /*0548*/ 	.word	0x000000b0
        /*054c*/ 	.short	0x010a
        /*054e*/ 	.byte	0xff
	.zero		1


	//   ....[61]....
        /*0550*/ 	.word	0x00003c20
        /*0554*/ 	.word	0x00000003
        /*0558*/ 	.word	0x00000000
        /*055c*/ 	.short	0x0101
        /*055e*/ 	.byte	0xff
	.zero		1


	//   ....[62]....
        /*0560*/ 	.word	0x00003c30
        /*0564*/ 	.word	0x000000ff
        /*0568*/ 	.word	0x00000000
        /*056c*/ 	.short	0x010a
        /*056e*/ 	.byte	0x0e
	.zero		1


	//   ....[63]....
        /*0570*/ 	.word	0x00003c50
        /*0574*/ 	.word	0x000000ff
        /*0578*/ 	.word	0x000000e0
        /*057c*/ 	.short	0x010a
        /*057e*/ 	.byte	0x0f
	.zero		1


	//   ....[64]....
        /*0580*/ 	.word	0x00003d20
        /*0584*/ 	.word	0x000000ff
        /*0588*/ 	.word	0x00000000
        /*058c*/ 	.short	0x010a
        /*058e*/ 	.byte	0x0e
	.zero		1


	//   ....[65]....
        /*0590*/ 	.word	0x00003e50
        /*0594*/ 	.word	0x000000ff
        /*0598*/ 	.word	0x00000000
        /*059c*/ 	.short	0x010a
        /*059e*/ 	.byte	0x26
	.zero		1


	//   ....[66]....
        /*05a0*/ 	.word	0x000041c0
        /*05a4*/ 	.word	0x000000ff
        /*05a8*/ 	.word	0x00000000
        /*05ac*/ 	.short	0x010a
        /*05ae*/ 	.byte	0x05
	.zero		1


	//   ....[67]....
        /*05b0*/ 	.word	0x00004250
        /*05b4*/ 	.word	0x000000ff
        /*05b8*/ 	.word	0x00000000
        /*05bc*/ 	.short	0x010a
        /*05be*/ 	.byte	0x06
	.zero		1


	//   ....[68]....
        /*05c0*/ 	.word	0x00004660
        /*05c4*/ 	.word	0x00000000
        /*05c8*/ 	.word	0x000000b0
        /*05cc*/ 	.short	0x010a
        /*05ce*/ 	.byte	0xff
	.zero		1


	//   ....[69]....
        /*05d0*/ 	.word	0x000047a0
        /*05d4*/ 	.word	0x00000000
        /*05d8*/ 	.word	0x00000000
        /*05dc*/ 	.short	0x0101
        /*05de*/ 	.byte	0xff
	.zero		1


	//   ....[70]....
        /*05e0*/ 	.word	0x00004ac0
        /*05e4*/ 	.word	0x000000ff
        /*05e8*/ 	.word	0x000000a8
        /*05ec*/ 	.short	0x010a
        /*05ee*/ 	.byte	0x05
	.zero		1


	//   ....[71]....
        /*05f0*/ 	.word	0x00004c30
        /*05f4*/ 	.word	0x000000ff
        /*05f8*/ 	.word	0x00000080
        /*05fc*/ 	.short	0x010a
        /*05fe*/ 	.byte	0x05
	.zero		1


	//   ....[72]....
        /*0600*/ 	.word	0x00004e20
        /*0604*/ 	.word	0x000000ff
        /*0608*/ 	.word	0x00000060
        /*060c*/ 	.short	0x010b
        /*060e*/ 	.byte	0x05
	.zero		1


	//   ....[73]....
        /*0610*/ 	.word	0x00004e30
        /*0614*/ 	.word	0x000000ff
        /*0618*/ 	.word	0x00000000
        /*061c*/ 	.short	0x0101
        /*061e*/ 	.byte	0x0e
	.zero		1


	//   ....[74]....
        /*0620*/ 	.word	0x00004e40
        /*0624*/ 	.word	0x000000ff
        /*0628*/ 	.word	0x00000088
        /*062c*/ 	.short	0x010a
        /*062e*/ 	.byte	0x05
	.zero		1


	//   ....[75]....
        /*0630*/ 	.word	0x00005000
        /*0634*/ 	.word	0x000000ff
        /*0638*/ 	.word	0x00000068
        /*063c*/ 	.short	0x010b
        /*063e*/ 	.byte	0x05
	.zero		1


	//   ....[76]....
        /*0640*/ 	.word	0x00005010
        /*0644*/ 	.word	0x000000ff
        /*0648*/ 	.word	0x00000000
        /*064c*/ 	.short	0x0101
        /*064e*/ 	.byte	0x0d
	.zero		1


	//   ....[77]....
        /*0650*/ 	.word	0x00005020
        /*0654*/ 	.word	0x000000ff
        /*0658*/ 	.word	0x00000090
        /*065c*/ 	.short	0x010a
        /*065e*/ 	.byte	0x05
	.zero		1


	//   ....[78]....
        /*0660*/ 	.word	0x000051e0
        /*0664*/ 	.word	0x000000ff
        /*0668*/ 	.word	0x00000070
        /*066c*/ 	.short	0x010b
        /*066e*/ 	.byte	0x05
	.zero		1


	//   ....[79]....
        /*0670*/ 	.word	0x000051f0
        /*0674*/ 	.word	0x000000ff
        /*0678*/ 	.word	0x00000000
        /*067c*/ 	.short	0x0101
        /*067e*/ 	.byte	0x07
	.zero		1


	//   ....[80]....
        /*0680*/ 	.word	0x00005200
        /*0684*/ 	.word	0x000000ff
        /*0688*/ 	.word	0x00000098
        /*068c*/ 	.short	0x010a
        /*068e*/ 	.byte	0x05
	.zero		1


	//   ....[81]....
        /*0690*/ 	.word	0x000053d0
        /*0694*/ 	.word	0x000000ff
        /*0698*/ 	.word	0x00000078
        /*069c*/ 	.short	0x010b
        /*069e*/ 	.byte	0x05
	.zero		1


	//   ....[82]....
        /*06a0*/ 	.word	0x000053e0
        /*06a4*/ 	.word	0x000000ff
        /*06a8*/ 	.word	0x00000000
        /*06ac*/ 	.short	0x0101
        /*06ae*/ 	.byte	0x06
	.zero		1


	//   ....[83]....
        /*06b0*/ 	.word	0x000053f0
        /*06b4*/ 	.word	0x000000ff
        /*06b8*/ 	.word	0x00000080
        /*06bc*/ 	.short	0x010a
        /*06be*/ 	.byte	0x05
	.zero		1


	//   ....[84]....
        /*06c0*/ 	.word	0x000055b0
        /*06c4*/ 	.word	0x000000ff
        /*06c8*/ 	.word	0x00000060
        /*06cc*/ 	.short	0x010b
        /*06ce*/ 	.byte	0x05
	.zero		1


	//   ....[85]....
        /*06d0*/ 	.word	0x000055c0
        /*06d4*/ 	.word	0x000000ff
        /*06d8*/ 	.word	0x00000000
        /*06dc*/ 	.short	0x0101
        /*06de*/ 	.byte	0x0e
	.zero		1


	//   ....[86]....
        /*06e0*/ 	.word	0x000055d0
        /*06e4*/ 	.word	0x000000ff
        /*06e8*/ 	.word	0x00000088
        /*06ec*/ 	.short	0x010a
        /*06ee*/ 	.byte	0x05
	.zero		1


	//   ....[87]....
        /*06f0*/ 	.word	0x00005780
        /*06f4*/ 	.word	0x000000ff
        /*06f8*/ 	.word	0x00000068
        /*06fc*/ 	.short	0x010b
        /*06fe*/ 	.byte	0x05
	.zero		1


	//   ....[88]....
        /*0700*/ 	.word	0x00005790
        /*0704*/ 	.word	0x000000ff
        /*0708*/ 	.word	0x00000000
        /*070c*/ 	.short	0x0101
        /*070e*/ 	.byte	0x0d
	.zero		1


	//   ....[89]....
        /*0710*/ 	.word	0x000057a0
        /*0714*/ 	.word	0x000000ff
        /*0718*/ 	.word	0x00000090
        /*071c*/ 	.short	0x010a
        /*071e*/ 	.byte	0x05
	.zero		1


	//   ....[90]....
        /*0720*/ 	.word	0x00005980
        /*0724*/ 	.word	0x000000ff
        /*0728*/ 	.word	0x00000070
        /*072c*/ 	.short	0x010b
        /*072e*/ 	.byte	0x05
	.zero		1


	//   ....[91]....
        /*0730*/ 	.word	0x000059f0
        /*0734*/ 	.word	0x000000ff
        /*0738*/ 	.word	0x00000000
        /*073c*/ 	.short	0x0101
        /*073e*/ 	.byte	0x07
	.zero		1


	//   ....[92]....
        /*0740*/ 	.word	0x00005a00
        /*0744*/ 	.word	0x000000ff
        /*0748*/ 	.word	0x00000098
        /*074c*/ 	.short	0x010a
        /*074e*/ 	.byte	0x05
	.zero		1


	//   ....[93]....
        /*0750*/ 	.word	0x00005c70
        /*0754*/ 	.word	0x000000ff
        /*0758*/ 	.word	0x00000078
        /*075c*/ 	.short	0x010b
        /*075e*/ 	.byte	0x05
	.zero		1


	//   ....[94]....
        /*0760*/ 	.word	0x00005c90
        /*0764*/ 	.word	0x000000ff
        /*0768*/ 	.word	0x00000000
        /*076c*/ 	.short	0x0101
        /*076e*/ 	.byte	0x06
	.zero		1


	//   ....[95]....
        /*0770*/ 	.word	0x00005cd0
        /*0774*/ 	.word	0x000000ff
        /*0778*/ 	.word	0x00000080
        /*077c*/ 	.short	0x010a
        /*077e*/ 	.byte	0x05
	.zero		1


	//   ....[96]....
        /*0780*/ 	.word	0x00005cf0
        /*0784*/ 	.word	0x000000ff
        /*0788*/ 	.word	0x00000088
        /*078c*/ 	.short	0x010a
        /*078e*/ 	.byte	0x05
	.zero		1


	//   ....[97]....
        /*0790*/ 	.word	0x00005d10
        /*0794*/ 	.word	0x000000ff
        /*0798*/ 	.word	0x00000090
        /*079c*/ 	.short	0x010a
        /*079e*/ 	.byte	0x05
	.zero		1


	//   ....[98]....
        /*07a0*/ 	.word	0x00005d60
        /*07a4*/ 	.word	0x00000002
        /*07a8*/ 	.word	0x00000098
        /*07ac*/ 	.short	0x010a
        /*07ae*/ 	.byte	0xff
	.zero		1


	//   ....[99]....
        /*07b0*/ 	.word	0x00006070
        /*07b4*/ 	.word	0x00000000
        /*07b8*/ 	.word	0x000000b0
        /*07bc*/ 	.short	0x010a
        /*07be*/ 	.byte	0xff
	.zero		1


	//   ....[100]....
        /*07c0*/ 	.word	0x00006180
        /*07c4*/ 	.word	0x00000000
        /*07c8*/ 	.word	0x00000000
        /*07cc*/ 	.short	0x0101
        /*07ce*/ 	.byte	0xff
	.zero		1


	//   ....[101]....
        /*07d0*/ 	.word	0x00006bc0
        /*07d4*/ 	.word	0x000000ff
        /*07d8*/ 	.word	0x00000060
        /*07dc*/ 	.short	0x010a
        /*07de*/ 	.byte	0x32
	.zero		1


	//   ....[102]....
        /*07e0*/ 	.word	0x00006bd0
        /*07e4*/ 	.word	0x0000003a
        /*07e8*/ 	.word	0x000000d0
        /*07ec*/ 	.short	0x010a
        /*07ee*/ 	.byte	0xff
	.zero		1


	//   ....[103]....
        /*07f0*/ 	.word	0x00006d40
        /*07f4*/ 	.word	0x000000ff
        /*07f8*/ 	.word	0x00000060
        /*07fc*/ 	.short	0x010a
        /*07fe*/ 	.byte	0x32
	.zero		1


	//   ....[104]....
        /*0800*/ 	.word	0x00006e20
        /*0804*/ 	.word	0x0000003a
        /*0808*/ 	.word	0x000000d0
        /*080c*/ 	.short	0x010a
        /*080e*/ 	.byte	0xff
	.zero		1


	//   ....[105]....
        /*0810*/ 	.word	0x00007c10
        /*0814*/ 	.word	0x00000000
        /*0818*/ 	.word	0x00000000
        /*081c*/ 	.short	0x0101
        /*081e*/ 	.byte	0xff
	.zero		1


	//   ....[106]....
        /*0820*/ 	.word	0x00007c20
        /*0824*/ 	.word	0x00000002
        /*0828*/ 	.word	0x00000060
        /*082c*/ 	.short	0x010a
        /*082e*/ 	.byte	0xff
	.zero		1


	//   ....[107]....
        /*0830*/ 	.word	0x00007ce0
        /*0834*/ 	.word	0x00000002
        /*0838*/ 	.word	0x00000060
        /*083c*/ 	.short	0x010a
        /*083e*/ 	.byte	0xff
	.zero		1


	//   ....[108]....
        /*0840*/ 	.word	0x00008ac0
        /*0844*/ 	.word	0x0000006a
        /*0848*/ 	.word	0x00000000
        /*084c*/ 	.short	0x0101
        /*084e*/ 	.byte	0xff
	.zero		1


	//   ....[109]....
        /*0850*/ 	.word	0x00008ae0
        /*0854*/ 	.word	0x00000000
        /*0858*/ 	.word	0x00000060
        /*085c*/ 	.short	0x010a
        /*085e*/ 	.byte	0xff
	.zero		1


	//   ....[110]....
        /*0860*/ 	.word	0x00008b90
        /*0864*/ 	.word	0x00000000
        /*0868*/ 	.word	0x00000060
        /*086c*/ 	.short	0x010a
        /*086e*/ 	.byte	0xff
	.zero		1


	//   ....[111]....
        /*0870*/ 	.word	0x000098f0
        /*0874*/ 	.word	0x0000006a
        /*0878*/ 	.word	0x00000000
        /*087c*/ 	.short	0x0101
        /*087e*/ 	.byte	0xff
	.zero		1


	//   ....[112]....
        /*0880*/ 	.word	0x00009910
        /*0884*/ 	.word	0x00000000
        /*0888*/ 	.word	0x00000060
        /*088c*/ 	.short	0x010a
        /*088e*/ 	.byte	0xff
	.zero		1


	//   ....[113]....
        /*0890*/ 	.word	0x000099d0
        /*0894*/ 	.word	0x00000000
        /*0898*/ 	.word	0x00000060
        /*089c*/ 	.short	0x010a
        /*089e*/ 	.byte	0xff
	.zero		1


	//   ....[114]....
        /*08a0*/ 	.word	0x0000a7e0
        /*08a4*/ 	.word	0x0000006b
        /*08a8*/ 	.word	0x00000000
        /*08ac*/ 	.short	0x0101
        /*08ae*/ 	.byte	0xff
	.zero		1


	//   ....[115]....
        /*08b0*/ 	.word	0x0000a800
        /*08b4*/ 	.word	0x00000000
        /*08b8*/ 	.word	0x00000060
        /*08bc*/ 	.short	0x010a
        /*08be*/ 	.byte	0xff
	.zero		1


	//   ....[116]....
        /*08c0*/ 	.word	0x0000a8b0
        /*08c4*/ 	.word	0x00000000
        /*08c8*/ 	.word	0x00000060
        /*08cc*/ 	.short	0x010a
        /*08ce*/ 	.byte	0xff
	.zero		1


	//   ....[117]....
        /*08d0*/ 	.word	0x0000b680
        /*08d4*/ 	.word	0x0000006b
        /*08d8*/ 	.word	0x00000000
        /*08dc*/ 	.short	0x0101
        /*08de*/ 	.byte	0xff
	.zero		1


	//   ....[118]....
        /*08e0*/ 	.word	0x0000b6a0
        /*08e4*/ 	.word	0x00000000
        /*08e8*/ 	.word	0x00000060
        /*08ec*/ 	.short	0x010a
        /*08ee*/ 	.byte	0xff
	.zero		1


	//   ....[119]....
        /*08f0*/ 	.word	0x0000b750
        /*08f4*/ 	.word	0x00000000
        /*08f8*/ 	.word	0x00000060
        /*08fc*/ 	.short	0x010a
        /*08fe*/ 	.byte	0xff
	.zero		1


	//   ....[120]....
        /*0900*/ 	.word	0x0000c570
        /*0904*/ 	.word	0x0000006b
        /*0908*/ 	.word	0x00000000
        /*090c*/ 	.short	0x0101
        /*090e*/ 	.byte	0xff
	.zero		1


	//   ....[121]....
        /*0910*/ 	.word	0x0000c590
        /*0914*/ 	.word	0x00000000
        /*0918*/ 	.word	0x00000060
        /*091c*/ 	.short	0x010a
        /*091e*/ 	.byte	0xff
	.zero		1


	//   ....[122]....
        /*0920*/ 	.word	0x0000c640
        /*0924*/ 	.word	0x00000000
        /*0928*/ 	.word	0x00000060
        /*092c*/ 	.short	0x010a
        /*092e*/ 	.byte	0xff
	.zero		1


	//   ....[123]....
        /*0930*/ 	.word	0x0000d3f0
        /*0934*/ 	.word	0x0000006b
        /*0938*/ 	.word	0x00000000
        /*093c*/ 	.short	0x0101
        /*093e*/ 	.byte	0xff
	.zero		1


	//   ....[124]....
        /*0940*/ 	.word	0x0000d410
        /*0944*/ 	.word	0x00000000
        /*0948*/ 	.word	0x00000060
        /*094c*/ 	.short	0x010a
        /*094e*/ 	.byte	0xff
	.zero		1


	//   ....[125]....
        /*0950*/ 	.word	0x0000d4c0
        /*0954*/ 	.word	0x00000000
        /*0958*/ 	.word	0x00000060
        /*095c*/ 	.short	0x010a
        /*095e*/ 	.byte	0xff
	.zero		1


	//   ....[126]....
        /*0960*/ 	.word	0x0000dd30
        /*0964*/ 	.word	0x000000ff
        /*0968*/ 	.word	0x00000000
        /*096c*/ 	.short	0x0101
        /*096e*/ 	.byte	0x04
	.zero		1


	//   ....[127]....
        /*0970*/ 	.word	0x0000e2b0
        /*0974*/ 	.word	0x00000000
        /*0978*/ 	.word	0x00000000
        /*097c*/ 	.short	0x0101
        /*097e*/ 	.byte	0xff
	.zero		1


	//   ....[128]....
        /*0980*/ 	.word	0x0000e540
        /*0984*/ 	.word	0x000000ff
        /*0988*/ 	.word	0x00000000
        /*098c*/ 	.short	0x0101
        /*098e*/ 	.byte	0x04
	.zero		1


	//   ....[129]....
        /*0990*/ 	.word	0x0000e560
        /*0994*/ 	.word	0x00000002
        /*0998*/ 	.word	0x00000100
        /*099c*/ 	.short	0x010a
        /*099e*/ 	.byte	0xff
	.zero		1


	//   ....[130]....
        /*09a0*/ 	.word	0x0000e5c0
        /*09a4*/ 	.word	0x00000002
        /*09a8*/ 	.word	0x00000030
        /*09ac*/ 	.short	0x010a
        /*09ae*/ 	.byte	0xff
	.zero		1


	//   ....[131]....
        /*09b0*/ 	.word	0x0000e620
        /*09b4*/ 	.word	0x00000002
        /*09b8*/ 	.word	0x00000030
        /*09bc*/ 	.short	0x010a
        /*09be*/ 	.byte	0xff
	.zero		1


	//   ....[132]....
        /*09c0*/ 	.word	0x0000e670
        /*09c4*/ 	.word	0x00000002
        /*09c8*/ 	.word	0x000000b0
        /*09cc*/ 	.short	0x010a
        /*09ce*/ 	.byte	0xff
	.zero		1


	//   ....[133]....
        /*09d0*/ 	.word	0x0000e6d0
        /*09d4*/ 	.word	0x00000000
        /*09d8*/ 	.word	0x00000000
        /*09dc*/ 	.short	0x010a
        /*09de*/ 	.byte	0xff
	.zero		1


	//   ....[134]....
        /*09e0*/ 	.word	0x0000e730
        /*09e4*/ 	.word	0x00000000
        /*09e8*/ 	.word	0x00000000
        /*09ec*/ 	.short	0x010a
        /*09ee*/ 	.byte	0xff
	.zero		1


	//   ....[135]....
        /*09f0*/ 	.word	0x0000e790
        /*09f4*/ 	.word	0x00000000
        /*09f8*/ 	.word	0x00000000
        /*09fc*/ 	.short	0x010a
        /*09fe*/ 	.byte	0xff
	.zero		1


	//   ....[136]....
        /*0a00*/ 	.word	0x0000e7f0
        /*0a04*/ 	.word	0x00000000
        /*0a08*/ 	.word	0x00000000
        /*0a0c*/ 	.short	0x010a
        /*0a0e*/ 	.byte	0xff
	.zero		1


	//   ....[137]....
        /*0a10*/ 	.word	0x0000e850
        /*0a14*/ 	.word	0x00000000
        /*0a18*/ 	.word	0x00000000
        /*0a1c*/ 	.short	0x010a
        /*0a1e*/ 	.byte	0xff
	.zero		1


	//   ....[138]....
        /*0a20*/ 	.word	0x0000e8a0
        /*0a24*/ 	.word	0x00000000
        /*0a28*/ 	.word	0x000000f0
        /*0a2c*/ 	.short	0x010a
        /*0a2e*/ 	.byte	0xff
	.zero		1


	//   ....[139]....
        /*0a30*/ 	.word	0x0000e900
        /*0a34*/ 	.word	0x00000000
        /*0a38*/ 	.word	0x000000c0
        /*0a3c*/ 	.short	0x010a
        /*0a3e*/ 	.byte	0xff
	.zero		1


	//   ....[140]....
        /*0a40*/ 	.word	0x0000e950
        /*0a44*/ 	.word	0x00000000
        /*0a48*/ 	.word	0x000000b0
        /*0a4c*/ 	.short	0x010a
        /*0a4e*/ 	.byte	0xff
	.zero		1


	//   ....[141]....
        /*0a50*/ 	.word	0x0000e9b0
        /*0a54*/ 	.word	0x00000000
        /*0a58*/ 	.word	0x000000c0
        /*0a5c*/ 	.short	0x010a
        /*0a5e*/ 	.byte	0xff
	.zero		1


	//   ....[142]....
        /*0a60*/ 	.word	0x0000ea00
        /*0a64*/ 	.word	0x00000000
        /*0a68*/ 	.word	0x000000b0
        /*0a6c*/ 	.short	0x010a
        /*0a6e*/ 	.byte	0xff
	.zero		1


	//   ....[143]....
        /*0a70*/ 	.word	0x0000ea60
        /*0a74*/ 	.word	0x00000002
        /*0a78*/ 	.word	0x000000e0
        /*0a7c*/ 	.short	0x010a
        /*0a7e*/ 	.byte	0xff
	.zero		1


	//   ....[144]....
        /*0a80*/ 	.word	0x0000eac0
        /*0a84*/ 	.word	0x00000000
        /*0a88*/ 	.word	0x00000000
        /*0a8c*/ 	.short	0x010a
        /*0a8e*/ 	.byte	0xff
	.zero		1


	//   ....[145]....
        /*0a90*/ 	.word	0x0000eb20
        /*0a94*/ 	.word	0x00000000
        /*0a98*/ 	.word	0x00000000
        /*0a9c*/ 	.short	0x010a
        /*0a9e*/ 	.byte	0xff
	.zero		1


	//   ....[146]....
        /*0aa0*/ 	.word	0x0000eb80
        /*0aa4*/ 	.word	0x00000000
        /*0aa8*/ 	.word	0x00000000
        /*0aac*/ 	.short	0x010a
        /*0aae*/ 	.byte	0xff
	.zero		1


	//   ....[147]....
        /*0ab0*/ 	.word	0x0000ebd0
        /*0ab4*/ 	.word	0x00000000
        /*0ab8*/ 	.word	0x000000b0
        /*0abc*/ 	.short	0x010a
        /*0abe*/ 	.byte	0xff
	.zero		1


	//   ....[148]....
        /*0ac0*/ 	.word	0x0000ec30
        /*0ac4*/ 	.word	0x00000000
        /*0ac8*/ 	.word	0x000000a8
        /*0acc*/ 	.short	0x010a
        /*0ace*/ 	.byte	0xff
	.zero		1


	//   ....[149]....
        /*0ad0*/ 	.word	0x0000ec90
        /*0ad4*/ 	.word	0x00000000
        /*0ad8*/ 	.word	0x00000080
        /*0adc*/ 	.short	0x010a
        /*0ade*/ 	.byte	0xff
	.zero		1


	//   ....[150]....
        /*0ae0*/ 	.word	0x0000ecf0
        /*0ae4*/ 	.word	0x00000000
        /*0ae8*/ 	.word	0x00000088
        /*0aec*/ 	.short	0x010a
        /*0aee*/ 	.byte	0xff
	.zero		1


	//   ....[151]....
        /*0af0*/ 	.word	0x0000ed50
        /*0af4*/ 	.word	0x00000000
        /*0af8*/ 	.word	0x00000090
        /*0afc*/ 	.short	0x010a
        /*0afe*/ 	.byte	0xff
	.zero		1


	//   ....[152]....
        /*0b00*/ 	.word	0x0000edb0
        /*0b04*/ 	.word	0x00000000
        /*0b08*/ 	.word	0x00000098
        /*0b0c*/ 	.short	0x010a
        /*0b0e*/ 	.byte	0xff
	.zero		1


	//   ....[153]....
        /*0b10*/ 	.word	0x0000ee10
        /*0b14*/ 	.word	0x00000000
        /*0b18*/ 	.word	0x00000080
        /*0b1c*/ 	.short	0x010a
        /*0b1e*/ 	.byte	0xff
	.zero		1


	//   ....[154]....
        /*0b20*/ 	.word	0x0000ee70
        /*0b24*/ 	.word	0x00000000
        /*0b28*/ 	.word	0x00000088
        /*0b2c*/ 	.short	0x010a
        /*0b2e*/ 	.byte	0xff
	.zero		1


	//   ....[155]....
        /*0b30*/ 	.word	0x0000eed0
        /*0b34*/ 	.word	0x00000000
        /*0b38*/ 	.word	0x00000090
        /*0b3c*/ 	.short	0x010a
        /*0b3e*/ 	.byte	0xff
	.zero		1


	//   ....[156]....
        /*0b40*/ 	.word	0x0000ef30
        /*0b44*/ 	.word	0x00000000
        /*0b48*/ 	.word	0x00000098
        /*0b4c*/ 	.short	0x010a
        /*0b4e*/ 	.byte	0xff
	.zero		1


	//   ....[157]....
        /*0b50*/ 	.word	0x0000ef90
        /*0b54*/ 	.word	0x00000000
        /*0b58*/ 	.word	0x00000080
        /*0b5c*/ 	.short	0x010a
        /*0b5e*/ 	.byte	0xff
	.zero		1


	//   ....[158]....
        /*0b60*/ 	.word	0x0000eff0
        /*0b64*/ 	.word	0x00000000
        /*0b68*/ 	.word	0x00000088
        /*0b6c*/ 	.short	0x010a
        /*0b6e*/ 	.byte	0xff
	.zero		1


	//   ....[159]....
        /*0b70*/ 	.word	0x0000f050
        /*0b74*/ 	.word	0x00000002
        /*0b78*/ 	.word	0x00000090
        /*0b7c*/ 	.short	0x010a
        /*0b7e*/ 	.byte	0xff
	.zero		1


	//   ....[160]....
        /*0b80*/ 	.word	0x0000f0a0
        /*0b84*/ 	.word	0x00000000
        /*0b88*/ 	.word	0x000000b0
        /*0b8c*/ 	.short	0x010a
        /*0b8e*/ 	.byte	0xff
	.zero		1


	//   ....[161]....
        /*0b90*/ 	.word	0x0000f100
        /*0b94*/ 	.word	0x00000004
        /*0b98*/ 	.word	0x00000060
        /*0b9c*/ 	.short	0x010a
        /*0b9e*/ 	.byte	0xff
	.zero		1


	//   ....[162]....
        /*0ba0*/ 	.word	0x0000f150
        /*0ba4*/ 	.word	0x0000003a
        /*0ba8*/ 	.word	0x000000d0
        /*0bac*/ 	.short	0x010a
        /*0bae*/ 	.byte	0xff
	.zero		1


	//   ....[163]....
        /*0bb0*/ 	.word	0x0000f1a0
        /*0bb4*/ 	.word	0x00000002
        /*0bb8*/ 	.word	0x00000060
        /*0bbc*/ 	.short	0x010a
        /*0bbe*/ 	.byte	0xff
	.zero		1


	//   ....[164]....
        /*0bc0*/ 	.word	0x0000f1f0
        /*0bc4*/ 	.word	0x00000000
        /*0bc8*/ 	.word	0x00000060
        /*0bcc*/ 	.short	0x010a
        /*0bce*/ 	.byte	0xff
	.zero		1


	//   ....[165]....
        /*0bd0*/ 	.word	0x0000f240
        /*0bd4*/ 	.word	0x00000000
        /*0bd8*/ 	.word	0x00000060
        /*0bdc*/ 	.short	0x010a
        /*0bde*/ 	.byte	0xff
	.zero		1


	//   ....[166]....
        /*0be0*/ 	.word	0x0000f290
        /*0be4*/ 	.word	0x00000000
        /*0be8*/ 	.word	0x00000060
        /*0bec*/ 	.short	0x010a
        /*0bee*/ 	.byte	0xff
	.zero		1


	//   ....[167]....
        /*0bf0*/ 	.word	0x0000f2e0
        /*0bf4*/ 	.word	0x00000000
        /*0bf8*/ 	.word	0x00000060
        /*0bfc*/ 	.short	0x010a
        /*0bfe*/ 	.byte	0xff
	.zero		1


	//   ....[168]....
        /*0c00*/ 	.word	0x0000f330
        /*0c04*/ 	.word	0x00000000
        /*0c08*/ 	.word	0x00000060
        /*0c0c*/ 	.short	0x010a
        /*0c0e*/ 	.byte	0xff
	.zero		1


	//   ....[169]....
        /*0c10*/ 	.word	0x0000f380
        /*0c14*/ 	.word	0x00000000
        /*0c18*/ 	.word	0x00000060
        /*0c1c*/ 	.short	0x010a
        /*0c1e*/ 	.byte	0xff
	.zero		1


	//----- nvinfo : EIATTR_NUM_MBARRIERS
	.align		4
.L_47:
        /*0c20*/ 	.byte	0x03, 0x38
        /*0c22*/ 	.short	0x0022


	//----- nvinfo : EIATTR_EXIT_INSTR_OFFSETS
	.align		4
        /*0c24*/ 	.byte	0x04, 0x1c
        /*0c26*/ 	.short	(.L_49 - .L_48)


	//   ....[0]....
.L_48:
        /*0c28*/ 	.word	0x00002e20


	//   ....[1]....
        /*0c2c*/ 	.word	0x00003310


	//   ....[2]....
        /*0c30*/ 	.word	0x00003370


	//   ....[3]....
        /*0c34*/ 	.word	0x000044b0


	//   ....[4]....
        /*0c38*/ 	.word	0x00005d90


	//   ....[5]....
        /*0c3c*/ 	.word	0x00005dd0


	//   ....[6]....
        /*0c40*/ 	.word	0x0000e430


	//   ....[7]....
        /*0c44*/ 	.word	0x0000e4b0


	//   ....[8]....
        /*0c48*/ 	.word	0x0000e4e0


	//   ....[9]....
        /*0c4c*/ 	.word	0x0000e550


	//----- nvinfo : EIATTR_MAX_THREADS
	.align		4
.L_49:
        /*0c50*/ 	.byte	0x04, 0x05
        /*0c52*/ 	.short	(.L_51 - .L_50)
.L_50:
        /*0c54*/ 	.word	0x00000100
        /*0c58*/ 	.word	0x00000001
        /*0c5c*/ 	.word	0x00000001


	//----- nvinfo : EIATTR_CRS_STACK_SIZE
	.align		4
.L_51:
        /*0c60*/ 	.byte	0x04, 0x1e
        /*0c62*/ 	.short	(.L_53 - .L_52)
.L_52:
        /*0c64*/ 	.word	0x00000000


	//----- nvinfo : EIATTR_CBANK_PARAM_SIZE
	.align		4
.L_53:
        /*0c68*/ 	.byte	0x03, 0x19
        /*0c6a*/ 	.short	0x0c00


	//----- nvinfo : EIATTR_PARAM_CBANK
	.align		4
        /*0c6c*/ 	.byte	0x04, 0x0a
        /*0c6e*/ 	.short	(.L_55 - .L_54)
	.align		4
.L_54:
        /*0c70*/ 	.word	index@(.nv.constant0._ZN7cutlass13device_kernelINS_4gemm6kernel13GemmUniversalIN4cute5tupleIJiiiiEEENS1_10collective13CollectiveMmaINS1_46MainloopSm100TmaUmmaWarpSpecializedBlockScaledILi6ELi2ELi2ENS5_IJNS4_1CILi2EEESB_NSA_ILi1EEEEEEEENS5_IJNSA_ILi128EEESF_NSA_ILi256EEEEEENS5_IJNS_12float_e2m1_tENS_13float_ue8m0_tEEEENS5_IJNS5_IJlSC_lEEENS4_6LayoutINS5_IJNS5_IJNS5_IJNSA_ILi32EEENSA_ILi4EEEEEEiEEESQ_NS5_IJSC_iEEEEEENS5_IJNS5_IJNS5_IJNSA_ILi16EEESO_EEEiEEENS5_IJNS5_IJNSA_ILi0EEESC_EEENSA_ILi512EEEEEENS5_IJSW_iEEEEEEEEEEESK_S13_NS4_8TiledMMAINS4_8MMA_AtomIJNS4_17SM100_MMA_MXF4_SSISI_SI_fSJ_Li128ELi128ELi32ELNS4_4UMMA5MajorE0ELS18_0ELNS17_7ScaleInE0ELS19_0EEEEEENSM_INS5_IJSC_SC_SC_EEENS5_IJSW_SW_SW_EEEEENS5_IJNS4_10UnderscoreES1F_S1F_EEEEENS5_IJNS4_23SM90_TMA_LOAD_MULTICASTES1I_EEENS5_IJNS4_14ComposedLayoutINS4_7SwizzleILi3ELi4ELi3EEENS4_18smem_ptr_flag_bitsILi4EEENSM_INS5_IJNSA_ILi8EEESG_EEENS5_IJSG_SC_EEEEEEENSM_INS5_IJNS5_IJNS5_IJSP_SC_EEENS5_IJSN_SB_EEEEEESC_NS5_IJSB_SB_EEEEEENS5_IJNS5_IJNS5_IJSU_SY_EEESX_EEESW_NS5_IJSB_SY_EEEEEEEEEEEvNS4_8identityES1J_S24_vS25_EENS_8epilogue10collective18CollectiveEpilogueINS27_23Sm100TmaWarpSpecializedILi4ELi2ELi16ELb1ELb0EEEJNS5_IJNSA_ILi64EEESF_SG_EEENS5_IJNSM_IS2C_SC_EENSM_INS5_IJST_SB_EEENS5_IJSC_S2C_EEEEEEEENS_10bfloat16_tESL_S2J_SL_NS27_6fusion15FusionCallbacksIS2B_NS2K_17LinearCombinationIS2J_fS2J_fLNS_15FloatRoundStyleE2EEES2D_S2I_JEEENS4_5SM1004TMEM4LOAD26SM100_TMEM_LOAD_32dp32b16xENS4_13SM90_TMA_LOADENS1K_INS1L_ILi1ELi4ELi3EEENS1N_ILi16EEENSM_INS5_IJS1P_ST_EEENS5_IJST_SC_EEEEEEENS4_39AutoVectorizingCopyWithAssumedAlignmentILi128EEENS4_14SM90_TMA_STOREES30_S32_S32_EEEvvEEEEvNT_6ParamsE)
        /*0c74*/ 	.short	0x0380
        /*0c76*/ 	.short	0x0c00


	//----- nvinfo : EIATTR_SW_WAR
	.align		4
.L_55:
        /*0c78*/ 	.byte	0x04, 0x36
        /*0c7a*/ 	.short	(.L_57 - .L_56)
.L_56:
        /*0c7c*/ 	.word	0x00000008
.L_57:


//--------------------- .nv.callgraph             --------------------------
	.section	.nv.callgraph,"",@"SHT_CUDA_CALLGRAPH"
	.align	4
	.sectionentsize	8
	.align		4
        /*0000*/ 	.word	0x00000000
	.align		4
        /*0004*/ 	.word	0xffffffff
	.align		4
        /*0008*/ 	.word	index@(_ZN7cutlass13device_kernelINS_4gemm6kernel13GemmUniversalIN4cute5tupleIJiiiiEEENS1_10collective13CollectiveMmaINS1_46MainloopSm100TmaUmmaWarpSpecializedBlockScaledILi6ELi2ELi2ENS5_IJNS4_1CILi2EEESB_NSA_ILi1EEEEEEEENS5_IJNSA_ILi128EEESF_NSA_ILi256EEEEEENS5_IJNS_12float_e2m1_tENS_13float_ue8m0_tEEEENS5_IJNS5_IJlSC_lEEENS4_6LayoutINS5_IJNS5_IJNS5_IJNSA_ILi32EEENSA_ILi4EEEEEEiEEESQ_NS5_IJSC_iEEEEEENS5_IJNS5_IJNS5_IJNSA_ILi16EEESO_EEEiEEENS5_IJNS5_IJNSA_ILi0EEESC_EEENSA_ILi512EEEEEENS5_IJSW_iEEEEEEEEEEESK_S13_NS4_8TiledMMAINS4_8MMA_AtomIJNS4_17SM100_MMA_MXF4_SSISI_SI_fSJ_Li128ELi128ELi32ELNS4_4UMMA5MajorE0ELS18_0ELNS17_7ScaleInE0ELS19_0EEEEEENSM_INS5_IJSC_SC_SC_EEENS5_IJSW_SW_SW_EEEEENS5_IJNS4_10UnderscoreES1F_S1F_EEEEENS5_IJNS4_23SM90_TMA_LOAD_MULTICASTES1I_EEENS5_IJNS4_14ComposedLayoutINS4_7SwizzleILi3ELi4ELi3EEENS4_18smem_ptr_flag_bitsILi4EEENSM_INS5_IJNSA_ILi8EEESG_EEENS5_IJSG_SC_EEEEEEENSM_INS5_IJNS5_IJNS5_IJSP_SC_EEENS5_IJSN_SB_EEEEEESC_NS5_IJSB_SB_EEEEEENS5_IJNS5_IJNS5_IJSU_SY_EEESX_EEESW_NS5_IJSB_SY_EEEEEEEEEEEvNS4_8identityES1J_S24_vS25_EENS_8epilogue10collective18CollectiveEpilogueINS27_23Sm100TmaWarpSpecializedILi4ELi2ELi16ELb1ELb0EEEJNS5_IJNSA_ILi64EEESF_SG_EEENS5_IJNSM_IS2C_SC_EENSM_INS5_IJST_SB_EEENS5_IJSC_S2C_EEEEEEEENS_10bfloat16_tESL_S2J_SL_NS27_6fusion15FusionCallbacksIS2B_NS2K_17LinearCombinationIS2J_fS2J_fLNS_15FloatRoundStyleE2EEES2D_S2I_JEEENS4_5SM1004TMEM4LOAD26SM100_TMEM_LOAD_32dp32b16xENS4_13SM90_TMA_LOADENS1K_INS1L_ILi1ELi4ELi3EEENS1N_ILi16EEENSM_INS5_IJS1P_ST_EEENS5_IJST_SC_EEEEEEENS4_39AutoVectorizingCopyWithAssumedAlignmentILi128EEENS4_14SM90_TMA_STOREES30_S32_S32_EEEvvEEEEvNT_6ParamsE)
	.align		4
        /*000c*/ 	.word	index@(__assertfail)
	.align		4
        /*0010*/ 	.word	0x00000000
	.align		4
        /*0014*/ 	.word	0xfffffffe
	.align		4
        /*0018*/ 	.word	0x00000000
	.align		4
        /*001c*/ 	.word	0xfffffffd
	.align		4
        /*0020*/ 	.word	0x00000000
	.align		4
        /*0024*/ 	.word	0xfffffffc


//--------------------- .nv.constant4             --------------------------
	.section	.nv.constant4,"a",@progbits
	.align	8
	.align		8
.nv.constant4:
        /*0000*/ 	.dword	__assertfail
	.align		8
        /*0008*/ 	.dword	__unnamed_1
	.align		8
        /*0010*/ 	.dword	__unnamed_2
	.align		8
        /*0018*/ 	.dword	_ZN40_INTERNAL_7920f81e_4_k_cu_e876ff4e_269724cuda3std3__45__cpo5beginE
	.align		8
        /*0020*/ 	.dword	_ZN40_INTERNAL_7920f81e_4_k_cu_e876ff4e_269724cuda3std3__45__cpo3endE
	.align		8
        /*0028*/ 	.dword	_ZN40_INTERNAL_7920f81e_4_k_cu_e876ff4e_269724cuda3std3__45__cpo6cbeginE
	.align		8
        /*0030*/ 	.dword	_ZN40_INTERNAL_7920f81e_4_k_cu_e876ff4e_269724cuda3std3__45__cpo4cendE
	.align		8
        /*0038*/ 	.dword	_ZN40_INTERNAL_7920f81e_4_k_cu_e876ff4e_269724cuda3std3__442_GLOBAL__N__7920f81e_4_k_cu_e876ff4e_269726ignoreE
	.align		8
        /*0040*/ 	.dword	_ZN40_INTERNAL_7920f81e_4_k_cu_e876ff4e_269724cuda3std3__419piecewise_constructE
	.align		8
        /*0048*/ 	.dword	_ZN40_INTERNAL_7920f81e_4_k_cu_e876ff4e_269724cuda3std3__48in_placeE
	.align		8
        /*0050*/ 	.dword	_ZN40_INTERNAL_7920f81e_4_k_cu_e876ff4e_269724cuda3std6ranges3__45__cpo4swapE
	.align		8
        /*0058*/ 	.dword	_ZN40_INTERNAL_7920f81e_4_k_cu_e876ff4e_269724cuda3std6ranges3__45__cpo9iter_moveE
	.align		8
        /*0060*/ 	.dword	_ZN40_INTERNAL_7920f81e_4_k_cu_e876ff4e_269724cute7productE
	.align		8
        /*0068*/ 	.dword	_ZN40_INTERNAL_7920f81e_4_k_cu_e876ff4e_269724cute1_E
	.align		8
        /*0070*/ 	.dword	$str$25
	.align		8
        /*0078*/ 	.dword	$str$26
	.align		8
        /*0080*/ 	.dword	$str$29
	.align		8
        /*0088*/ 	.dword	$str$30


//--------------------- .text._ZN7cutlass13device_kernelINS_4gemm6kernel13GemmUniversalIN4cute5tupleIJiiiiEEENS1_10collective13CollectiveMmaINS1_46MainloopSm100TmaUmmaWarpSpecializedBlockScaledILi6ELi2ELi2ENS5_IJNS4_1CILi2EEESB_NSA_ILi1EEEEEEEENS5_IJNSA_ILi128EEESF_NSA_ILi256EEEEEENS5_IJNS_12float_e2m1_tENS_13float_ue8m0_tEEEENS5_IJNS5_IJlSC_lEEENS4_6LayoutINS5_IJNS5_IJNS5_IJNSA_ILi32EEENSA_ILi4EEEEEEiEEESQ_NS5_IJSC_iEEEEEENS5_IJNS5_IJNS5_IJNSA_ILi16EEESO_EEEiEEENS5_IJNS5_IJNSA_ILi0EEESC_EEENSA_ILi512EEEEEENS5_IJSW_iEEEEEEEEEEESK_S13_NS4_8TiledMMAINS4_8MMA_AtomIJNS4_17SM100_MMA_MXF4_SSISI_SI_fSJ_Li128ELi128ELi32ELNS4_4UMMA5MajorE0ELS18_0ELNS17_7ScaleInE0ELS19_0EEEEEENSM_INS5_IJSC_SC_SC_EEENS5_IJSW_SW_SW_EEEEENS5_IJNS4_10UnderscoreES1F_S1F_EEEEENS5_IJNS4_23SM90_TMA_LOAD_MULTICASTES1I_EEENS5_IJNS4_14ComposedLayoutINS4_7SwizzleILi3ELi4ELi3EEENS4_18smem_ptr_flag_bitsILi4EEENSM_INS5_IJNSA_ILi8EEESG_EEENS5_IJSG_SC_EEEEEEENSM_INS5_IJNS5_IJNS5_IJSP_SC_EEENS5_IJSN_SB_EEEEEESC_NS5_IJSB_SB_EEEEEENS5_IJNS5_IJNS5_IJSU_SY_EEESX_EEESW_NS5_IJSB_SY_EEEEEEEEEEEvNS4_8identityES1J_S24_vS25_EENS_8epilogue10collective18CollectiveEpilogueINS27_23Sm100TmaWarpSpecializedILi4ELi2ELi16ELb1ELb0EEEJNS5_IJNSA_ILi64EEESF_SG_EEENS5_IJNSM_IS2C_SC_EENSM_INS5_IJST_SB_EEENS5_IJSC_S2C_EEEEEEEENS_10bfloat16_tESL_S2J_SL_NS27_6fusion15FusionCallbacksIS2B_NS2K_17LinearCombinationIS2J_fS2J_fLNS_15FloatRoundStyleE2EEES2D_S2I_JEEENS4_5SM1004TMEM4LOAD26SM100_TMEM_LOAD_32dp32b16xENS4_13SM90_TMA_LOADENS1K_INS1L_ILi1ELi4ELi3EEENS1N_ILi16EEENSM_INS5_IJS1P_ST_EEENS5_IJST_SC_EEEEEEENS4_39AutoVectorizingCopyWithAssumedAlignmentILi128EEENS4_14SM90_TMA_STOREES30_S32_S32_EEEvvEEEEvNT_6ParamsE --------------------------
	.section	.text._ZN7cutlass13device_kernelINS_4gemm6kernel13GemmUniversalIN4cute5tupleIJiiiiEEENS1_10collective13CollectiveMmaINS1_46MainloopSm100TmaUmmaWarpSpecializedBlockScaledILi6ELi2ELi2ENS5_IJNS4_1CILi2EEESB_NSA_ILi1EEEEEEEENS5_IJNSA_ILi128EEESF_NSA_ILi256EEEEEENS5_IJNS_12float_e2m1_tENS_13float_ue8m0_tEEEENS5_IJNS5_IJlSC_lEEENS4_6LayoutINS5_IJNS5_IJNS5_IJNSA_ILi32EEENSA_ILi4EEEEEEiEEESQ_NS5_IJSC_iEEEEEENS5_IJNS5_IJNS5_IJNSA_ILi16EEESO_EEEiEEENS5_IJNS5_IJNSA_ILi0EEESC_EEENSA_ILi512EEEEEENS5_IJSW_iEEEEEEEEEEESK_S13_NS4_8TiledMMAINS4_8MMA_AtomIJNS4_17SM100_MMA_MXF4_SSISI_SI_fSJ_Li128ELi128ELi32ELNS4_4UMMA5MajorE0ELS18_0ELNS17_7ScaleInE0ELS19_0EEEEEENSM_INS5_IJSC_SC_SC_EEENS5_IJSW_SW_SW_EEEEENS5_IJNS4_10UnderscoreES1F_S1F_EEEEENS5_IJNS4_23SM90_TMA_LOAD_MULTICASTES1I_EEENS5_IJNS4_14ComposedLayoutINS4_7SwizzleILi3ELi4ELi3EEENS4_18smem_ptr_flag_bitsILi4EEENSM_INS5_IJNSA_ILi8EEESG_EEENS5_IJSG_SC_EEEEEEENSM_INS5_IJNS5_IJNS5_IJSP_SC_EEENS5_IJSN_SB_EEEEEESC_NS5_IJSB_SB_EEEEEENS5_IJNS5_IJNS5_IJSU_SY_EEESX_EEESW_NS5_IJSB_SY_EEEEEEEEEEEvNS4_8identityES1J_S24_vS25_EENS_8epilogue10collective18CollectiveEpilogueINS27_23Sm100TmaWarpSpecializedILi4ELi2ELi16ELb1ELb0EEEJNS5_IJNSA_ILi64EEESF_SG_EEENS5_IJNSM_IS2C_SC_EENSM_INS5_IJST_SB_EEENS5_IJSC_S2C_EEEEEEEENS_10bfloat16_tESL_S2J_SL_NS27_6fusion15FusionCallbacksIS2B_NS2K_17LinearCombinationIS2J_fS2J_fLNS_15FloatRoundStyleE2EEES2D_S2I_JEEENS4_5SM1004TMEM4LOAD26SM100_TMEM_LOAD_32dp32b16xENS4_13SM90_TMA_LOADENS1K_INS1L_ILi1ELi4ELi3EEENS1N_ILi16EEENSM_INS5_IJS1P_ST_EEENS5_IJST_SC_EEEEEEENS4_39AutoVectorizingCopyWithAssumedAlignmentILi128EEENS4_14SM90_TMA_STOREES30_S32_S32_EEEvvEEEEvNT_6ParamsE,"ax",@progbits
	.align	128
.text._ZN7cutlass13device_kernelINS_4gemm6kernel13GemmUniversalIN4cute5tupleIJiiiiEEENS1_10collective13CollectiveMmaINS1_46MainloopSm100TmaUmmaWarpSpecializedBlockScaledILi6ELi2ELi2ENS5_IJNS4_1CILi2EEESB_NSA_ILi1EEEEEEEENS5_IJNSA_ILi128EEESF_NSA_ILi256EEEEEENS5_IJNS_12float_e2m1_tENS_13float_ue8m0_tEEEENS5_IJNS5_IJlSC_lEEENS4_6LayoutINS5_IJNS5_IJNS5_IJNSA_ILi32EEENSA_ILi4EEEEEEiEEESQ_NS5_IJSC_iEEEEEENS5_IJNS5_IJNS5_IJNSA_ILi16EEESO_EEEiEEENS5_IJNS5_IJNSA_ILi0EEESC_EEENSA_ILi512EEEEEENS5_IJSW_iEEEEEEEEEEESK_S13_NS4_8TiledMMAINS4_8MMA_AtomIJNS4_17SM100_MMA_MXF4_SSISI_SI_fSJ_Li128ELi128ELi32ELNS4_4UMMA5MajorE0ELS18_0ELNS17_7ScaleInE0ELS19_0EEEEEENSM_INS5_IJSC_SC_SC_EEENS5_IJSW_SW_SW_EEEEENS5_IJNS4_10UnderscoreES1F_S1F_EEEEENS5_IJNS4_23SM90_TMA_LOAD_MULTICASTES1I_EEENS5_IJNS4_14ComposedLayoutINS4_7SwizzleILi3ELi4ELi3EEENS4_18smem_ptr_flag_bitsILi4EEENSM_INS5_IJNSA_ILi8EEESG_EEENS5_IJSG_SC_EEEEEEENSM_INS5_IJNS5_IJNS5_IJSP_SC_EEENS5_IJSN_SB_EEEEEESC_NS5_IJSB_SB_EEEEEENS5_IJNS5_IJNS5_IJSU_SY_EEESX_EEESW_NS5_IJSB_SY_EEEEEEEEEEEvNS4_8identityES1J_S24_vS25_EENS_8epilogue10collective18CollectiveEpilogueINS27_23Sm100TmaWarpSpecializedILi4ELi2ELi16ELb1ELb0EEEJNS5_IJNSA_ILi64EEESF_SG_EEENS5_IJNSM_IS2C_SC_EENSM_INS5_IJST_SB_EEENS5_IJSC_S2C_EEEEEEEENS_10bfloat16_tESL_S2J_SL_NS27_6fusion15FusionCallbacksIS2B_NS2K_17LinearCombinationIS2J_fS2J_fLNS_15FloatRoundStyleE2EEES2D_S2I_JEEENS4_5SM1004TMEM4LOAD26SM100_TMEM_LOAD_32dp32b16xENS4_13SM90_TMA_LOADENS1K_INS1L_ILi1ELi4ELi3EEENS1N_ILi16EEENSM_INS5_IJS1P_ST_EEENS5_IJST_SC_EEEEEEENS4_39AutoVectorizingCopyWithAssumedAlignmentILi128EEENS4_14SM90_TMA_STOREES30_S32_S32_EEEvvEEEEvNT_6ParamsE:
        .type           _ZN7cutlass13device_kernelINS_4gemm6kernel13GemmUniversalIN4cute5tupleIJiiiiEEENS1_10collective13CollectiveMmaINS1_46MainloopSm100TmaUmmaWarpSpecializedBlockScaledILi6ELi2ELi2ENS5_IJNS4_1CILi2EEESB_NSA_ILi1EEEEEEEENS5_IJNSA_ILi128EEESF_NSA_ILi256EEEEEENS5_IJNS_12float_e2m1_tENS_13float_ue8m0_tEEEENS5_IJNS5_IJlSC_lEEENS4_6LayoutINS5_IJNS5_IJNS5_IJNSA_ILi32EEENSA_ILi4EEEEEEiEEESQ_NS5_IJSC_iEEEEEENS5_IJNS5_IJNS5_IJNSA_ILi16EEESO_EEEiEEENS5_IJNS5_IJNSA_ILi0EEESC_EEENSA_ILi512EEEEEENS5_IJSW_iEEEEEEEEEEESK_S13_NS4_8TiledMMAINS4_8MMA_AtomIJNS4_17SM100_MMA_MXF4_SSISI_SI_fSJ_Li128ELi128ELi32ELNS4_4UMMA5MajorE0ELS18_0ELNS17_7ScaleInE0ELS19_0EEEEEENSM_INS5_IJSC_SC_SC_EEENS5_IJSW_SW_SW_EEEEENS5_IJNS4_10UnderscoreES1F_S1F_EEEEENS5_IJNS4_23SM90_TMA_LOAD_MULTICASTES1I_EEENS5_IJNS4_14ComposedLayoutINS4_7SwizzleILi3ELi4ELi3EEENS4_18smem_ptr_flag_bitsILi4EEENSM_INS5_IJNSA_ILi8EEESG_EEENS5_IJSG_SC_EEEEEEENSM_INS5_IJNS5_IJNS5_IJSP_SC_EEENS5_IJSN_SB_EEEEEESC_NS5_IJSB_SB_EEEEEENS5_IJNS5_IJNS5_IJSU_SY_EEESX_EEESW_NS5_IJSB_SY_EEEEEEEEEEEvNS4_8identityES1J_S24_vS25_EENS_8epilogue10collective18CollectiveEpilogueINS27_23Sm100TmaWarpSpecializedILi4ELi2ELi16ELb1ELb0EEEJNS5_IJNSA_ILi64EEESF_SG_EEENS5_IJNSM_IS2C_SC_EENSM_INS5_IJST_SB_EEENS5_IJSC_S2C_EEEEEEEENS_10bfloat16_tESL_S2J_SL_NS27_6fusion15FusionCallbacksIS2B_NS2K_17LinearCombinationIS2J_fS2J_fLNS_15FloatRoundStyleE2EEES2D_S2I_JEEENS4_5SM1004TMEM4LOAD26SM100_TMEM_LOAD_32dp32b16xENS4_13SM90_TMA_LOADENS1K_INS1L_ILi1ELi4ELi3EEENS1N_ILi16EEENSM_INS5_IJS1P_ST_EEENS5_IJST_SC_EEEEEEENS4_39AutoVectorizingCopyWithAssumedAlignmentILi128EEENS4_14SM90_TMA_STOREES30_S32_S32_EEEvvEEEEvNT_6ParamsE,@function
        .size           _ZN7cutlass13device_kernelINS_4gemm6kernel13GemmUniversalIN4cute5tupleIJiiiiEEENS1_10collective13CollectiveMmaINS1_46MainloopSm100TmaUmmaWarpSpecializedBlockScaledILi6ELi2ELi2ENS5_IJNS4_1CILi2EEESB_NSA_ILi1EEEEEEEENS5_IJNSA_ILi128EEESF_NSA_ILi256EEEEEENS5_IJNS_12float_e2m1_tENS_13float_ue8m0_tEEEENS5_IJNS5_IJlSC_lEEENS4_6LayoutINS5_IJNS5_IJNS5_IJNSA_ILi32EEENSA_ILi4EEEEEEiEEESQ_NS5_IJSC_iEEEEEENS5_IJNS5_IJNS5_IJNSA_ILi16EEESO_EEEiEEENS5_IJNS5_IJNSA_ILi0EEESC_EEENSA_ILi512EEEEEENS5_IJSW_iEEEEEEEEEEESK_S13_NS4_8TiledMMAINS4_8MMA_AtomIJNS4_17SM100_MMA_MXF4_SSISI_SI_fSJ_Li128ELi128ELi32ELNS4_4UMMA5MajorE0ELS18_0ELNS17_7ScaleInE0ELS19_0EEEEEENSM_INS5_IJSC_SC_SC_EEENS5_IJSW_SW_SW_EEEEENS5_IJNS4_10UnderscoreES1F_S1F_EEEEENS5_IJNS4_23SM90_TMA_LOAD_MULTICASTES1I_EEENS5_IJNS4_14ComposedLayoutINS4_7SwizzleILi3ELi4ELi3EEENS4_18smem_ptr_flag_bitsILi4EEENSM_INS5_IJNSA_ILi8EEESG_EEENS5_IJSG_SC_EEEEEEENSM_INS5_IJNS5_IJNS5_IJSP_SC_EEENS5_IJSN_SB_EEEEEESC_NS5_IJSB_SB_EEEEEENS5_IJNS5_IJNS5_IJSU_SY_EEESX_EEESW_NS5_IJSB_SY_EEEEEEEEEEEvNS4_8identityES1J_S24_vS25_EENS_8epilogue10collective18CollectiveEpilogueINS27_23Sm100TmaWarpSpecializedILi4ELi2ELi16ELb1ELb0EEEJNS5_IJNSA_ILi64EEESF_SG_EEENS5_IJNSM_IS2C_SC_EENSM_INS5_IJST_SB_EEENS5_IJSC_S2C_EEEEEEEENS_10bfloat16_tESL_S2J_SL_NS27_6fusion15FusionCallbacksIS2B_NS2K_17LinearCombinationIS2J_fS2J_fLNS_15FloatRoundStyleE2EEES2D_S2I_JEEENS4_5SM1004TMEM4LOAD26SM100_TMEM_LOAD_32dp32b16xENS4_13SM90_TMA_LOADENS1K_INS1L_ILi1ELi4ELi3EEENS1N_ILi16EEENSM_INS5_IJS1P_ST_EEENS5_IJST_SC_EEEEEEENS4_39AutoVectorizingCopyWithAssumedAlignmentILi128EEENS4_14SM90_TMA_STOREES30_S32_S32_EEEvvEEEEvNT_6ParamsE,(.L_x_247 - _ZN7cutlass13device_kernelINS_4gemm6kernel13GemmUniversalIN4cute5tupleIJiiiiEEENS1_10collective13CollectiveMmaINS1_46MainloopSm100TmaUmmaWarpSpecializedBlockScaledILi6ELi2ELi2ENS5_IJNS4_1CILi2EEESB_NSA_ILi1EEEEEEEENS5_IJNSA_ILi128EEESF_NSA_ILi256EEEEEENS5_IJNS_12float_e2m1_tENS_13float_ue8m0_tEEEENS5_IJNS5_IJlSC_lEEENS4_6LayoutINS5_IJNS5_IJNS5_IJNSA_ILi32EEENSA_ILi4EEEEEEiEEESQ_NS5_IJSC_iEEEEEENS5_IJNS5_IJNS5_IJNSA_ILi16EEESO_EEEiEEENS5_IJNS5_IJNSA_ILi0EEESC_EEENSA_ILi512EEEEEENS5_IJSW_iEEEEEEEEEEESK_S13_NS4_8TiledMMAINS4_8MMA_AtomIJNS4_17SM100_MMA_MXF4_SSISI_SI_fSJ_Li128ELi128ELi32ELNS4_4UMMA5MajorE0ELS18_0ELNS17_7ScaleInE0ELS19_0EEEEEENSM_INS5_IJSC_SC_SC_EEENS5_IJSW_SW_SW_EEEEENS5_IJNS4_10UnderscoreES1F_S1F_EEEEENS5_IJNS4_23SM90_TMA_LOAD_MULTICASTES1I_EEENS5_IJNS4_14ComposedLayoutINS4_7SwizzleILi3ELi4ELi3EEENS4_18smem_ptr_flag_bitsILi4EEENSM_INS5_IJNSA_ILi8EEESG_EEENS5_IJSG_SC_EEEEEEENSM_INS5_IJNS5_IJNS5_IJSP_SC_EEENS5_IJSN_SB_EEEEEESC_NS5_IJSB_SB_EEEEEENS5_IJNS5_IJNS5_IJSU_SY_EEESX_EEESW_NS5_IJSB_SY_EEEEEEEEEEEvNS4_8identityES1J_S24_vS25_EENS_8epilogue10collective18CollectiveEpilogueINS27_23Sm100TmaWarpSpecializedILi4ELi2ELi16ELb1ELb0EEEJNS5_IJNSA_ILi64EEESF_SG_EEENS5_IJNSM_IS2C_SC_EENSM_INS5_IJST_SB_EEENS5_IJSC_S2C_EEEEEEEENS_10bfloat16_tESL_S2J_SL_NS27_6fusion15FusionCallbacksIS2B_NS2K_17LinearCombinationIS2J_fS2J_fLNS_15FloatRoundStyleE2EEES2D_S2I_JEEENS4_5SM1004TMEM4LOAD26SM100_TMEM_LOAD_32dp32b16xENS4_13SM90_TMA_LOADENS1K_INS1L_ILi1ELi4ELi3EEENS1N_ILi16EEENSM_INS5_IJS1P_ST_EEENS5_IJST_SC_EEEEEEENS4_39AutoVectorizingCopyWithAssumedAlignmentILi128EEENS4_14SM90_TMA_STOREES30_S32_S32_EEEvvEEEEvNT_6ParamsE)
        .other          _ZN7cutlass13device_kernelINS_4gemm6kernel13GemmUniversalIN4cute5tupleIJiiiiEEENS1_10collective13CollectiveMmaINS1_46MainloopSm100TmaUmmaWarpSpecializedBlockScaledILi6ELi2ELi2ENS5_IJNS4_1CILi2EEESB_NSA_ILi1EEEEEEEENS5_IJNSA_ILi128EEESF_NSA_ILi256EEEEEENS5_IJNS_12float_e2m1_tENS_13float_ue8m0_tEEEENS5_IJNS5_IJlSC_lEEENS4_6LayoutINS5_IJNS5_IJNS5_IJNSA_ILi32EEENSA_ILi4EEEEEEiEEESQ_NS5_IJSC_iEEEEEENS5_IJNS5_IJNS5_IJNSA_ILi16EEESO_EEEiEEENS5_IJNS5_IJNSA_ILi0EEESC_EEENSA_ILi512EEEEEENS5_IJSW_iEEEEEEEEEEESK_S13_NS4_8TiledMMAINS4_8MMA_AtomIJNS4_17SM100_MMA_MXF4_SSISI_SI_fSJ_Li128ELi128ELi32ELNS4_4UMMA5MajorE0ELS18_0ELNS17_7ScaleInE0ELS19_0EEEEEENSM_INS5_IJSC_SC_SC_EEENS5_IJSW_SW_SW_EEEEENS5_IJNS4_10UnderscoreES1F_S1F_EEEEENS5_IJNS4_23SM90_TMA_LOAD_MULTICASTES1I_EEENS5_IJNS4_14ComposedLayoutINS4_7SwizzleILi3ELi4ELi3EEENS4_18smem_ptr_flag_bitsILi4EEENSM_INS5_IJNSA_ILi8EEESG_EEENS5_IJSG_SC_EEEEEEENSM_INS5_IJNS5_IJNS5_IJSP_SC_EEENS5_IJSN_SB_EEEEEESC_NS5_IJSB_SB_EEEEEENS5_IJNS5_IJNS5_IJSU_SY_EEESX_EEESW_NS5_IJSB_SY_EEEEEEEEEEEvNS4_8identityES1J_S24_vS25_EENS_8epilogue10collective18CollectiveEpilogueINS27_23Sm100TmaWarpSpecializedILi4ELi2ELi16ELb1ELb0EEEJNS5_IJNSA_ILi64EEESF_SG_EEENS5_IJNSM_IS2C_SC_EENSM_INS5_IJST_SB_EEENS5_IJSC_S2C_EEEEEEEENS_10bfloat16_tESL_S2J_SL_NS27_6fusion15FusionCallbacksIS2B_NS2K_17LinearCombinationIS2J_fS2J_fLNS_15FloatRoundStyleE2EEES2D_S2I_JEEENS4_5SM1004TMEM4LOAD26SM100_TMEM_LOAD_32dp32b16xENS4_13SM90_TMA_LOADENS1K_INS1L_ILi1ELi4ELi3EEENS1N_ILi16EEENSM_INS5_IJS1P_ST_EEENS5_IJST_SC_EEEEEEENS4_39AutoVectorizingCopyWithAssumedAlignmentILi128EEENS4_14SM90_TMA_STOREES30_S32_S32_EEEvvEEEEvNT_6ParamsE,@"STO_CUDA_ENTRY STV_DEFAULT"
_ZN7cutlass13device_kernelINS_4gemm6kernel13GemmUniversalIN4cute5tupleIJiiiiEEENS1_10collective13CollectiveMmaINS1_46MainloopSm100TmaUmmaWarpSpecializedBlockScaledILi6ELi2ELi2ENS5_IJNS4_1CILi2EEESB_NSA_ILi1EEEEEEEENS5_IJNSA_ILi128EEESF_NSA_ILi256EEEEEENS5_IJNS_12float_e2m1_tENS_13float_ue8m0_tEEEENS5_IJNS5_IJlSC_lEEENS4_6LayoutINS5_IJNS5_IJNS5_IJNSA_ILi32EEENSA_ILi4EEEEEEiEEESQ_NS5_IJSC_iEEEEEENS5_IJNS5_IJNS5_IJNSA_ILi16EEESO_EEEiEEENS5_IJNS5_IJNSA_ILi0EEESC_EEENSA_ILi512EEEEEENS5_IJSW_iEEEEEEEEEEESK_S13_NS4_8TiledMMAINS4_8MMA_AtomIJNS4_17SM100_MMA_MXF4_SSISI_SI_fSJ_Li128ELi128ELi32ELNS4_4UMMA5MajorE0ELS18_0ELNS17_7ScaleInE0ELS19_0EEEEEENSM_INS5_IJSC_SC_SC_EEENS5_IJSW_SW_SW_EEEEENS5_IJNS4_10UnderscoreES1F_S1F_EEEEENS5_IJNS4_23SM90_TMA_LOAD_MULTICASTES1I_EEENS5_IJNS4_14ComposedLayoutINS4_7SwizzleILi3ELi4ELi3EEENS4_18smem_ptr_flag_bitsILi4EEENSM_INS5_IJNSA_ILi8EEESG_EEENS5_IJSG_SC_EEEEEEENSM_INS5_IJNS5_IJNS5_IJSP_SC_EEENS5_IJSN_SB_EEEEEESC_NS5_IJSB_SB_EEEEEENS5_IJNS5_IJNS5_IJSU_SY_EEESX_EEESW_NS5_IJSB_SY_EEEEEEEEEEEvNS4_8identityES1J_S24_vS25_EENS_8epilogue10collective18CollectiveEpilogueINS27_23Sm100TmaWarpSpecializedILi4ELi2ELi16ELb1ELb0EEEJNS5_IJNSA_ILi64EEESF_SG_EEENS5_IJNSM_IS2C_SC_EENSM_INS5_IJST_SB_EEENS5_IJSC_S2C_EEEEEEEENS_10bfloat16_tESL_S2J_SL_NS27_6fusion15FusionCallbacksIS2B_NS2K_17LinearCombinationIS2J_fS2J_fLNS_15FloatRoundStyleE2EEES2D_S2I_JEEENS4_5SM1004TMEM4LOAD26SM100_TMEM_LOAD_32dp32b16xENS4_13SM90_TMA_LOADENS1K_INS1L_ILi1ELi4ELi3EEENS1N_ILi16EEENSM_INS5_IJS1P_ST_EEENS5_IJST_SC_EEEEEEENS4_39AutoVectorizingCopyWithAssumedAlignmentILi128EEENS4_14SM90_TMA_STOREES30_S32_S32_EEEvvEEEEvNT_6ParamsE:
[----:B------:R-:W1:Y:S01]  /*0000*/  LDC R1, c[0x0][0x37c] ;  /* 0x0000df00ff017b82 */ /* 0x000e620000000800 */
[----:B------:R-:W2:Y:S01]  /*0010*/  S2R R3, SR_TID.X ;  /* 0x0000000000037919 */ /* 0x000ea20000002100 */
[----:B------:R-:W3:Y:S01]  /*0020*/  LDCU.64 UR4, c[0x0][0xc90] ;  /* 0x00019200ff0477ac */ /* 0x000ee20008000a00 */
[----:B------:R-:W-:Y:S02]  /*0030*/  PRMT R86, RZ, 0x7610, R86 ;  /* 0x00007610ff567816 */ /* 0x000fe40000000056 */
[----:B------:R-:W-:Y:S01]  /*0040*/  ELECT P5, URZ, PT ;  /* 0x0000000000ff782f */ /* 0x000fe200038a0000 */
[----:B------:R-:W4:Y:S01]  /*0050*/  LDCU.64 UR46, c[0x0][0x358] ;  /* 0x00006b00ff2e77ac */ /* 0x000f220008000a00 */
[----:B---3--:R-:W-:-:S04]  /*0060*/  UISETP.NE.U32.AND UP0, UPT, UR4, URZ, UPT ;  /* 0x000000ff0400728c */ /* 0x008fc8000bf05070 */
[----:B------:R-:W-:Y:S01]  /*0070*/  UISETP.NE.AND.EX UP0, UPT, UR5, URZ, UPT, UP0 ;  /* 0x000000ff0500728c */ /* 0x000fe2000bf05300 */
[----:B--2---:R-:W-:-:S05]  /*0080*/  SHF.R.U32.HI R99, RZ, 0x5, R3 ;  /* 0x00000005ff637819 */ /* 0x004fca0000011603 */
[----:B------:R-:W2:Y:S02]  /*0090*/  SHFL.IDX PT, R0, R99, RZ, 0x1f ;  /* 0x00001fff63007589 */ /* 0x000ea400000e0000 */
[----:B--2---:R-:W-:Y:S01]  /*00a0*/  R2UR UR13, R0 ;  /* 0x00000000000d72ca */ /* 0x004fe200000e0000 */
[----:B-1--4-:R-:W-:-:S14]  /*00b0*/  BRA.U UP0, `(.L_x_0) ;  /* 0x00000001002c7547 */ /* 0x012fdc000b800000 */
[----:B------:R-:W1:Y:S02]  /*00c0*/  LDCU.64 UR6, c[0x0][0xc88] ;  /* 0x00019100ff0677ac */ /* 0x000e640008000a00 */
[----:B-1----:R-:W-:-:S04]  /*00d0*/  UISETP.NE.U32.AND UP0, UPT, UR6, URZ, UPT ;  /* 0x000000ff0600728c */ /* 0x002fc8000bf05070 */
[----:B------:R-:W-:-:S09]  /*00e0*/  UISETP.NE.AND.EX UP0, UPT, UR7, URZ, UPT, UP0 ;  /* 0x000000ff0700728c */ /* 0x000fd2000bf05300 */
[----:B------:R-:W-:Y:S05]  /*00f0*/  BRA.U !UP0, `(.L_x_1) ;  /* 0x0000000108107547 */ /* 0x000fea000b800000 */
[----:B------:R-:W1:Y:S02]  /*0100*/  LDC.64 R4, c[0x0][0xc88] ;  /* 0x00032200ff047b82 */ /* 0x000e640000000a00 */
[----:B-1----:R1:W5:Y:S01]  /*0110*/  LDG.E R53, desc[UR46][R4.64] ;  /* 0x0000002e04357981 */ /* 0x002362000c1e1900 */
[----:B------:R-:W-:Y:S01]  /*0120*/  HFMA2 R86, -RZ, RZ, 0, 5.9604644775390625e-08 ;  /* 0x00000001ff567431 */ /* 0x000fe200000001ff */
[----:B------:R-:W-:Y:S05]  /*0130*/  BRA `(.L_x_0) ;  /* 0x00000000000c7947 */ /* 0x000fea0003800000 */
.L_x_1:
[----:B------:R-:W1:Y:S01]  /*0140*/  LDCU UR6, c[0x0][0xc80] ;  /* 0x00019000ff0677ac */ /* 0x000e620008000800 */
[----:B------:R-:W-:Y:S01]  /*0150*/  HFMA2 R86, -RZ, RZ, 0, 5.9604644775390625e-08 ;  /* 0x00000001ff567431 */ /* 0x000fe200000001ff */
[----:B-1----:R-:W-:-:S07]  /*0160*/  MOV R53, UR6 ;  /* 0x0000000600357c02 */ /* 0x002fce0008000f00 */
.L_x_0:
[----:B------:R-:W2:Y:S02]  /*0170*/  LDCU.64 UR6, c[0x0][0xcb0] ;  /* 0x00019600ff0677ac */ /* 0x000ea40008000a00 */
[----:B--2---:R-:W-:-:S04]  /*0180*/  UISETP.NE.U32.AND UP0, UPT, UR6, URZ, UPT ;  /* 0x000000ff0600728c */ /* 0x004fc8000bf05070 */
[----:B------:R-:W-:-:S09]  /*0190*/  UISETP.NE.AND.EX UP0, UPT, UR7, URZ, UPT, UP0 ;  /* 0x000000ff0700728c */ /* 0x000fd2000bf05300 */
[----:B------:R-:W-:Y:S05]  /*01a0*/  BRA.U UP0, `(.L_x_2) ;  /* 0x0000000100247547 */ /* 0x000fea000b800000 */
[----:B------:R-:W2:Y:S02]  /*01b0*/  LDCU.64 UR6, c[0x0][0xca8] ;  /* 0x00019500ff0677ac */ /* 0x000ea40008000a00 */
[----:B--2---:R-:W-:-:S04]  /*01c0*/  UISETP.NE.U32.AND UP0, UPT, UR6, URZ, UPT ;  /* 0x000000ff0600728c */ /* 0x004fc8000bf05070 */
[----:B------:R-:W-:-:S09]  /*01d0*/  UISETP.NE.AND.EX UP0, UPT, UR7, URZ, UPT, UP0 ;  /* 0x000000ff0700728c */ /* 0x000fd2000bf05300 */
[----:B------:R-:W-:Y:S05]  /*01e0*/  BRA.U !UP0, `(.L_x_3) ;  /* 0x00000001080c7547 */ /* 0x000fea000b800000 */
[----:B-1----:R-:W1:Y:S02]  /*01f0*/  LDC.64 R4, c[0x0][0xca8] ;  /* 0x00032a00ff047b82 */ /* 0x002e640000000a00 */
[----:B-1----:R2:W5:Y:S01]  /*0200*/  LDG.E R52, desc[UR46][R4.64] ;  /* 0x0000002e04347981 */ /* 0x002562000c1e1900 */
[----:B------:R-:W-:Y:S05]  /*0210*/  BRA `(.L_x_2) ;  /* 0x0000000000087947 */ /* 0x000fea0003800000 */
.L_x_3:
[----:B------:R-:W2:Y:S02]  /*0220*/  LDCU UR6, c[0x0][0xca0] ;  /* 0x00019400ff0677ac */ /* 0x000ea40008000800 */
[----:B--2---:R-:W-:Y:S02]  /*0230*/  MOV R52, UR6 ;  /* 0x0000000600347c02 */ /* 0x004fe40008000f00 */
.L_x_2:
[----:B------:R-:W-:Y:S01]  /*0240*/  IMAD.U32 R0, RZ, RZ, UR13 ;  /* 0x0000000dff007e24 */ /* 0x000fe2000f8e00ff */
[----:B------:R-:W-:Y:S04]  /*0250*/  BSSY.RECONVERGENT B0, `(.L_x_4) ;  /* 0x0000012000007945 */ /* 0x000fe80003800200 */
[C---:B------:R-:W-:Y:S02]  /*0260*/  ISETP.NE.OR P1, PT, R0.reuse, 0x1, !P5 ;  /* 0x000000010000780c */ /* 0x040fe40006f25670 */
[----:B------:R-:W-:-:S11]  /*0270*/  ISETP.NE.OR P0, PT, R0, 0x3, !P5 ;  /* 0x000000030000780c */ /* 0x000fd60006f05670 */
[----:B------:R-:W-:Y:S05]  /*0280*/  @P1 BRA `(.L_x_5) ;  /* 0x0000000000381947 */ /* 0x000fea0003800000 */
[----:B------:R-:W3:Y:S02]  /*0290*/  LDCU.64 UR6, c[0x0][0x348] ;  /* 0x00006900ff0677ac */ /* 0x000ee40008000a00 */
[----:B---3--:R-:W-:Y:S02]  /*02a0*/  UIADD3 UR14, UP3, UPT, UR6, 0x80, URZ ;  /* 0x00000080060e7890 */ /* 0x008fe4000ff7e0ff */
[----:B------:R-:W-:Y:S02]  /*02b0*/  UIADD3 UR10, UP2, UPT, UR6, 0x180, URZ ;  /* 0x00000180060a7890 */ /* 0x000fe4000ff5e0ff */
[----:B------:R-:W-:Y:S02]  /*02c0*/  UIADD3 UR8, UP1, UPT, UR6, 0x280, URZ ;  /* 0x0000028006087890 */ /* 0x000fe4000ff3e0ff */
[----:B------:R-:W-:Y:S02]  /*02d0*/  UIADD3 UR6, UP0, UPT, UR6, 0x380, URZ ;  /* 0x0000038006067890 */ /* 0x000fe4000ff1e0ff */
[----:B------:R-:W-:-:S02]  /*02e0*/  UIADD3.X UR15, UPT, UPT, URZ, UR7, URZ, UP3, !UPT ;  /* 0x00000007ff0f7290 */ /* 0x000fc40009ffe4ff */
[----:B------:R-:W-:Y:S02]  /*02f0*/  UIADD3.X UR11, UPT, UPT, URZ, UR7, URZ, UP2, !UPT ;  /* 0x00000007ff0b7290 */ /* 0x000fe400097fe4ff */
[----:B------:R-:W-:Y:S02]  /*0300*/  UIADD3.X UR9, UPT, UPT, URZ, UR7, URZ, UP1, !UPT ;  /* 0x00000007ff097290 */ /* 0x000fe40008ffe4ff */
[----:B------:R-:W-:-:S03]  /*0310*/  UIADD3.X UR7, UPT, UPT, URZ, UR7, URZ, UP0, !UPT ;  /* 0x00000007ff077290 */ /* 0x000fc600087fe4ff */
[----:B------:R3:W-:Y:S02]  /*0320*/  UTMACCTL.PF [UR14] ;  /* 0x000000000e0079b9 */ /* 0x0007e40008040000 */
[----:B------:R3:W-:Y:S02]  /*0330*/  UTMACCTL.PF [UR10] ;  /* 0x000000000a0079b9 */ /* 0x0007e40008040000 */
[----:B------:R3:W-:Y:S02]  /*0340*/  UTMACCTL.PF [UR8] ;  /* 0x00000000080079b9 */ /* 0x0007e40008040000 */
[----:B------:R3:W-:Y:S02]  /*0350*/  UTMACCTL.PF [UR6] ;  /* 0x00000000060079b9 */ /* 0x0007e40008040000 */
[----:B---3--:R-:W-:Y:S01]  /*0360*/  NOP ;  /* 0x0000000000007918 */ /* 0x008fe20000000000 */
.L_x_5:
[----:B------:R-:W-:Y:S05]  /*0370*/  BSYNC.RECONVERGENT B0 ;  /* 0x0000000000007941 */ /* 0x000fea0003800200 */
.L_x_4:
[----:B------:R-:W-:Y:S04]  /*0380*/  BSSY.RECONVERGENT B0, `(.L_x_6) ;  /* 0x000000a000007945 */ /* 0x000fe80003800200 */
[----:B------:R-:W-:Y:S05]  /*0390*/  @P0 BRA `(.L_x_7) ;  /* 0x0000000000200947 */ /* 0x000fea0003800000 */
[----:B------:R-:W3:Y:S02]  /*03a0*/  LDCU.64 UR6, c[0x0][0x348] ;  /* 0x00006900ff0677ac */ /* 0x000ee40008000a00 */
[----:B---3--:R-:W-:Y:S02]  /*03b0*/  UIADD3 UR8, UP1, UPT, UR6, 0x980, URZ ;  /* 0x0000098006087890 */ /* 0x008fe4000ff3e0ff */
[----:B------:R-:W-:Y:S02]  /*03c0*/  UIADD3 UR6, UP0, UPT, UR6, 0xa80, URZ ;  /* 0x00000a8006067890 */ /* 0x000fe4000ff1e0ff */
[----:B------:R-:W-:Y:S02]  /*03d0*/  UIADD3.X UR9, UPT, UPT, URZ, UR7, URZ, UP1, !UPT ;  /* 0x00000007ff097290 */ /* 0x000fe40008ffe4ff */
[----:B------:R-:W-:-:S07]  /*03e0*/  UIADD3.X UR7, UPT, UPT, URZ, UR7, URZ, UP0, !UPT ;  /* 0x00000007ff077290 */ /* 0x000fce00087fe4ff */
[----:B------:R3:W-:Y:S02]  /*03f0*/  UTMACCTL.PF [UR8] ;  /* 0x00000000080079b9 */ /* 0x0007e40008040000 */
[----:B------:R3:W-:Y:S02]  /*0400*/  UTMACCTL.PF [UR6] ;  /* 0x00000000060079b9 */ /* 0x0007e40008040000 */
[----:B---3--:R-:W-:Y:S01]  /*0410*/  NOP ;  /* 0x0000000000007918 */ /* 0x008fe20000000000 */
.L_x_7:
[----:B------:R-:W-:Y:S05]  /*0420*/  BSYNC.RECONVERGENT B0 ;  /* 0x0000000000007941 */ /* 0x000fea0003800200 */
.L_x_6:
[----:B------:R-:W3:Y:S01]  /*0430*/  LDCU.64 UR6, c[0x0][0xc88] ;  /* 0x00019100ff0677ac */ /* 0x000ee20008000a00 */
[----:B------:R-:W-:Y:S02]  /*0440*/  UISETP.EQ.U32.AND UP1, UPT, UR4, URZ, UPT ;  /* 0x000000ff0400728c */ /* 0x000fe4000bf22070 */
[----:B------:R-:W-:Y:S02]  /*0450*/  UPLOP3.LUT UP5, UPT, UPT, UPT, UPT, 0x80, 0x8 ;  /* 0x000000000008789c */ /* 0x000fe40003faf070 */
[----:B---3--:R-:W-:-:S04]  /*0460*/  UISETP.NE.U32.AND UP0, UPT, UR6, URZ, UPT ;  /* 0x000000ff0600728c */ /* 0x008fc8000bf05070 */
[----:B------:R-:W-:-:S04]  /*0470*/  UISETP.NE.AND.EX UP0, UPT, UR7, URZ, UPT, UP0 ;  /* 0x000000ff0700728c */ /* 0x000fc8000bf05300 */
[----:B------:R-:W-:-:S04]  /*0480*/  UISETP.EQ.OR.EX UP2, UPT, UR5, URZ, !UP0, UP1 ;  /* 0x000000ff0500728c */ /* 0x000fc8000c742710 */
[----:B------:R-:W-:-:S05]  /*0490*/  UP2UR UR56, UPR, URZ, 0x4 ;  /* 0x00000004ff387883 */ /* 0x000fca0008000000 */
[----:B------:R-:W-:Y:S07]  /*04a0*/  BRA.U !UP2, `(.L_x_8) ;  /* 0x000000010a207547 */ /* 0x000fee000b800000 */
[----:B------:R-:W-:Y:S01]  /*04b0*/  UISETP.NE.U32.AND UP1, UPT, UR4, URZ, UPT ;  /* 0x000000ff0400728c */ /* 0x000fe2000bf25070 */
[----:B-----5:R-:W-:Y:S01]  /*04c0*/  FSETP.NEU.AND P0, PT, R53, RZ, PT ;  /* 0x000000ff3500720b */ /* 0x020fe20003f0d000 */
[----:B------:R-:W-:Y:S02]  /*04d0*/  USEL UR4, URZ, 0xffffffff, UP0 ;  /* 0xffffffffff047887 */ /* 0x000fe40008000000 */
[----:B------:R-:W-:-:S10]  /*04e0*/  UISETP.NE.AND.EX UP1, UPT, UR5, URZ, UPT, UP1 ;  /* 0x000000ff0500728c */ /* 0x000fd4000bf25310 */
[----:B------:R-:W-:Y:S01]  /*04f0*/  VOTEU.ANY UP0, P0 ;  /* 0x0000000000ff7886 */ /* 0x000fe20000000100 */
[----:B------:R-:W-:-:S04]  /*0500*/  @!UP1 USEL UR4, URZ, 0xffffffff, UP0 ;  /* 0xffffffffff049887 */ /* 0x000fc80008000000 */
[----:B------:R-:W-:-:S04]  /*0510*/  ULOP3.LUT UR4, UR4, 0x1, URZ, 0xc0, !UPT ;  /* 0x0000000104047892 */ /* 0x000fc8000f8ec0ff */
[----:B------:R-:W-:-:S11]  /*0520*/  UISETP.NE.U32.AND UP5, UPT, UR4, 0x1, UPT ;  /* 0x000000010400788c */ /* 0x000fd6000bfa5070 */
.L_x_8:
[----:B------:R-:W3:Y:S01]  /*0530*/  SHFL.IDX PT, R2, R99, RZ, 0x1f ;  /* 0x00001fff63027589 */ /* 0x000ee200000e0000 */
[----:B------:R-:W-:-:S04]  /*0540*/  UISETP.NE.AND UP0, UPT, UR13, 0x2, UPT ;  /* 0x000000020d00788c */ /* 0x000fc8000bf05270 */
[----:B------:R-:W-:Y:S01]  /*0550*/  USEL UR4, URZ, 0x1, UP0 ;  /* 0x00000001ff047887 */ /* 0x000fe20008000000 */
[----:B---3--:R-:W-:-:S13]  /*0560*/  ISETP.NE.AND P0, PT, R2, RZ, PT ;  /* 0x000000ff0200720c */ /* 0x008fda0003f05270 */
[----:B------:R-:W-:Y:S05]  /*0570*/  @P0 BRA `(.L_x_9) ;  /* 0x0000000000680947 */ /* 0x000fea0003800000 */
[----:B------:R-:W3:Y:S01]  /*0580*/  S2UR UR7, SR_CgaCtaId ;  /* 0x00000000000779c3 */ /* 0x000ee20000008800 */
[----:B------:R-:W-:Y:S01]  /*0590*/  UMOV UR8, 0x400 ;  /* 0x0000040000087882 */ /* 0x000fe20000000000 */
[----:B------:R-:W-:Y:S01]  /*05a0*/  UMOV UR6, 0x1 ;  /* 0x0000000100067882 */ /* 0x000fe20000000000 */
[----:B------:R-:W-:Y:S01]  /*05b0*/  UMOV UR5, 0x3 ;  /* 0x0000000300057882 */ /* 0x000fe20000000000 */
[----:B------:R-:W-:Y:S01]  /*05c0*/  ELECT P0, URZ, PT ;  /* 0x0000000000ff782f */ /* 0x000fe20003800000 */
[----:B------:R-:W-:-:S04]  /*05d0*/  UIADD3 UR10, UPT, UPT, -UR5, 0x100000, URZ ;  /* 0x00100000050a7890 */ /* 0x000fc8000fffe1ff */
[----:B------:R-:W-:Y:S02]  /*05e0*/  USHF.L.U32 UR11, UR10, 0xb, URZ ;  /* 0x0000000b0a0b7899 */ /* 0x000fe400080006ff */
[----:B------:R-:W-:Y:S02]  /*05f0*/  USHF.L.U32 UR10, UR10, 0x1, URZ ;  /* 0x000000010a0a7899 */ /* 0x000fe400080006ff */
[----:B---3--:R-:W-:Y:S02]  /*0600*/  ULEA UR7, UR7, UR8, 0x18 ;  /* 0x0000000807077291 */ /* 0x008fe4000f8ec0ff */
[----:B------:R-:W-:-:S04]  /*0610*/  UIADD3 UR8, UPT, UPT, -UR6, 0x100000, URZ ;  /* 0x0010000006087890 */ /* 0x000fc8000fffe1ff */
[----:B------:R-:W-:Y:S02]  /*0620*/  USHF.L.U32 UR9, UR8, 0xb, URZ ;  /* 0x0000000b08097899 */ /* 0x000fe400080006ff */
[----:B------:R-:W-:Y:S01]  /*0630*/  USHF.L.U32 UR8, UR8, 0x1, URZ ;  /* 0x0000000108087899 */ /* 0x000fe200080006ff */
[----:B------:R-:W3:Y:S11]  /*0640*/  FENCE.VIEW.ASYNC.S ;  /* 0x00000000000073c6 */ /* 0x000ef60000000000 */
[----:B---3--:R3:W4:Y:S01]  /*0650*/  SYNCS.EXCH.64 URZ, [UR7], UR8 ;  /* 0x0000000807ff75b2 */ /* 0x0087220008000100 */
[----:B------:R3:W1:Y:S01]  /*0660*/  SYNCS.EXCH.64 URZ, [UR7+0x30], UR10 ;  /* 0x0000300a07ff75b2 */ /* 0x0006620008000100 */
        /* <DEDUP_REMOVED lines=10> */
[----:B------:R-:W-:Y:S01]  /*0710*/  NOP ;  /* 0x0000000000007918 */ /* 0x000fe20000000000 */
.L_x_9:
[----:B------:R-:W2:Y:S01]  /*0720*/  SHFL.IDX PT, R2, R99, RZ, 0x1f ;  /* 0x00001fff63027589 */ /* 0x000ea200000e0000 */
[----:B------:R-:W-:Y:S01]  /*0730*/  NOP ;  /* 0x0000000000007918 */ /* 0x000fe20000000000 */
[----:B--2---:R-:W-:-:S13]  /*0740*/  ISETP.NE.AND P0, PT, R2, 0x1, PT ;  /* 0x000000010200780c */ /* 0x004fda0003f05270 */
[----:B------:R-:W-:Y:S05]  /*0750*/  @P0 BRA `(.L_x_10) ;  /* 0x0000000000580947 */ /* 0x000fea0003800000 */
[----:B---3--:R-:W2:Y:S01]  /*0760*/  S2UR UR7, SR_CgaCtaId ;  /* 0x00000000000779c3 */ /* 0x008ea20000008800 */
[----:B------:R-:W-:Y:S01]  /*0770*/  UMOV UR8, 0x400 ;  /* 0x0000040000087882 */ /* 0x000fe20000000000 */
[----:B------:R-:W-:Y:S01]  /*0780*/  UMOV UR6, 0x20 ;  /* 0x0000002000067882 */ /* 0x000fe20000000000 */
[----:B------:R-:W-:Y:S01]  /*0790*/  UMOV UR5, 0x80 ;  /* 0x0000008000057882 */ /* 0x000fe20000000000 */
[----:B------:R-:W-:Y:S01]  /*07a0*/  ELECT P0, URZ, PT ;  /* 0x0000000000ff782f */ /* 0x000fe20003800000 */
[----:B------:R-:W-:-:S04]  /*07b0*/  UIADD3 UR10, UPT, UPT, -UR5, 0x100000, URZ ;  /* 0x00100000050a7890 */ /* 0x000fc8000fffe1ff */
[----:B------:R-:W-:Y:S02]  /*07c0*/  USHF.L.U32 UR11, UR10, 0xb, URZ ;  /* 0x0000000b0a0b7899 */ /* 0x000fe400080006ff */
[----:B------:R-:W-:Y:S02]  /*07d0*/  USHF.L.U32 UR10, UR10, 0x1, URZ ;  /* 0x000000010a0a7899 */ /* 0x000fe400080006ff */
[----:B--2---:R-:W-:Y:S02]  /*07e0*/  ULEA UR7, UR7, UR8, 0x18 ;  /* 0x0000000807077291 */ /* 0x004fe4000f8ec0ff */
[----:B------:R-:W-:-:S04]  /*07f0*/  UIADD3 UR8, UPT, UPT, -UR6, 0x100000, URZ ;  /* 0x0010000006087890 */ /* 0x000fc8000fffe1ff */
[----:B------:R-:W-:Y:S02]  /*0800*/  USHF.L.U32 UR9, UR8, 0xb, URZ ;  /* 0x0000000b08097899 */ /* 0x000fe400080006ff */
[----:B------:R-:W-:Y:S01]  /*0810*/  USHF.L.U32 UR8, UR8, 0x1, URZ ;  /* 0x0000000108087899 */ /* 0x000fe200080006ff */
[----:B------:R-:W2:Y:S11]  /*0820*/  FENCE.VIEW.ASYNC.S ;  /* 0x00000000000073c6 */ /* 0x000eb60000000000 */
[----:B--2---:R2:W3:Y:S01]  /*0830*/  SYNCS.EXCH.64 URZ, [UR7+0x60], UR8 ;  /* 0x0000600807ff75b2 */ /* 0x0044e20008000100 */
        /* <DEDUP_REMOVED lines=8> */
.L_x_10:
[----:B------:R-:W4:Y:S01]  /*08c0*/  SHFL.IDX PT, R2, R99, RZ, 0x1f ;  /* 0x00001fff63027589 */ /* 0x000f2200000e0000 */
[----:B------:R-:W-:Y:S01]  /*08d0*/  NOP ;  /* 0x0000000000007918 */ /* 0x000fe20000000000 */
[----:B----4-:R-:W-:-:S13]  /*08e0*/  ISETP.NE.AND P0, PT, R2, 0x3, PT ;  /* 0x000000030200780c */ /* 0x010fda0003f05270 */
[----:B------:R-:W-:Y:S05]  /*08f0*/  @P0 BRA `(.L_x_11) ;  /* 0x0000000000300947 */ /* 0x000fea0003800000 */
[----:B------:R-:W4:Y:S01]  /*0900*/  S2UR UR6, SR_CgaCtaId ;  /* 0x00000000000679c3 */ /* 0x000f220000008800 */
[----:B--23--:R-:W-:Y:S01]  /*0910*/  UMOV UR7, 0x400 ;  /* 0x0000040000077882 */ /* 0x00cfe20000000000 */
[----:B------:R-:W-:Y:S01]  /*0920*/  UMOV UR5, 0x20 ;  /* 0x0000002000057882 */ /* 0x000fe20000000000 */
[----:B------:R-:W-:Y:S01]  /*0930*/  ELECT P0, URZ, PT ;  /* 0x0000000000ff782f */ /* 0x000fe20003800000 */
[----:B------:R-:W-:-:S04]  /*0940*/  UIADD3 UR8, UPT, UPT, -UR5, 0x100000, URZ ;  /* 0x0010000005087890 */ /* 0x000fc8000fffe1ff */
[----:B------:R-:W-:Y:S02]  /*0950*/  USHF.L.U32 UR9, UR8, 0xb, URZ ;  /* 0x0000000b08097899 */ /* 0x000fe400080006ff */
[----:B------:R-:W-:Y:S02]  /*0960*/  USHF.L.U32 UR8, UR8, 0x1, URZ ;  /* 0x0000000108087899 */ /* 0x000fe400080006ff */
[----:B----4-:R-:W-:Y:S01]  /*0970*/  ULEA UR6, UR6, UR7, 0x18 ;  /* 0x0000000706067291 */ /* 0x010fe2000f8ec0ff */
[----:B------:R-:W2:Y:S11]  /*0980*/  FENCE.VIEW.ASYNC.S ;  /* 0x00000000000073c6 */ /* 0x000eb60000000000 */
[----:B--2---:R4:W2:Y:S01]  /*0990*/  SYNCS.EXCH.64 URZ, [UR6+0xa0], UR8 ;  /* 0x0000a00806ff75b2 */ /* 0x0048a20008000100 */
[----:B------:R4:W3:Y:S02]  /*09a0*/  SYNCS.EXCH.64 URZ, [UR6+0xa8], UR8 ;  /* 0x0000a80806ff75b2 */ /* 0x0008e40008000100 */
[----:B----4-:R-:W-:Y:S01]  /*09b0*/  NOP ;  /* 0x0000000000007918 */ /* 0x010fe20000000000 */
.L_x_11:
[----:B------:R-:W4:Y:S01]  /*09c0*/  SHFL.IDX PT, R2, R99, RZ, 0x1f ;  /* 0x00001fff63027589 */ /* 0x000f2200000e0000 */
[----:B------:R-:W-:Y:S01]  /*09d0*/  NOP ;  /* 0x0000000000007918 */ /* 0x000fe20000000000 */
[----:B----4-:R-:W-:-:S13]  /*09e0*/  ISETP.NE.AND P0, PT, R2, 0x4, PT ;  /* 0x000000040200780c */ /* 0x010fda0003f05270 */
[----:B------:R-:W-:Y:S05]  /*09f0*/  @P0 BRA `(.L_x_12) ;  /* 0x00000000004c0947 */ /* 0x000fea0003800000 */
[----:B------:R-:W4:Y:S01]  /*0a00*/  S2UR UR6, SR_CgaCtaId ;  /* 0x00000000000679c3 */ /* 0x000f220000008800 */
[----:B--23--:R-:W-:Y:S01]  /*0a10*/  UMOV UR8, 0x3a0 ;  /* 0x000003a000087882 */ /* 0x00cfe20000000000 */
[----:B------:R-:W-:Y:S01]  /*0a20*/  UMOV UR7, 0x400 ;  /* 0x0000040000077882 */ /* 0x000fe20000000000 */
[----:B------:R-:W-:Y:S01]  /*0a30*/  USEL UR8, UR8, 0x320, UP5 ;  /* 0x0000032008087887 */ /* 0x000fe2000a800000 */
[----:B------:R-:W-:Y:S01]  /*0a40*/  UMOV UR5, 0x1 ;  /* 0x0000000100057882 */ /* 0x000fe20000000000 */
[----:B------:R-:W-:Y:S01]  /*0a50*/  ELECT P0, URZ, PT ;  /* 0x0000000000ff782f */ /* 0x000fe20003800000 */
[----:B------:R-:W-:-:S04]  /*0a60*/  UIADD3 UR10, UPT, UPT, -UR5, 0x100000, URZ ;  /* 0x00100000050a7890 */ /* 0x000fc8000fffe1ff */
[----:B------:R-:W-:Y:S02]  /*0a70*/  USHF.L.U32 UR11, UR10, 0xb, URZ ;  /* 0x0000000b0a0b7899 */ /* 0x000fe400080006ff */
[----:B------:R-:W-:Y:S02]  /*0a80*/  USHF.L.U32 UR10, UR10, 0x1, URZ ;  /* 0x000000010a0a7899 */ /* 0x000fe400080006ff */
[----:B------:R-:W-:-:S04]  /*0a90*/  UIADD3 UR8, UPT, UPT, -UR8, 0x100000, URZ ;  /* 0x0010000008087890 */ /* 0x000fc8000fffe1ff */
[----:B------:R-:W-:Y:S02]  /*0aa0*/  USHF.L.U32 UR9, UR8, 0xb, URZ ;  /* 0x0000000b08097899 */ /* 0x000fe400080006ff */
[----:B------:R-:W-:Y:S02]  /*0ab0*/  USHF.L.U32 UR8, UR8, 0x1, URZ ;  /* 0x0000000108087899 */ /* 0x000fe400080006ff */
[----:B----4-:R-:W-:Y:S01]  /*0ac0*/  ULEA UR6, UR6, UR7, 0x18 ;  /* 0x0000000706067291 */ /* 0x010fe2000f8ec0ff */
[----:B------:R-:W2:Y:S11]  /*0ad0*/  FENCE.VIEW.ASYNC.S ;  /* 0x00000000000073c6 */ /* 0x000eb60000000000 */
[----:B--2---:R4:W2:Y:S01]  /*0ae0*/  SYNCS.EXCH.64 URZ, [UR6+0xb0], UR10 ;  /* 0x0000b00a06ff75b2 */ /* 0x0048a20008000100 */
[----:B------:R4:W3:Y:S01]  /*0af0*/  SYNCS.EXCH.64 URZ, [UR6+0xc0], UR8 ;  /* 0x0000c00806ff75b2 */ /* 0x0008e20008000100 */
[----:B------:R4:W1:Y:S01]  /*0b00*/  SYNCS.EXCH.64 URZ, [UR6+0xb8], UR10 ;  /* 0x0000b80a06ff75b2 */ /* 0x0008620008000100 */
[----:B------:R4:W1:Y:S02]  /*0b10*/  SYNCS.EXCH.64 URZ, [UR6+0xc8], UR8 ;  /* 0x0000c80806ff75b2 */ /* 0x0008640008000100 */
[----:B----4-:R-:W-:Y:S01]  /*0b20*/  NOP ;  /* 0x0000000000007918 */ /* 0x010fe20000000000 */
.L_x_12:
[----:B------:R-:W4:Y:S01]  /*0b30*/  SHFL.IDX PT, R2, R99, RZ, 0x1f ;  /* 0x00001fff63027589 */ /* 0x000f2200000e0000 */
[----:B------:R-:W-:Y:S01]  /*0b40*/  NOP ;  /* 0x0000000000007918 */ /* 0x000fe20000000000 */
[----:B----4-:R-:W-:-:S13]  /*0b50*/  ISETP.NE.AND P0, PT, R2, 0x5, PT ;  /* 0x000000050200780c */ /* 0x010fda0003f05270 */
[----:B------:R-:W-:Y:S05]  /*0b60*/  @P0 BRA `(.L_x_13) ;  /* 0x0000000000480947 */ /* 0x000fea0003800000 */
[----:B--23--:R-:W2:Y:S01]  /*0b70*/  S2UR UR7, SR_CgaCtaId ;  /* 0x00000000000779c3 */ /* 0x00cea20000008800 */
        /* <DEDUP_REMOVED lines=12> */
[----:B--2---:R4:W2:Y:S01]  /*0c40*/  SYNCS.EXCH.64 URZ, [UR7+0xd0], UR8 ;  /* 0x0000d00807ff75b2 */ /* 0x0048a20008000100 */
[----:B------:R4:W3:Y:S01]  /*0c50*/  SYNCS.EXCH.64 URZ, [UR7+0xe0], UR10 ;  /* 0x0000e00a07ff75b2 */ /* 0x0008e20008000100 */
[----:B------:R4:W1:Y:S01]  /*0c60*/  SYNCS.EXCH.64 URZ, [UR7+0xd8], UR8 ;  /* 0x0000d80807ff75b2 */ /* 0x0008620008000100 */
[----:B------:R4:W1:Y:S02]  /*0c70*/  SYNCS.EXCH.64 URZ, [UR7+0xe8], UR10 ;  /* 0x0000e80a07ff75b2 */ /* 0x0008640008000100 */
[----:B----4-:R-:W-:Y:S01]  /*0c80*/  NOP ;  /* 0x0000000000007918 */ /* 0x010fe20000000000 */
.L_x_13:
[----:B------:R-:W4:Y:S01]  /*0c90*/  SHFL.IDX PT, R2, R99, RZ, 0x1f ;  /* 0x00001fff63027589 */ /* 0x000f2200000e0000 */
[----:B------:R-:W1:Y:S01]  /*0ca0*/  S2UR UR37, SR_CgaCtaId ;  /* 0x00000000002579c3 */ /* 0x000e620000008800 */
[----:B------:R-:W-:Y:S01]  /*0cb0*/  NOP ;  /* 0x0000000000007918 */ /* 0x000fe20000000000 */
[----:B----4-:R-:W-:-:S13]  /*0cc0*/  ISETP.NE.AND P0, PT, R2, 0x3, PT ;  /* 0x000000030200780c */ /* 0x010fda0003f05270 */
[----:B-1----:R-:W-:Y:S05]  /*0cd0*/  @P0 BRA `(.L_x_14) ;  /* 0x0000000000340947 */ /* 0x002fea0003800000 */
[----:B------:R-:W-:Y:S01]  /*0ce0*/  UMOV UR6, 0x400 ;  /* 0x0000040000067882 */ /* 0x000fe20000000000 */
[----:B------:R-:W-:Y:S01]  /*0cf0*/  UMOV UR5, 0x20 ;  /* 0x0000002000057882 */ /* 0x000fe20000000000 */
[----:B------:R-:W-:Y:S02]  /*0d00*/  ULEA UR6, UR37, UR6, 0x18 ;  /* 0x0000000625067291 */ /* 0x000fe4000f8ec0ff */
[----:B--23--:R-:W-:-:S04]  /*0d10*/  UIADD3 UR8, UPT, UPT, -UR5, 0x100000, URZ ;  /* 0x0010000005087890 */ /* 0x00cfc8000fffe1ff */
[----:B------:R-:W-:Y:S02]  /*0d20*/  USHF.L.U32 UR9, UR8, 0xb, URZ ;  /* 0x0000000b08097899 */ /* 0x000fe400080006ff */
[----:B------:R-:W-:Y:S01]  /*0d30*/  USHF.L.U32 UR8, UR8, 0x1, URZ ;  /* 0x0000000108087899 */ /* 0x000fe200080006ff */
[----:B------:R-:W-:Y:S01]  /*0d40*/  ELECT P0, URZ, PT ;  /* 0x0000000000ff782f */ /* 0x000fe20003800000 */
[----:B------:R-:W1:Y:S10]  /*0d50*/  FENCE.VIEW.ASYNC.S ;  /* 0x00000000000073c6 */ /* 0x000e740000000000 */
[----:B-1----:R1:W4:Y:S01]  /*0d60*/  SYNCS.EXCH.64 URZ, [UR6+0xf0], UR8 ;  /* 0x0000f00806ff75b2 */ /* 0x0023220008000100 */
[----:B------:R1:W2:Y:S01]  /*0d70*/  SYNCS.EXCH.64 URZ, [UR6+0x100], UR8 ;  /* 0x0001000806ff75b2 */ /* 0x0002a20008000100 */
[----:B------:R1:W3:Y:S01]  /*0d80*/  SYNCS.EXCH.64 URZ, [UR6+0xf8], UR8 ;  /* 0x0000f80806ff75b2 */ /* 0x0002e20008000100 */
[----:B------:R1:W1:Y:S01]  /*0d90*/  SYNCS.EXCH.64 URZ, [UR6+0x108], UR8 ;  /* 0x0001080806ff75b2 */ /* 0x0002620008000100 */
[----:B------:R-:W-:Y:S01]  /*0da0*/  NOP ;  /* 0x0000000000007918 */ /* 0x000fe20000000000 */
.L_x_14:
[----:B------:R-:W4:Y:S01]  /*0db0*/  LDCU UR5, c[0x0][0x36c] ;  /* 0x00006d80ff0577ac */ /* 0x000f220008000800 */
[----:B------:R-:W-:Y:S01]  /*0dc0*/  ISETP.NE.OR P5, PT, R0, 0x2, !P5 ;  /* 0x000000020000780c */ /* 0x000fe20006fa5670 */
[----:B------:R-:W-:Y:S01]  /*0dd0*/  NOP ;  /* 0x0000000000007918 */ /* 0x000fe20000000000 */
[----:B------:R-:W-:Y:S01]  /*0de0*/  LOP3.LUT R2, R3, 0x1f, RZ, 0xc0, !PT ;  /* 0x0000001f03027812 */ /* 0x000fe200078ec0ff */
[----:B------:R-:W-:Y:S02]  /*0df0*/  UISETP.NE.AND UP4, UPT, UR13, URZ, UPT ;  /* 0x000000ff0d00728c */ /* 0x000fe4000bf85270 */
[----:B----4-:R-:W-:-:S09]  /*0e00*/  UISETP.EQ.U32.AND UP2, UPT, UR5, 0x1, UPT ;  /* 0x000000010500788c */ /* 0x010fd2000bf42070 */
[----:B------:R-:W-:Y:S05]  /*0e10*/  BRA.U !UP2, `(.L_x_15) ;  /* 0x000000010a087547 */ /* 0x000fea000b800000 */
[----:B-123--:R-:W-:Y:S01]  /*0e20*/  UCGABAR_ARV ;  /* 0x00000000000079c7 */ /* 0x00efe20008000000 */
[----:B------:R-:W-:Y:S05]  /*0e30*/  BRA `(.L_x_16) ;  /* 0x0000000000047947 */ /* 0x000fea0003800000 */
.L_x_15:
[----:B-123--:R-:W-:Y:S01]  /*0e40*/  NOP ;  /* 0x0000000000007918 */ /* 0x00efe20000000000 */
.L_x_16:
[----:B------:R-:W1:Y:S01]  /*0e50*/  S2UR UR20, SR_CTAID.X ;  /* 0x00000000001479c3 */ /* 0x000e620000002500 */
[----:B------:R-:W-:-:S05]  /*0e60*/  CS2R.32 R43, SR_CgaSize ;  /* 0x00000000002b7805 */ /* 0x000fca0000008a00 */
[----:B------:R-:W-:-:S05]  /*0e70*/  IMAD R43, R43, -0xa0, RZ ;  /* 0xffffff602b2b7824 */ /* 0x000fca00078e02ff */
[----:B------:R-:W-:-:S14]  /*0e80*/  R2UR UR6, R43 ;  /* 0x000000002b0672ca */ /* 0x000fdc00000e0000 */
[----:B------:R-:W2:Y:S01]  /*0e90*/  LDCU UR6, c[0x0][UR6+0x2b0] ;  /* 0x00005600060677ac */ /* 0x000ea20008000800 */
[----:B------:R-:W-:-:S05]  /*0ea0*/  CS2R.32 R43, SR_CgaSize ;  /* 0x00000000002b7805 */ /* 0x000fca0000008a00 */
[----:B------:R-:W-:-:S05]  /*0eb0*/  IMAD R43, R43, -0xa0, RZ ;  /* 0xffffff602b2b7824 */ /* 0x000fca00078e02ff */
[----:B------:R-:W-:-:S14]  /*0ec0*/  R2UR UR5, R43 ;  /* 0x000000002b0572ca */ /* 0x000fdc00000e0000 */
[----:B------:R-:W3:Y:S01]  /*0ed0*/  LDCU UR5, c[0x0][UR5+0x2b4] ;  /* 0x00005680050577ac */ /* 0x000ee20008000800 */
[----:B------:R-:W4:Y:S01]  /*0ee0*/  S2UR UR12, SR_CTAID.Y ;  /* 0x00000000000c79c3 */ /* 0x000f220000002600 */
[----:B------:R-:W-:Y:S02]  /*0ef0*/  ULOP3.LUT UR29, UR37, 0x1, URZ, 0xc0, !UPT ;  /* 0x00000001251d7892 */ /* 0x000fe4000f8ec0ff */
[----:B------:R-:W-:Y:S02]  /*0f00*/  ULOP3.LUT UR18, UR37, 0x2, URZ, 0xc0, !UPT ;  /* 0x0000000225127892 */ /* 0x000fe4000f8ec0ff */
[----:B------:R-:W-:Y:S02]  /*0f10*/  UISETP.GT.U32.AND UP1, UPT, UR29, 0xffff, UPT ;  /* 0x0000ffff1d00788c */ /* 0x000fe4000bf24070 */
[----:B------:R-:W-:Y:S01]  /*0f20*/  UISETP.GT.U32.AND UP0, UPT, UR18, 0xffff, UPT ;  /* 0x0000ffff1200788c */ /* 0x000fe2000bf04070 */
[----:B------:R-:W3:Y:S01]  /*0f30*/  LDC R43, c[0x0][0xf24] ;  /* 0x0003c900ff2b7b82 */ /* 0x000ee20000000800 */
[----:B------:R-:W-:-:S02]  /*0f40*/  USHF.R.U32.HI UR28, URZ, 0x1, UR37 ;  /* 0x00000001ff1c7899 */ /* 0x000fc40008011625 */
[----:B------:R-:W-:Y:S02]  /*0f50*/  USHF.L.U32 UR22, UR37, 0xc, URZ ;  /* 0x0000000c25167899 */ /* 0x000fe400080006ff */
[----:B------:R-:W-:Y:S02]  /*0f60*/  USHF.L.U32 UR15, UR37, 0xd, URZ ;  /* 0x0000000d250f7899 */ /* 0x000fe400080006ff */
[----:B------:R-:W-:Y:S01]  /*0f70*/  USHF.L.U32 UR14, UR37, 0x8, URZ ;  /* 0x00000008250e7899 */ /* 0x000fe200080006ff */
[----:B-1----:R-:W-:Y:S01]  /*0f80*/  I2FP.F32.U32 R4, UR20 ;  /* 0x0000001400047c45 */ /* 0x002fe20008201000 */
[----:B------:R-:W1:Y:S04]  /*0f90*/  LDCU UR25, c[0x0][0xf24] ;  /* 0x0001e480ff1977ac */ /* 0x000e680008000800 */
[----:B--2---:R-:W-:Y:S01]  /*0fa0*/  FMUL R4, R4, UR6 ;  /* 0x0000000604047c20 */ /* 0x004fe20008400000 */
[----:B------:R-:W-:-:S05]  /*0fb0*/  CS2R.32 R0, SR_CgaSize ;  /* 0x0000000000007805 */ /* 0x000fca0000008a00 */
[----:B------:R-:W-:-:S05]  /*0fc0*/  IMAD R0, R0, -0xa0, RZ ;  /* 0xffffff6000007824 */ /* 0x000fca00078e02ff */
[----:B------:R-:W-:-:S14]  /*0fd0*/  R2UR UR6, R0 ;  /* 0x00000000000672ca */ /* 0x000fdc00000e0000 */
[----:B------:R-:W2:Y:S01]  /*0fe0*/  LDCU UR6, c[0x0][UR6+0x2a0] ;  /* 0x00005400060677ac */ /* 0x000ea20008000800 */
[----:B----4-:R-:W-:Y:S01]  /*0ff0*/  I2FP.F32.U32 R0, UR12 ;  /* 0x0000000c00007c45 */ /* 0x010fe20008201000 */
[----:B------:R-:W4:Y:S01]  /*1000*/  LDCU UR16, c[0x0][0xf30] ;  /* 0x0001e600ff1077ac */ /* 0x000f220008000800 */
[----:B------:R-:W1:Y:S03]  /*1010*/  F2I.U32.TRUNC.NTZ R4, R4 ;  /* 0x0000000400047305 */ /* 0x000e66000020f000 */
[----:B---3--:R-:W-:Y:S01]  /*1020*/  FMUL R0, R0, UR5 ;  /* 0x0000000500007c20 */ /* 0x008fe20008400000 */
[----:B------:R-:W-:-:S06]  /*1030*/  RPCMOV.32 Rpc.LO, R2 ;  /* 0x0000000200007352 */ /* 0x000fcc0000000000 */
[----:B------:R-:W-:-:S05]  /*1040*/  CS2R.32 R2, SR_CgaSize ;  /* 0x0000000000027805 */ /* 0x000fca0000008a00 */
[----:B------:R-:W-:-:S05]  /*1050*/  IMAD R2, R2, -0xa0, RZ ;  /* 0xffffff6002027824 */ /* 0x000fca00078e02ff */
[----:B------:R-:W-:Y:S02]  /*1060*/  R2UR UR5, R2 ;  /* 0x00000000020572ca */ /* 0x000fe400000e0000 */
[----:B------:R-:W-:-:S12]  /*1070*/  RPCMOV.32 R2, Rpc.LO ;  /* 0x0000000000027353 */ /* 0x000fd80000000000 */
[----:B------:R-:W3:Y:S01]  /*1080*/  LDCU UR5, c[0x0][UR5+0x2a4] ;  /* 0x00005480050577ac */ /* 0x000ee20008000800 */
[----:B------:R-:W-:Y:S01]  /*1090*/  USHF.L.U32 UR21, UR37, 0x9, URZ ;  /* 0x0000000925157899 */ /* 0x000fe200080006ff */
[----:B------:R-:W2:Y:S01]  /*10a0*/  F2I.U32.TRUNC.NTZ R0, R0 ;  /* 0x0000000000007305 */ /* 0x000ea2000020f000 */
[----:B------:R-:W-:Y:S01]  /*10b0*/  UMOV UR17, 0x5 ;  /* 0x0000000500117882 */ /* 0x000fe20000000000 */
[----:B------:R-:W-:Y:S02]  /*10c0*/  USEL UR19, UR29, 0xffff, !UP1 ;  /* 0x0000ffff1d137887 */ /* 0x000fe4000c800000 */
[----:B------:R-:W-:Y:S01]  /*10d0*/  USEL UR18, UR18, 0xffff, !UP0 ;  /* 0x0000ffff12127887 */ /* 0x000fe2000c000000 */
[----:B-1----:R-:W-:Y:S02]  /*10e0*/  R2UR UR39, R4 ;  /* 0x00000000042772ca */ /* 0x002fe400000e0000 */
[----:B--2---:R-:W-:Y:S02]  /*10f0*/  R2UR UR38, R0 ;  /* 0x00000000002672ca */ /* 0x004fe400000e0000 */
[----:B------:R-:W-:-:S09]  /*1100*/  PRMT R0, RZ, 0x7610, R0 ;  /* 0x00007610ff007816 */ /* 0x000fd20000000000 */
[----:B------:R-:W-:-:S04]  /*1110*/  UIADD3 UR39, UPT, UPT, -UR39, URZ, URZ ;  /* 0x000000ff27277290 */ /* 0x000fc8000fffe1ff */
[----:B------:R-:W-:Y:S02]  /*1120*/  UIMAD UR39, UR6, UR39, UR20 ;  /* 0x00000027062772a4 */ /* 0x000fe4000f8e0214 */
[----:B------:R-:W-:-:S04]  /*1130*/  UIADD3 UR38, UPT, UPT, -UR38, URZ, URZ ;  /* 0x000000ff26267290 */ /* 0x000fc8000fffe1ff */
[----:B---3--:R-:W-:Y:S01]  /*1140*/  UIMAD UR38, UR5, UR38, UR12 ;  /* 0x00000026052672a4 */ /* 0x008fe2000f8e020c */
[----:B----4-:R-:W-:Y:S11]  /*1150*/  BRA.U UP4, `(.L_x_17) ;  /* 0x00000001043c7547 */ /* 0x010ff6000b800000 */
[----:B------:R-:W-:Y:S02]  /*1160*/  UISETP.NE.AND UP0, UPT, UR38, URZ, UPT ;  /* 0x000000ff2600728c */ /* 0x000fe4000bf05270 */
[----:B------:R-:W-:Y:S02]  /*1170*/  UISETP.NE.AND UP1, UPT, UR38, 0x1, UPT ;  /* 0x000000012600788c */ /* 0x000fe4000bf25270 */
[----:B------:R-:W-:Y:S02]  /*1180*/  UISETP.NE.AND UP3, UPT, UR39, URZ, UP0 ;  /* 0x000000ff2700728c */ /* 0x000fe40008765270 */
[----:B------:R-:W-:Y:S02]  /*1190*/  USEL UR6, URZ, 0x2, UP0 ;  /* 0x00000002ff067887 */ /* 0x000fe40008000000 */
[----:B------:R-:W-:Y:S02]  /*11a0*/  USEL UR8, URZ, 0x1, UP3 ;  /* 0x00000001ff087887 */ /* 0x000fe40009800000 */
[----:B------:R-:W-:-:S02]  /*11b0*/  UISETP.NE.AND UP3, UPT, UR39, URZ, UPT ;  /* 0x000000ff2700728c */ /* 0x000fc4000bf65270 */
[----:B------:R-:W-:Y:S02]  /*11c0*/  USEL UR7, URZ, 0x4, UP1 ;  /* 0x00000004ff077887 */ /* 0x000fe40008800000 */
[----:B------:R-:W-:Y:S02]  /*11d0*/  UISETP.NE.AND UP0, UPT, UR39, 0x1, UPT ;  /* 0x000000012700788c */ /* 0x000fe4000bf05270 */
[----:B------:R-:W-:Y:S02]  /*11e0*/  USEL UR5, URZ, 0x8, UP1 ;  /* 0x00000008ff057887 */ /* 0x000fe40008800000 */
[----:B------:R-:W-:Y:S02]  /*11f0*/  USEL UR7, UR7, 0x4, UP3 ;  /* 0x0000000407077887 */ /* 0x000fe40009800000 */
[----:B------:R-:W-:Y:S02]  /*1200*/  USEL UR6, UR6, 0x2, UP0 ;  /* 0x0000000206067887 */ /* 0x000fe40008000000 */
[----:B------:R-:W-:-:S02]  /*1210*/  USEL UR5, UR5, 0x8, UP0 ;  /* 0x0000000805057887 */ /* 0x000fc40008000000 */
[----:B------:R-:W-:-:S04]  /*1220*/  UIADD3 UR6, UPT, UPT, UR6, UR7, UR8 ;  /* 0x0000000706067290 */ /* 0x000fc8000fffe008 */
[----:B------:R-:W-:-:S06]  /*1230*/  UIADD3 UR5, UPT, UPT, UR6, UR5, URZ ;  /* 0x0000000506057290 */ /* 0x000fcc000fffe0ff */
[----:B------:R-:W-:-:S07]  /*1240*/  MOV R0, UR5 ;  /* 0x0000000500007c02 */ /* 0x000fce0008000f00 */
.L_x_17:
[----:B------:R-:W1:Y:S01]  /*1250*/  S2UR UR36, SR_CTAID.Z ;  /* 0x00000000002479c3 */ /* 0x000e620000002700 */
[----:B------:R-:W-:Y:S01]  /*1260*/  UISETP.GE.AND UP0, UPT, UR25, 0x1, UPT ;  /* 0x000000011900788c */ /* 0x000fe2000bf06270 */
[----:B------:R-:W-:-:S08]  /*1270*/  UMOV UR5, 0x3 ;  /* 0x0000000300057882 */ /* 0x000fd00000000000 */
[----:B------:R-:W-:Y:S05]  /*1280*/  BRA.U !UP0, `(.L_x_18) ;  /* 0x0000000108b87547 */ /* 0x000fea000b800000 */
[----:B------:R-:W2:Y:S01]  /*1290*/  LDCU.128 UR8, c[0x0][0xf10] ;  /* 0x0001e200ff0877ac */ /* 0x000ea20008000c00 */
[----:B------:R-:W3:Y:S01]  /*12a0*/  LDCU UR27, c[0x0][0x370] ;  /* 0x00006e00ff1b77ac */ /* 0x000ee20008000800 */
[----:B------:R-:W4:Y:S01]  /*12b0*/  LDCU UR26, c[0x0][0x374] ;  /* 0x00006e80ff1a77ac */ /* 0x000f220008000800 */
[----:B------:R-:W1:Y:S01]  /*12c0*/  LDCU UR24, c[0x0][0xf0c] ;  /* 0x0001e180ff1877ac */ /* 0x000e620008000800 */
[----:B------:R-:W3:Y:S01]  /*12d0*/  LDCU UR23, c[0x0][0xf20] ;  /* 0x0001e400ff1777ac */ /* 0x000ee20008000800 */
[----:B------:R-:W3:Y:S01]  /*12e0*/  LDCU.64 UR6, c[0x0][0xf28] ;  /* 0x0001e500ff0677ac */ /* 0x000ee20008000a00 */
[----:B--2---:R-:W-:Y:S02]  /*12f0*/  UISETP.NE.AND UP1, UPT, UR10, 0x1, UPT ;  /* 0x000000010a00788c */ /* 0x004fe4000bf25270 */
[----:B----4-:R-:W-:Y:S02]  /*1300*/  UIMAD.WIDE.U32 UR32, UR26, UR11, URZ ;  /* 0x0000000b1a2072a5 */ /* 0x010fe4000f8e00ff */
[----:B------:R-:W-:-:S02]  /*1310*/  UISETP.NE.AND UP0, UPT, UR25, 0x1, UPT ;  /* 0x000000011900788c */ /* 0x000fc4000bf05270 */
[----:B-1----:R-:W-:Y:S02]  /*1320*/  UISETP.NE.AND UP3, UPT, UR24, 0x1, UPT ;  /* 0x000000011800788c */ /* 0x002fe4000bf65270 */
[----:B------:R-:W-:Y:S02]  /*1330*/  UIMAD.WIDE.U32 UR34, UR12, UR11, URZ ;  /* 0x0000000b0c2272a5 */ /* 0x000fe4000f8e00ff */
[----:B---3--:R-:W-:Y:S01]  /*1340*/  UIMAD.WIDE.U32 UR30, UR27, UR8, URZ ;  /* 0x000000081b1e72a5 */ /* 0x008fe2000f8e00ff */
[----:B------:R-:W-:Y:S01]  /*1350*/  UMOV UR11, UR33 ;  /* 0x00000021000b7c82 */ /* 0x000fe20008000000 */
[----:B------:R-:W-:Y:S02]  /*1360*/  UIMAD.WIDE.U32 UR32, UR20, UR8, URZ ;  /* 0x00000008142072a5 */ /* 0x000fe4000f8e00ff */
[----:B------:R-:W-:-:S03]  /*1370*/  @UP1 USHF.R.U32.HI UR26, URZ, UR23, UR11 ;  /* 0x00000017ff1a1299 */ /* 0x000fc6000801160b */
[----:B------:R-:W-:Y:S02]  /*1380*/  @UP3 USHF.R.U32.HI UR27, URZ, UR9, UR31 ;  /* 0x00000009ff1b3299 */ /* 0x000fe4000801161f */
[----:B------:R-:W-:Y:S02]  /*1390*/  UIMAD.WIDE.U32 UR30, UR26, UR6, URZ ;  /* 0x000000061a1e72a5 */ /* 0x000fe4000f8e00ff */
[----:B------:R-:W-:Y:S02]  /*13a0*/  USHF.R.U32.HI UR35, URZ, UR23, UR35 ;  /* 0x00000017ff237299 */ /* 0x000fe40008011623 */
[----:B------:R-:W-:Y:S02]  /*13b0*/  UIMAD.WIDE.U32 UR40, UR27, UR6, URZ ;  /* 0x000000061b2872a5 */ /* 0x000fe4000f8e00ff */
[----:B------:R-:W-:Y:S02]  /*13c0*/  @UP0 USHF.R.U32.HI UR26, URZ, UR7, UR31 ;  /* 0x00000007ff1a0299 */ /* 0x000fe4000801161f */
[----:B------:R-:W-:-:S02]  /*13d0*/  USHF.R.U32.HI UR33, URZ, UR9, UR33 ;  /* 0x00000009ff217299 */ /* 0x000fc40008011621 */
[----:B------:R-:W-:Y:S02]  /*13e0*/  USEL UR35, UR12, UR35, !UP1 ;  /* 0x000000230c237287 */ /* 0x000fe4000c800000 */
[----:B------:R-:W-:Y:S02]  /*13f0*/  @UP0 USHF.R.U32.HI UR27, URZ, UR7, UR41 ;  /* 0x00000007ff1b0299 */ /* 0x000fe40008011629 */
[----:B------:R-:W-:Y:S02]  /*1400*/  UIMAD UR26, UR26, UR25, URZ ;  /* 0x000000191a1a72a4 */ /* 0x000fe4000f8e02ff */
[----:B------:R-:W-:Y:S02]  /*1410*/  USEL UR33, UR20, UR33, !UP3 ;  /* 0x0000002114217287 */ /* 0x000fe4000d800000 */
[----:B------:R-:W-:Y:S02]  /*1420*/  UIMAD UR8, UR27, UR25, URZ ;  /* 0x000000191b0872a4 */ /* 0x000fe4000f8e02ff */
[----:B------:R-:W-:-:S02]  /*1430*/  UISETP.GE.AND UP1, UPT, UR35, UR26, UPT ;  /* 0x0000001a2300728c */ /* 0x000fc4000bf26270 */
[----:B------:R-:W-:Y:S02]  /*1440*/  UIMAD.WIDE.U32 UR30, UR35, UR6, URZ ;  /* 0x00000006231e72a5 */ /* 0x000fe4000f8e00ff */
[----:B------:R-:W-:Y:S02]  /*1450*/  UISETP.GE.OR UP1, UPT, UR33, UR8, UP1 ;  /* 0x000000082100728c */ /* 0x000fe40008f26670 */
[----:B------:R-:W-:Y:S02]  /*1460*/  UIMAD.WIDE.U32 UR40, UR33, UR6, URZ ;  /* 0x00000006212872a5 */ /* 0x000fe4000f8e00ff */
[----:B------:R-:W-:Y:S02]  /*1470*/  USHF.R.U32.HI UR6, URZ, UR7, UR31 ;  /* 0x00000007ff067299 */ /* 0x000fe4000801161f */
[----:B------:R-:W-:Y:S02]  /*1480*/  UIADD3 UR8, UPT, UPT, -UR35, URZ, URZ ;  /* 0x000000ff23087290 */ /* 0x000fe4000fffe1ff */
[----:B------:R-:W-:-:S02]  /*1490*/  USEL UR6, UR35, UR6, !UP0 ;  /* 0x0000000623067287 */ /* 0x000fc4000c000000 */
[----:B------:R-:W-:Y:S02]  /*14a0*/  UIADD3 UR9, UPT, UPT, -UR33, URZ, URZ ;  /* 0x000000ff21097290 */ /* 0x000fe4000fffe1ff */
[----:B------:R-:W-:Y:S02]  /*14b0*/  @!UP1 USHF.R.U32.HI UR11, URZ, UR7, UR41 ;  /* 0x00000007ff0b9299 */ /* 0x000fe40008011629 */
[----:B------:R-:W-:Y:S02]  /*14c0*/  UIADD3 UR7, UPT, UPT, -UR6, URZ, URZ ;  /* 0x000000ff06077290 */ /* 0x000fe4000fffe1ff */
[----:B------:R-:W-:Y:S02]  /*14d0*/  @!UP1 USEL UR11, UR33, UR11, !UP0 ;  /* 0x0000000b210b9287 */ /* 0x000fe4000c000000 */
[----:B------:R-:W-:Y:S02]  /*14e0*/  UIMAD UR7, UR25, UR7, UR35 ;  /* 0x00000007190772a4 */ /* 0x000fe4000f8e0223 */
[----:B------:R-:W-:-:S02]  /*14f0*/  @!UP1 UIADD3 UR6, UPT, UPT, UR6, -UR11, URZ ;  /* 0x8000000b06069290 */ /* 0x000fc4000fffe0ff */
[----:B------:R-:W-:Y:S02]  /*1500*/  @!UP1 UIMAD UR7, UR7, UR27, UR11 ;  /* 0x0000001b070792a4 */ /* 0x000fe4000f8e020b */
[----:B------:R-:W-:Y:S02]  /*1510*/  UIMAD UR8, UR10, UR8, UR12 ;  /* 0x000000080a0872a4 */ /* 0x000fe4000f8e020c */
[----:B------:R-:W-:Y:S02]  /*1520*/  @!UP1 UIMAD UR35, UR6, UR25, UR33 ;  /* 0x00000019062392a4 */ /* 0x000fe4000f8e0221 */
[----:B------:R-:W-:Y:S01]  /*1530*/  UIMAD UR9, UR24, UR9, UR20 ;  /* 0x00000009180972a4 */ /* 0x000fe2000f8e0214 */
[----:B------:R-:W-:Y:S01]  /*1540*/  @!UP1 UMOV UR33, UR7 ;  /* 0x0000000700219c82 */ /* 0x000fe20008000000 */
[----:B------:R-:W-:Y:S02]  /*1550*/  UIMAD UR12, UR35, UR10, UR8 ;  /* 0x0000000a230c72a4 */ /* 0x000fe4000f8e0208 */
[----:B------:R-:W-:-:S12]  /*1560*/  UIMAD UR20, UR33, UR24, UR9 ;  /* 0x00000018211472a4 */ /* 0x000fd8000f8e0209 */
.L_x_18:
[----:B------:R-:W-:Y:S02]  /*1570*/  UISETP.NE.AND UP0, UPT, UR16, 0x1, UPT ;  /* 0x000000011000788c */ /* 0x000fe4000bf05270 */
[----:B------:R-:W-:Y:S02]  /*1580*/  ULOP3.LUT UR6, UR19, 0xffff, URZ, 0xc0, !UPT ;  /* 0x0000ffff13067892 */ /* 0x000fe4000f8ec0ff */
[----:B------:R-:W-:Y:S02]  /*1590*/  ULOP3.LUT UR18, UR18, 0xffff, URZ, 0xc0, !UPT ;  /* 0x0000ffff12127892 */ /* 0x000fe4000f8ec0ff */
[----:B------:R-:W-:Y:S02]  /*15a0*/  UISETP.NE.AND UP3, UPT, UR13, 0x2, UPT ;  /* 0x000000020d00788c */ /* 0x000fe4000bf65270 */
[----:B------:R-:W-:Y:S02]  /*15b0*/  ULOP3.LUT UR23, UR28, 0x1, URZ, 0xc0, !UPT ;  /* 0x000000011c177892 */ /* 0x000fe4000f8ec0ff */
[----:B------:R-:W-:-:S02]  /*15c0*/  ULOP3.LUT UR22, UR22, 0x2000, URZ, 0xc0, !UPT ;  /* 0x0000200016167892 */ /* 0x000fc4000f8ec0ff */
[----:B------:R-:W-:Y:S02]  /*15d0*/  ULOP3.LUT UR15, UR15, 0x2000, URZ, 0xc0, !UPT ;  /* 0x000020000f0f7892 */ /* 0x000fe4000f8ec0ff */
[----:B------:R-:W-:Y:S02]  /*15e0*/  ULOP3.LUT UR14, UR14, 0x200, URZ, 0xc0, !UPT ;  /* 0x000002000e0e7892 */ /* 0x000fe4000f8ec0ff */
[----:B------:R-:W-:Y:S02]  /*15f0*/  ULOP3.LUT UR7, UR21, 0x200, URZ, 0xc0, !UPT ;  /* 0x0000020015077892 */ /* 0x000fe4000f8ec0ff */
[----:B------:R-:W-:Y:S02]  /*1600*/  USHF.L.U32 UR6, UR17, UR6, URZ ;  /* 0x0000000611067299 */ /* 0x000fe400080006ff */
[----:B------:R-:W-:Y:S01]  /*1610*/  USHF.L.U32 UR5, UR5, UR18, URZ ;  /* 0x0000001205057299 */ /* 0x000fe200080006ff */
[----:B------:R-:W-:Y:S11]  /*1620*/  BRA.U UP0, `(.L_x_19) ;  /* 0x0000000100407547 */ /* 0x000ff6000b800000 */
[----:B------:R-:W2:Y:S01]  /*1630*/  LDCU.128 UR8, c[0x0][0xf10] ;  /* 0x0001e200ff0877ac */ /* 0x000ea20008000c00 */
[----:B------:R-:W3:Y:S01]  /*1640*/  LDCU UR17, c[0x0][0xf0c] ;  /* 0x0001e180ff1177ac */ /* 0x000ee20008000800 */
[----:B------:R-:W4:Y:S01]  /*1650*/  LDCU UR16, c[0x0][0xf20] ;  /* 0x0001e400ff1077ac */ /* 0x000f220008000800 */
[----:B--2---:R-:W-:Y:S02]  /*1660*/  UIMAD.WIDE.U32 UR24, UR20, UR8, URZ ;  /* 0x00000008141872a5 */ /* 0x004fe4000f8e00ff */
[----:B------:R-:W-:Y:S02]  /*1670*/  UIMAD.WIDE.U32 UR18, UR12, UR11, URZ ;  /* 0x0000000b0c1272a5 */ /* 0x000fe4000f8e00ff */
[----:B---3--:R-:W-:Y:S02]  /*1680*/  UISETP.NE.AND UP1, UPT, UR17, 0x1, UPT ;  /* 0x000000011100788c */ /* 0x008fe4000bf25270 */
[----:B------:R-:W-:Y:S01]  /*1690*/  UISETP.NE.AND UP0, UPT, UR10, 0x1, UPT ;  /* 0x000000010a00788c */ /* 0x000fe2000bf05270 */
[----:B------:R-:W-:Y:S01]  /*16a0*/  UMOV UR11, UR25 ;  /* 0x00000019000b7c82 */ /* 0x000fe20008000000 */
[----:B----4-:R-:W-:-:S02]  /*16b0*/  USHF.R.U32.HI UR16, URZ, UR16, UR19 ;  /* 0x00000010ff107299 */ /* 0x010fc40008011613 */
[----:B------:R-:W-:Y:S02]  /*16c0*/  USHF.R.U32.HI UR9, URZ, UR9, UR11 ;  /* 0x00000009ff097299 */ /* 0x000fe4000801160b */
[----:B------:R-:W-:Y:S02]  /*16d0*/  USEL UR16, UR12, UR16, !UP0 ;  /* 0x000000100c107287 */ /* 0x000fe4000c000000 */
[----:B------:R-:W-:-:S04]  /*16e0*/  USEL UR9, UR20, UR9, !UP1 ;  /* 0x0000000914097287 */ /* 0x000fc8000c800000 */
[----:B------:R-:W-:Y:S02]  /*16f0*/  UIADD3 UR8, UPT, UPT, UR9, -UR16, URZ ;  /* 0x8000001009087290 */ /* 0x000fe4000fffe0ff */
[----:B------:R-:W-:Y:S02]  /*1700*/  UIADD3 UR9, UPT, UPT, -UR9, UR16, URZ ;  /* 0x0000001009097290 */ /* 0x000fe4000fffe1ff */
[----:B------:R-:W-:Y:S02]  /*1710*/  UIMAD UR12, UR8, UR10, UR12 ;  /* 0x0000000a080c72a4 */ /* 0x000fe4000f8e020c */
[----:B------:R-:W-:-:S12]  /*1720*/  UIMAD UR20, UR9, UR17, UR20 ;  /* 0x00000011091472a4 */ /* 0x000fd8000f8e0214 */
.L_x_19:
[----:B------:R-:W-:Y:S05]  /*1730*/  BRA.U !UP2, `(.L_x_20) ;  /* 0x000000010a0c7547 */ /* 0x000fea000b800000 */
[----:B------:R-:W-:Y:S01]  /*1740*/  UCGABAR_WAIT ;  /* 0x0000000000007dc7 */ /* 0x000fe20008000000 */
[----:B------:R-:W-:Y:S01]  /*1750*/  CCTL.IVALL ;  /* 0x00000000ff00798f */ /* 0x000fe20002000000 */
[----:B------:R-:W-:Y:S05]  /*1760*/  BRA `(.L_x_21) ;  /* 0x0000000000047947 */ /* 0x000fea0003800000 */
.L_x_20:
[----:B------:R-:W-:Y:S06]  /*1770*/  BAR.SYNC.DEFER_BLOCKING 0x0 ;  /* 0x0000000000007b1d */ /* 0x000fec0000010000 */
.L_x_21:
[----:B------:R-:W-:Y:S05]  /*1780*/  BRA.U UP3, `(.L_x_22) ;  /* 0x0000001503ac7547 */ /* 0x000fea000b800000 */
[----:B------:R-:W2:Y:S01]  /*1790*/  LDCU UR30, c[0x0][0x38c] ;  /* 0x00007180ff1e77ac */ /* 0x000ea20008000800 */
[----:B------:R-:W3:Y:S01]  /*17a0*/  LDC R8, c[0x0][0x370] ;  /* 0x0000dc00ff087b82 */ /* 0x000ee20000000800 */
[----:B------:R-:W-:Y:S01]  /*17b0*/  PLOP3.LUT P1, PT, PT, PT, UP5, 0x80, 0x8 ;  /* 0x000000000008781c */ /* 0x000fe20003f2f058 */
[----:B------:R-:W-:Y:S01]  /*17c0*/  IMAD.MOV.U32 R15, RZ, RZ, 0x1 ;  /* 0x00000001ff0f7424 */ /* 0x000fe200078e00ff */
[----:B------:R-:W-:Y:S01]  /*17d0*/  ISETP.EQ.OR P4, PT, R2, RZ, P5 ;  /* 0x000000ff0200720c */ /* 0x000fe20002f82670 */
[----:B------:R-:W-:Y:S01]  /*17e0*/  IMAD.MOV.U32 R14, RZ, RZ, RZ ;  /* 0x000000ffff0e7224 */ /* 0x000fe200078e00ff */
[----:B------:R-:W-:Y:S02]  /*17f0*/  PLOP3.LUT P1, PT, P1, PT, PT, 0x8, 0x80 ;  /* 0x000000000080781c */ /* 0x000fe40000f2e170 */
[----:B------:R-:W-:Y:S01]  /*1800*/  CS2R R12, SRZ ;  /* 0x00000000000c7805 */ /* 0x000fe2000001ff00 */
[----:B------:R-:W-:Y:S01]  /*1810*/  IMAD.MOV.U32 R11, RZ, RZ, 0x1 ;  /* 0x00000001ff0b7424 */ /* 0x000fe200078e00ff */
[----:B------:R-:W4:Y:S01]  /*1820*/  LDC R0, c[0x0][0x374] ;  /* 0x0000dd00ff007b82 */ /* 0x000f220000000800 */
[----:B------:R-:W1:Y:S01]  /*1830*/  LDCU.64 UR42, c[0x0][0x348] ;  /* 0x00006900ff2a77ac */ /* 0x000e620008000a00 */
[----:B------:R-:W-:Y:S01]  /*1840*/  UMOV UR45, URZ ;  /* 0x000000ff002d7c82 */ /* 0x000fe20008000000 */
[----:B--2---:R-:W-:-:S04]  /*1850*/  UIADD3 UR8, UPT, UPT, UR30, 0xff, URZ ;  /* 0x000000ff1e087890 */ /* 0x004fc8000fffe0ff */
[----:B------:R-:W-:-:S04]  /*1860*/  USHF.R.S32.HI UR40, URZ, 0x1f, UR8 ;  /* 0x0000001fff287899 */ /* 0x000fc80008011408 */
[----:B------:R-:W-:Y:S02]  /*1870*/  ULEA.HI UR40, UR40, UR8, URZ, 0x8 ;  /* 0x0000000828287291 */ /* 0x000fe4000f8f40ff */
[----:B------:R-:W-:Y:S02]  /*1880*/  UIADD3 UR8, UPT, UPT, UR30, -0x1, URZ ;  /* 0xffffffff1e087890 */ /* 0x000fe4000fffe0ff */
[----:B------:R-:W-:Y:S02]  /*1890*/  USHF.R.S32.HI UR40, URZ, 0x8, UR40 ;  /* 0x00000008ff287899 */ /* 0x000fe40008011428 */
[----:B------:R-:W-:Y:S02]  /*18a0*/  UISETP.GE.U32.AND UP1, UPT, UR8, -0x1ff, UPT ;  /* 0xfffffe010800788c */ /* 0x000fe4000bf26070 */
[----:B------:R-:W-:Y:S02]  /*18b0*/  UISETP.LT.U32.AND UP0, UPT, UR40, 0x6, UPT ;  /* 0x000000062800788c */ /* 0x000fe4000bf01070 */
[----:B------:R-:W-:-:S02]  /*18c0*/  UIADD3 UR30, UPT, UPT, UR30, 0x1fe, URZ ;  /* 0x000001fe1e1e7890 */ /* 0x000fc4000fffe0ff */
[----:B------:R-:W-:Y:S02]  /*18d0*/  USEL UR31, UR40, 0x6, UP0 ;  /* 0x00000006281f7887 */ /* 0x000fe40008000000 */
[----:B------:R-:W-:Y:S02]  /*18e0*/  UISETP.NE.AND UP0, UPT, UR13, URZ, UPT ;  /* 0x000000ff0d00728c */ /* 0x000fe4000bf05270 */
[----:B------:R-:W-:Y:S02]  /*18f0*/  UIADD3 UR41, UPT, UPT, UR31, -0x1, URZ ;  /* 0xffffffff1f297890 */ /* 0x000fe4000fffe0ff */
[----:B------:R-:W-:Y:S02]  /*1900*/  @UP1 UIADD3 UR41, UPT, UPT, UR31, URZ, URZ ;  /* 0x000000ff1f291290 */ /* 0x000fe4000fffe0ff */
[----:B------:R-:W-:Y:S02]  /*1910*/  USEL UR44, UR4, 0x2, UP0 ;  /* 0x00000002042c7887 */ /* 0x000fe40008000000 */
[----:B------:R-:W-:-:S02]  /*1920*/  UIADD3 UR46, UPT, UPT, UR40, -UR31, URZ ;  /* 0x8000001f282e7290 */ /* 0x000fc4000fffe0ff */
[----:B-1-3--:R-:W-:-:S12]  /*1930*/  UIADD3 UR41, UPT, UPT, UR41, 0x1, URZ ;  /* 0x0000000129297890 */ /* 0x00afd8000fffe0ff */
.L_x_46:
[----:B------:R-:W-:Y:S01]  /*1940*/  UISETP.NE.AND UP0, UPT, UR37, URZ, UPT ;  /* 0x000000ff2500728c */ /* 0x000fe2000bf05270 */
[----:B------:R-:W1:Y:S08]  /*1950*/  S2UR UR37, SR_CgaCtaId ;  /* 0x00000000002579c3 */ /* 0x000e700000008800 */
[----:B------:R-:W-:Y:S05]  /*1960*/  BRA.U UP0, `(.L_x_23) ;  /* 0x0000000100347547 */ /* 0x000fea000b800000 */
[----:B------:R-:W2:Y:S01]  /*1970*/  S2R R2, SR_CgaCtaId ;  /* 0x0000000000027919 */ /* 0x000ea20000008800 */
[----:B------:R-:W-:-:S04]  /*1980*/  MOV R3, 0x400 ;  /* 0x0000040000037802 */ /* 0x000fc80000000f00 */
[----:B--2---:R-:W-:Y:S02]  /*1990*/  LEA R2, R2, R3, 0x18 ;  /* 0x0000000302027211 */ /* 0x004fe400078ec0ff */
[----:B------:R-:W-:-:S03]  /*19a0*/  SHF.L.U32 R3, R11, 0x1f, RZ ;  /* 0x0000001f0b037819 */ /* 0x000fc600000006ff */
[----:B------:R-:W-:-:S04]  /*19b0*/  IMAD R2, R12, 0x8, R2 ;  /* 0x000000080c027824 */ /* 0x000fc800078e0202 */
[----:B------:R-:W2:Y:S02]  /*19c0*/  SYNCS.PHASECHK.TRANS64.TRYWAIT P0, [R2+URZ+0x100], R3 ;  /* 0x00010003020075a7 */ /* 0x000ea400080011ff */
[----:B--2---:R-:W-:Y:S05]  /*19d0*/  @!P0 BRA `(.L_x_24) ;  /* 0x000000c800e08947 */ /* 0x004fea0003800000 */
.L_x_194:
[----:B------:R-:W-:Y:S01]  /*19e0*/  VIADD R12, R12, 0x1 ;  /* 0x000000010c0c7836 */ /* 0x000fe20000000000 */
[----:B------:R2:W-:Y:S04]  /*19f0*/  SYNCS.ARRIVE.TRANS64.A1T0 RZ, [R2+URZ+0xf0], RZ ;  /* 0x0000f0ff02ff79a7 */ /* 0x0005e800081000ff */
[----:B------:R-:W-:-:S04]  /*1a00*/  ISETP.NE.AND P0, PT, R12, 0x2, PT ;  /* 0x000000020c00780c */ /* 0x000fc80003f05270 */
[----:B------:R-:W-:Y:S02]  /*1a10*/  SEL R12, R12, RZ, P0 ;  /* 0x000000ff0c0c7207 */ /* 0x000fe40000000000 */
[----:B--2---:R-:W-:-:S04]  /*1a20*/  SEL R2, RZ, 0x1, P0 ;  /* 0x00000001ff027807 */ /* 0x004fc80000000000 */
[----:B------:R-:W-:-:S07]  /*1a30*/  LOP3.LUT R11, R11, R2, RZ, 0x3c, !PT ;  /* 0x000000020b0b7212 */ /* 0x000fce00078e3cff */
.L_x_23:
[----:B------:R-:W-:Y:S01]  /*1a40*/  UMOV UR4, 0x400 ;  /* 0x0000040000047882 */ /* 0x000fe20000000000 */
[----:B------:R-:W-:Y:S01]  /*1a50*/  SHF.L.U32 R2, R15, 0x1f, RZ ;  /* 0x0000001f0f027819 */ /* 0x000fe200000006ff */
[----:B-1----:R-:W-:Y:S02]  /*1a60*/  ULEA UR4, UR37, UR4, 0x18 ;  /* 0x0000000425047291 */ /* 0x002fe4000f8ec0ff */
[----:B------:R-:W-:Y:S02]  /*1a70*/  UISETP.GE.U32.AND UP0, UPT, UR30, 0x1ff, UPT ;  /* 0x000001ff1e00788c */ /* 0x000fe4000bf06070 */
[----:B------:R-:W-:Y:S02]  /*1a80*/  ULEA UR8, UR45, UR4, 0x3 ;  /* 0x000000042d087291 */ /* 0x000fe4000f8e18ff */
[----:B------:R-:W-:Y:S02]  /*1a90*/  ULEA UR35, UR20, UR23, 0x1 ;  /* 0x0000001714237291 */ /* 0x000fe4000f8e08ff */
[----:B------:R-:W-:-:S02]  /*1aa0*/  ULEA UR27, UR12, UR29, 0x1 ;  /* 0x0000001d0c1b7291 */ /* 0x000fc4000f8e08ff */
[----:B------:R-:W-:Y:S02]  /*1ab0*/  USHF.L.U32 UR35, UR35, 0x6, URZ ;  /* 0x0000000623237899 */ /* 0x000fe400080006ff */
[----:B------:R-:W-:Y:S01]  /*1ac0*/  USHF.L.U32 UR27, UR27, 0x6, URZ ;  /* 0x000000061b1b7899 */ /* 0x000fe200080006ff */
[----:B------:R1:W2:Y:S01]  /*1ad0*/  SYNCS.PHASECHK.TRANS64.TRYWAIT P2, [UR8+0x30], R2 ;  /* 0x00003002ff0075a7 */ /* 0x0002a20008041108 */
[----:B------:R-:W-:Y:S01]  /*1ae0*/  UMOV UR50, URZ ;  /* 0x000000ff00327c82 */ /* 0x000fe20008000000 */
[----:B------:R-:W-:Y:S09]  /*1af0*/  BRA.U !UP0, `(.L_x_25) ;  /* 0x0000000508287547 */ /* 0x000ff2000b800000 */
[----:B------:R-:W-:Y:S01]  /*1b00*/  UMOV UR48, URZ ;  /* 0x000000ff00307c82 */ /* 0x000fe20008000000 */
[----:B------:R-:W-:-:S05]  /*1b10*/  UMOV UR47, UR45 ;  /* 0x0000002d002f7c82 */ /* 0x000fca0008000000 */
.L_x_33:
[----:B------:R-:W-:Y:S01]  /*1b20*/  ULEA UR33, UR47, UR4, 0x3 ;  /* 0x000000042f217291 */ /* 0x000fe2000f8e18ff */
[----:B--2---:R-:W-:Y:S01]  /*1b30*/  @!P5 MOV R3, 0x8800 ;  /* 0x000088000003d802 */ /* 0x004fe20000000f00 */
[----:B--23--:R-:W-:Y:S10]  /*1b40*/  @P2 BRA `(.L_x_26) ;  /* 0x00000000000c2947 */ /* 0x00cff40003800000 */
[----:B------:R-:W-:-:S04]  /*1b50*/  SHF.L.U32 R4, R15, 0x1f, RZ ;  /* 0x0000001f0f047819 */ /* 0x000fc800000006ff */
[----:B------:R-:W2:Y:S02]  /*1b60*/  SYNCS.PHASECHK.TRANS64.TRYWAIT P0, [UR33+0x30], R4 ;  /* 0x00003004ff0075a7 */ /* 0x000ea40008001121 */
[----:B--2---:R-:W-:Y:S05]  /*1b70*/  @!P0 BRA `(.L_x_27) ;  /* 0x000000c8008c8947 */ /* 0x004fea0003800000 */
.L_x_26:
[----:B------:R2:W-:Y:S01]  /*1b80*/  @!P5 SYNCS.ARRIVE.TRANS64 RZ, [UR33], R3 ;  /* 0x00000003ffffd9a7 */ /* 0x0005e20008000021 */
[----:B------:R-:W-:-:S04]  /*1b90*/  ULOP3.LUT UR8, UR44, 0x2, URZ, 0xfc, !UPT ;  /* 0x000000022c087892 */ /* 0x000fc8000f8efcff */
[----:B------:R-:W-:-:S09]  /*1ba0*/  UISETP.NE.AND UP0, UPT, UR8, 0x2, UPT ;  /* 0x000000020800788c */ /* 0x000fd2000bf05270 */
[----:B------:R-:W-:Y:S05]  /*1bb0*/  BRA.U UP0, `(.L_x_28) ;  /* 0x0000000100047547 */ /* 0x000fea000b800000 */
[----:B------:R-:W-:Y:S05]  /*1bc0*/  BPT.TRAP 0x1 ;  /* 0x000000040000795c */ /* 0x000fea0000300000 */
.L_x_28:
[----:B------:R-:W-:Y:S04]  /*1bd0*/  BSSY.RECONVERGENT B0, `(.L_x_29) ;  /* 0x0000003000007945 */ /* 0x000fe80003800200 */
[----:B------:R-:W-:Y:S05]  /*1be0*/  @P4 BRA `(.L_x_30) ;  /* 0x0000000000044947 */ /* 0x000fea0003800000 */
[----:B------:R-:W-:Y:S05]  /*1bf0*/  BPT.TRAP 0x1 ;  /* 0x000000040000795c */ /* 0x000fea0000300000 */
.L_x_30:
[----:B------:R-:W-:Y:S05]  /*1c00*/  BSYNC.RECONVERGENT B0 ;  /* 0x0000000000007941 */ /* 0x000fea0003800200 */
.L_x_29:
[----:B------:R-:W-:Y:S01]  /*1c10*/  UIADD3 UR45, UPT, UPT, UR47, 0x1, URZ ;  /* 0x000000012f2d7890 */ /* 0x000fe2000fffe0ff */
[----:B------:R-:W-:Y:S01]  /*1c20*/  BSSY.RECONVERGENT B0, `(.L_x_31) ;  /* 0x0000032000007945 */ /* 0x000fe20003800200 */
[----:B------:R-:W-:Y:S02]  /*1c30*/  ELECT P0, URZ, PT ;  /* 0x0000000000ff782f */ /* 0x000fe40003800000 */
[----:B------:R-:W-:-:S04]  /*1c40*/  UISETP.NE.AND UP0, UPT, UR45, 0x6, UPT ;  /* 0x000000062d00788c */ /* 0x000fc8000bf05270 */
[----:B------:R-:W-:Y:S02]  /*1c50*/  USEL UR9, URZ, 0x1, UP0 ;  /* 0x00000001ff097887 */ /* 0x000fe40008000000 */
[----:B------:R-:W-:-:S04]  /*1c60*/  USEL UR45, UR45, URZ, UP0 ;  /* 0x000000ff2d2d7287 */ /* 0x000fc80008000000 */
[----:B------:R-:W-:Y:S01]  /*1c70*/  ULEA UR8, UR45, UR4, 0x3 ;  /* 0x000000042d087291 */ /* 0x000fe2000f8e18ff */
[----:B------:R-:W-:-:S04]  /*1c80*/  LOP3.LUT R15, R15, UR9, RZ, 0x3c, !PT ;  /* 0x000000090f0f7c12 */ /* 0x000fc8000f8e3cff */
[----:B-1----:R-:W-:-:S04]  /*1c90*/  SHF.L.U32 R2, R15, 0x1f, RZ ;  /* 0x0000001f0f027819 */ /* 0x002fc800000006ff */
[----:B------:R1:W3:Y:S01]  /*1ca0*/  SYNCS.PHASECHK.TRANS64.TRYWAIT P2, [UR8+0x30], R2 ;  /* 0x00003002ff0075a7 */ /* 0x0002e20008041108 */
[----:B------:R-:W-:Y:S05]  /*1cb0*/  @!P0 BRA `(.L_x_32) ;  /* 0x0000000000a08947 */ /* 0x000fea0003800000 */
[----:B------:R-:W-:Y:S02]  /*1cc0*/  USHF.L.U32 UR24, UR47, 0xe, URZ ;  /* 0x0000000e2f187899 */ /* 0x000fe400080006ff */
[----:B------:R-:W-:Y:S02]  /*1cd0*/  USHF.L.U32 UR8, UR47, 0xa, URZ ;  /* 0x0000000a2f087899 */ /* 0x000fe400080006ff */
[----:B------:R-:W-:Y:S02]  /*1ce0*/  UIADD3 UR60, UP3, UPT, UR42, 0x80, URZ ;  /* 0x000000802a3c7890 */ /* 0x000fe4000ff7e0ff */
[----:B------:R-:W-:Y:S02]  /*1cf0*/  ULOP3.LUT UR32, UR24, UR22, URZ, 0xfc, !UPT ;  /* 0x0000001618207292 */ /* 0x000fe4000f8efcff */
[----:B------:R-:W-:Y:S02]  /*1d00*/  UIADD3 UR58, UP2, UPT, UR42, 0x180, URZ ;  /* 0x000001802a3a7890 */ /* 0x000fe4000ff5e0ff */
[----:B------:R-:W-:-:S02]  /*1d10*/  ULOP3.LUT UR24, UR24, UR15, URZ, 0xfc, !UPT ;  /* 0x0000000f18187292 */ /* 0x000fc4000f8efcff */
[----:B------:R-:W-:Y:S02]  /*1d20*/  USHF.L.U32 UR11, UR48, 0x1, URZ ;  /* 0x00000001300b7899 */ /* 0x000fe400080006ff */
[----:B------:R-:W-:Y:S02]  /*1d30*/  UIADD3 UR56, UP1, UPT, UR42, 0x280, URZ ;  /* 0x000002802a387890 */ /* 0x000fe4000ff3e0ff */
[----:B------:R-:W-:Y:S02]  /*1d40*/  ULOP3.LUT UR16, UR14, UR8, URZ, 0xfc, !UPT ;  /* 0x000000080e107292 */ /* 0x000fe4000f8efcff */
[----:B------:R-:W-:Y:S02]  /*1d50*/  UIADD3 UR54, UP0, UPT, UR42, 0x380, URZ ;  /* 0x000003802a367890 */ /* 0x000fe4000ff1e0ff */
[----:B------:R-:W-:Y:S02]  /*1d60*/  ULOP3.LUT UR8, UR8, UR7, URZ, 0xfc, !UPT ;  /* 0x0000000708087292 */ /* 0x000fe4000f8efcff */
[----:B------:R-:W-:-:S02]  /*1d70*/  USHF.L.U32 UR34, UR48, 0x8, URZ ;  /* 0x0000000830227899 */ /* 0x000fc400080006ff */
[----:B------:R-:W-:Y:S02]  /*1d80*/  UIADD3.X UR61, UPT, UPT, URZ, UR43, URZ, UP3, !UPT ;  /* 0x0000002bff3d7290 */ /* 0x000fe40009ffe4ff */
[----:B------:R-:W-:Y:S02]  /*1d90*/  UIADD3 UR32, UPT, UPT, UR4, 0x4300, UR32 ;  /* 0x0000430004207890 */ /* 0x000fe4000fffe020 */
[----:B------:R-:W-:Y:S02]  /*1da0*/  UPRMT UR50, URZ, 0x5410, UR6 ;  /* 0x00005410ff327896 */ /* 0x000fe40008000006 */
[----:B------:R-:W-:Y:S02]  /*1db0*/  UIADD3.X UR59, UPT, UPT, URZ, UR43, URZ, UP2, !UPT ;  /* 0x0000002bff3b7290 */ /* 0x000fe400097fe4ff */
[----:B------:R-:W-:Y:S02]  /*1dc0*/  UIADD3 UR24, UPT, UPT, UR4, 0x1c300, UR24 ;  /* 0x0001c30004187890 */ /* 0x000fe4000fffe018 */
[----:B------:R-:W-:-:S02]  /*1dd0*/  UPRMT UR49, URZ, 0x5410, UR5 ;  /* 0x00005410ff317896 */ /* 0x000fc40008000005 */
[----:B------:R-:W-:Y:S02]  /*1de0*/  UIADD3.X UR57, UPT, UPT, URZ, UR43, URZ, UP1, !UPT ;  /* 0x0000002bff397290 */ /* 0x000fe40008ffe4ff */
[----:B------:R-:W-:Y:S02]  /*1df0*/  ULOP3.LUT UR19, UR11, UR23, URZ, 0xfc, !UPT ;  /* 0x000000170b137292 */ /* 0x000fe4000f8efcff */
[----:B------:R-:W-:Y:S02]  /*1e00*/  UIADD3 UR16, UPT, UPT, UR4, 0x34300, UR16 ;  /* 0x0003430004107890 */ /* 0x000fe4000fffe010 */
[----:B------:R-:W-:Y:S02]  /*1e10*/  UIADD3.X UR55, UPT, UPT, URZ, UR43, URZ, UP0, !UPT ;  /* 0x0000002bff377290 */ /* 0x000fe400087fe4ff */
[----:B------:R-:W-:Y:S02]  /*1e20*/  ULEA.HI UR11, UR7, UR11, URZ, 0x17 ;  /* 0x0000000b070b7291 */ /* 0x000fe4000f8fb8ff */
[----:B------:R-:W-:Y:S01]  /*1e30*/  UIADD3 UR8, UPT, UPT, UR4, 0x35b00, UR8 ;  /* 0x00035b0004087890 */ /* 0x000fe2000fffe008 */
[----:B------:R-:W-:Y:S01]  /*1e40*/  UMOV UR52, 0x0 ;  /* 0x0000000000347882 */ /* 0x000fe20000000000 */
[----:B------:R-:W-:Y:S01]  /*1e50*/  UMOV UR53, 0x10000000 ;  /* 0x1000000000357882 */ /* 0x000fe20000000000 */
[----:B------:R-:W-:Y:S01]  /*1e60*/  UMOV UR25, UR33 ;  /* 0x0000002100197c82 */ /* 0x000fe20008000000 */
[----:B------:R-:W-:Y:S01]  /*1e70*/  UMOV UR28, UR36 ;  /* 0x00000024001c7c82 */ /* 0x000fe20008000000 */
[----:B------:R-:W-:Y:S01]  /*1e80*/  UMOV UR18, URZ ;  /* 0x000000ff00127c82 */ /* 0x000fe20008000000 */
[----:B------:R-:W-:Y:S01]  /*1e90*/  UMOV UR26, UR34 ;  /* 0x00000022001a7c82 */ /* 0x000fe20008000000 */
[----:B------:R-:W-:Y:S01]  /*1ea0*/  UMOV UR17, UR33 ;  /* 0x0000002100117c82 */ /* 0x000fe20008000000 */
[----:B------:R-:W-:Y:S01]  /*1eb0*/  UMOV UR21, UR36 ;  /* 0x0000002400157c82 */ /* 0x000fe20008000000 */
[----:B------:R1:W-:Y:S01]  /*1ec0*/  UTMALDG.3D.MULTICAST [UR32], [UR60], UR50, desc[UR52] ;  /* 0x000034203c0073b4 */ /* 0x0003e20008011832 */
[----:B------:R-:W-:Y:S01]  /*1ed0*/  UMOV UR9, UR33 ;  /* 0x0000002100097c82 */ /* 0x000fe20008000000 */
[----:B------:R-:W-:Y:S01]  /*1ee0*/  UMOV UR13, UR36 ;  /* 0x00000024000d7c82 */ /* 0x000fe20008000000 */
[----:B------:R-:W-:Y:S01]  /*1ef0*/  UMOV UR10, UR18 ;  /* 0x00000012000a7c82 */ /* 0x000fe20008000000 */
[----:B------:R1:W-:Y:S01]  /*1f00*/  UTMALDG.3D.MULTICAST [UR24], [UR58], UR49, desc[UR52] ;  /* 0x000034183a0073b4 */ /* 0x0003e20008011831 */
[----:B------:R1:W-:Y:S01]  /*1f10*/  UTMALDG.4D.MULTICAST [UR16], [UR56], UR50, desc[UR52] ;  /* 0x00003410380073b4 */ /* 0x0003e20008019832 */
[----:B------:R1:W-:Y:S02]  /*1f20*/  UTMALDG.4D.MULTICAST [UR8], [UR54], UR49, desc[UR52] ;  /* 0x00003408360073b4 */ /* 0x0003e40008019831 */
[----:B-1----:R-:W-:Y:S01]  /*1f30*/  NOP ;  /* 0x0000000000007918 */ /* 0x002fe20000000000 */
.L_x_32:
[----:B------:R-:W-:Y:S05]  /*1f40*/  BSYNC.RECONVERGENT B0 ;  /* 0x0000000000007941 */ /* 0x000fea0003800200 */
.L_x_31:
[----:B------:R-:W-:Y:S01]  /*1f50*/  UIADD3 UR48, UPT, UPT, UR48, 0x1, URZ ;  /* 0x0000000130307890 */ /* 0x000fe2000fffe0ff */
[----:B------:R-:W-:Y:S01]  /*1f60*/  UMOV UR47, UR45 ;  /* 0x0000002d002f7c82 */ /* 0x000fe20008000000 */
[----:B------:R-:W-:Y:S02]  /*1f70*/  UMOV UR50, UR41 ;  /* 0x0000002900327c82 */ /* 0x000fe40008000000 */
[----:B------:R-:W-:-:S09]  /*1f80*/  UISETP.NE.AND UP0, UPT, UR48, UR41, UPT ;  /* 0x000000293000728c */ /* 0x000fd2000bf05270 */
[----:B------:R-:W-:Y:S05]  /*1f90*/  BRA.U UP0, `(.L_x_33) ;  /* 0xfffffff900e07547 */ /* 0x000fea000b83ffff */
.L_x_25:
[----:B------:R-:W-:Y:S01]  /*1fa0*/  ULEA UR8, UR45, UR4, 0x3 ;  /* 0x000000042d087291 */ /* 0x000fe2000f8e18ff */
[----:B-1----:R-:W-:Y:S01]  /*1fb0*/  SHF.L.U32 R2, R15, 0x1f, RZ ;  /* 0x0000001f0f027819 */ /* 0x002fe200000006ff */
[----:B------:R-:W-:Y:S01]  /*1fc0*/  @!P1 SYNCS.ARRIVE.TRANS64.A1T0 RZ, [UR4+0xa8], RZ ;  /* 0x0000a8ffffff99a7 */ /* 0x000fe20008100004 */
[----:B------:R-:W-:-:S06]  /*1fd0*/  UISETP.GT.AND UP0, UPT, UR40, UR31, UPT ;  /* 0x0000001f2800728c */ /* 0x000fcc000bf04270 */
[----:B------:R1:W1:Y:S03]  /*1fe0*/  SYNCS.PHASECHK.TRANS64.TRYWAIT P1, [UR8+0x30], R2 ;  /* 0x00003002ff0075a7 */ /* 0x0002660008021108 */
[----:B------:R-:W-:Y:S05]  /*1ff0*/  BRA.U !UP0, `(.L_x_34) ;  /* 0x0000000508247547 */ /* 0x000fea000b800000 */
[----:B------:R-:W-:Y:S01]  /*2000*/  UIADD3 UR48, UPT, UPT, UR46, UR50, URZ ;  /* 0x000000322e307290 */ /* 0x000fe2000fffe0ff */
[----:B------:R-:W-:-:S11]  /*2010*/  UMOV UR49, UR45 ;  /* 0x0000002d00317c82 */ /* 0x000fd60008000000 */
.L_x_42:
[----:B------:R-:W-:Y:S01]  /*2020*/  ULEA UR33, UR49, UR4, 0x3 ;  /* 0x0000000431217291 */ /* 0x000fe2000f8e18ff */
[----:B--2---:R-:W-:Y:S01]  /*2030*/  @!P5 MOV R3, 0x8800 ;  /* 0x000088000003d802 */ /* 0x004fe20000000f00 */
[----:B-1----:R-:W-:Y:S10]  /*2040*/  @P1 BRA `(.L_x_35) ;  /* 0x00000000000c1947 */ /* 0x002ff40003800000 */
[----:B------:R-:W-:-:S04]  /*2050*/  SHF.L.U32 R4, R15, 0x1f, RZ ;  /* 0x0000001f0f047819 */ /* 0x000fc800000006ff */
[----:B------:R-:W1:Y:S02]  /*2060*/  SYNCS.PHASECHK.TRANS64.TRYWAIT P0, [UR33+0x30], R4 ;  /* 0x00003004ff0075a7 */ /* 0x000e640008001121 */
[----:B-1----:R-:W-:Y:S05]  /*2070*/  @!P0 BRA `(.L_x_36) ;  /* 0x000000c400648947 */ /* 0x002fea0003800000 */
.L_x_35:
[----:B------:R2:W-:Y:S01]  /*2080*/  @!P5 SYNCS.ARRIVE.TRANS64 RZ, [UR33], R3 ;  /* 0x00000003ffffd9a7 */ /* 0x0005e20008000021 */
[----:B------:R-:W-:-:S04]  /*2090*/  ULOP3.LUT UR8, UR44, 0x2, URZ, 0xfc, !UPT ;  /* 0x000000022c087892 */ /* 0x000fc8000f8efcff */
[----:B------:R-:W-:-:S09]  /*20a0*/  UISETP.NE.AND UP0, UPT, UR8, 0x2, UPT ;  /* 0x000000020800788c */ /* 0x000fd2000bf05270 */
[----:B------:R-:W-:Y:S05]  /*20b0*/  BRA.U UP0, `(.L_x_37) ;  /* 0x0000000100047547 */ /* 0x000fea000b800000 */
[----:B------:R-:W-:Y:S05]  /*20c0*/  BPT.TRAP 0x1 ;  /* 0x000000040000795c */ /* 0x000fea0000300000 */
.L_x_37:
[----:B------:R-:W-:Y:S04]  /*20d0*/  BSSY.RECONVERGENT B0, `(.L_x_38) ;  /* 0x0000003000007945 */ /* 0x000fe80003800200 */
[----:B------:R-:W-:Y:S05]  /*20e0*/  @P4 BRA `(.L_x_39) ;  /* 0x0000000000044947 */ /* 0x000fea0003800000 */
[----:B------:R-:W-:Y:S05]  /*20f0*/  BPT.TRAP 0x1 ;  /* 0x000000040000795c */ /* 0x000fea0000300000 */
.L_x_39:
[----:B------:R-:W-:Y:S05]  /*2100*/  BSYNC.RECONVERGENT B0 ;  /* 0x0000000000007941 */ /* 0x000fea0003800200 */
.L_x_38:
        /* <DEDUP_REMOVED lines=9> */
[----:B------:R1:W1:Y:S01]  /*21a0*/  SYNCS.PHASECHK.TRANS64.TRYWAIT P1, [UR8+0x30], R2 ;  /* 0x00003002ff0075a7 */ /* 0x0002620008021108 */
        /* <DEDUP_REMOVED lines=22> */
[----:B------:R-:W-:Y:S02]  /*2310*/  ULEA.HI UR11, UR7, UR11, URZ, 0x17 ;  /* 0x0000000b070b7291 */ /* 0x000fe4000f8fb8ff */
[----:B------:R-:W-:Y:S02]  /*2320*/  UIADD3 UR8, UPT, UPT, UR4, 0x35b00, UR8 ;  /* 0x00035b0004087890 */ /* 0x000fe4000fffe008 */
[----:B------:R-:W-:Y:S01]  /*2330*/  UIADD3.X UR55, UPT, UPT, URZ, UR43, URZ, UP0, !UPT ;  /* 0x0000002bff377290 */ /* 0x000fe200087fe4ff */
        /* <DEDUP_REMOVED lines=14> */
[----:B------:R1:W-:Y:S01]  /*2420*/  UTMALDG.4D.MULTICAST [UR8], [UR54], UR47, desc[UR52] ;  /* 0x00003408360073b4 */ /* 0x0003e2000801982f */
[----:B------:R-:W-:Y:S01]  /*2430*/  NOP ;  /* 0x0000000000007918 */ /* 0x000fe20000000000 */
.L_x_41:
[----:B-1----:R-:W-:Y:S05]  /*2440*/  BSYNC.RECONVERGENT B0 ;  /* 0x0000000000007941 */ /* 0x002fea0003800200 */
.L_x_40:
[----:B------:R-:W-:Y:S01]  /*2450*/  UIADD3 UR50, UPT, UPT, UR50, 0x1, URZ ;  /* 0x0000000132327890 */ /* 0x000fe2000fffe0ff */
[----:B------:R-:W-:-:S03]  /*2460*/  UMOV UR49, UR45 ;  /* 0x0000002d00317c82 */ /* 0x000fc60008000000 */
[----:B------:R-:W-:-:S09]  /*2470*/  UISETP.NE.AND UP0, UPT, UR50, UR48, UPT ;  /* 0x000000303200728c */ /* 0x000fd2000bf05270 */
[----:B------:R-:W-:Y:S05]  /*2480*/  BRA.U UP0, `(.L_x_42) ;  /* 0xfffffff900e47547 */ /* 0x000fea000b83ffff */
.L_x_34:
[C---:B-1----:R-:W-:Y:S01]  /*2490*/  LEA R2, R14.reuse, UR4, 0x3 ;  /* 0x000000040e027c11 */ /* 0x042fe2000f8e18ff */
[----:B------:R-:W-:Y:S01]  /*24a0*/  NOP ;  /* 0x0000000000007918 */ /* 0x000fe20000000000 */
[----:B--2---:R-:W-:Y:S02]  /*24b0*/  SHF.L.U32 R3, R13, 0x1f, RZ ;  /* 0x0000001f0d037819 */ /* 0x004fe400000006ff */
[----:B------:R-:W-:Y:S02]  /*24c0*/  LEA R4, R14, UR4, 0x4 ;  /* 0x000000040e047c11 */ /* 0x000fe4000f8e20ff */
[----:B------:R-:W1:Y:S02]  /*24d0*/  SYNCS.PHASECHK.TRANS64.TRYWAIT P0, [R2+URZ+0xb0], R3 ;  /* 0x0000b003020075a7 */ /* 0x000e6400080011ff */
[----:B-1----:R-:W-:Y:S05]  /*24e0*/  @!P0 BRA `(.L_x_43) ;  /* 0x000000c000608947 */ /* 0x002fea0003800000 */
.L_x_197:
[----:B------:R-:W3:Y:S01]  /*24f0*/  LDS.128 R4, [R4+0x120] ;  /* 0x0001200004047984 */ /* 0x000ee20000000c00 */
[----:B------:R-:W-:Y:S01]  /*2500*/  ISETP.GE.AND P0, PT, R43, 0x1, PT ;  /* 0x000000012b00780c */ /* 0x000fe20003f06270 */
[----:B-1----:R-:W-:Y:S01]  /*2510*/  VIADD R2, R2, 0xc0 ;  /* 0x000000c002027836 */ /* 0x002fe20000000000 */
[----:B------:R-:W-:Y:S01]  /*2520*/  @!PT LDS RZ, [RZ] ;  /* 0x00000000fffff984 */ /* 0x000fe20000000800 */
[----:B------:R-:W-:Y:S01]  /*2530*/  @!PT LDS RZ, [RZ] ;  /* 0x00000000fffff984 */ /* 0x000fe20000000800 */
[----:B------:R-:W-:Y:S01]  /*2540*/  @!PT LDS RZ, [RZ] ;  /* 0x00000000fffff984 */ /* 0x000fe20000000800 */
[----:B------:R-:W-:Y:S01]  /*2550*/  @!PT LDS RZ, [RZ] ;  /* 0x00000000fffff984 */ /* 0x000fe20000000800 */
[----:B------:R1:W-:Y:S06]  /*2560*/  MEMBAR.ALL.CTA ;  /* 0x0000000000007992 */ /* 0x0003ec0000008000 */
[----:B-1----:R-:W1:Y:S01]  /*2570*/  FENCE.VIEW.ASYNC.S ;  /* 0x00000000000073c6 */ /* 0x002e620000000000 */
[----:B------:R-:W-:-:S04]  /*2580*/  PRMT R2, RZ, 0x654, R2 ;  /* 0x00000654ff027816 */ /* 0x000fc80000000002 */
[----:B-1----:R1:W-:Y:S01]  /*2590*/  SYNCS.ARRIVE.TRANS64.RED.A1T0 RZ, [R2+URZ], RZ ;  /* 0x000000ff02ff79a7 */ /* 0x0023e200081004ff */
[----:B---3--:R-:W-:-:S13]  /*25a0*/  LOP3.LUT P2, RZ, R6, 0x1, RZ, 0xc0, !PT ;  /* 0x0000000106ff7812 */ /* 0x008fda000784c0ff */
[----:B------:R-:W-:Y:S01]  /*25b0*/  @P2 SHF.R.U32.HI R3, RZ, 0x10, R5 ;  /* 0x00000010ff032819 */ /* 0x000fe20000011605 */
[----:B------:R-:W-:Y:S01]  /*25c0*/  VOTEU.ANY UP0, P2 ;  /* 0x0000000000ff7886 */ /* 0x000fe20001000100 */
[----:B------:R-:W-:Y:S02]  /*25d0*/  @P2 MOV R10, R4 ;  /* 0x00000004000a2202 */ /* 0x000fe40000000f00 */
[----:B------:R-:W-:Y:S02]  /*25e0*/  @P2 R2UR.BROADCAST UR8, R3 ;  /* 0x00000000030822ca */ /* 0x000fe400008e0000 */
[----:B------:R-:W-:-:S11]  /*25f0*/  @P2 LOP3.LUT R9, R5, 0xffff, RZ, 0xc0, !PT ;  /* 0x0000ffff05092812 */ /* 0x000fd600078ec0ff */
[----:B------:R-:W-:Y:S01]  /*2600*/  @UP0 UMOV UR36, UR8 ;  /* 0x0000000800240c82 */ /* 0x000fe20008000000 */
[----:B-1----:R-:W-:Y:S05]  /*2610*/  @!P0 BRA `(.L_x_44) ;  /* 0x0000000000b88947 */ /* 0x002fea0003800000 */
[----:B------:R-:W4:Y:S01]  /*2620*/  LDC.64 R4, c[0x0][0xf18] ;  /* 0x0003c600ff047b82 */ /* 0x000f220000000a00 */
[----:B------:R-:W-:-:S07]  /*2630*/  ISETP.NE.AND P3, PT, R43, 0x1, PT ;  /* 0x000000012b00780c */ /* 0x000fce0003f65270 */
[----:B------:R-:W1:Y:S08]  /*2640*/  LDC.64 R6, c[0x0][0xf10] ;  /* 0x0003c400ff067b82 */ /* 0x000e700000000a00 */
[----:B------:R-:W2:Y:S08]  /*2650*/  LDC R16, c[0x0][0xf20] ;  /* 0x0003c800ff107b82 */ /* 0x000eb00000000800 */
[----:B------:R-:W3:Y:S01]  /*2660*/  LDC R17, c[0x0][0xf0c] ;  /* 0x0003c300ff117b82 */ /* 0x000ee20000000800 */
[----:B----4-:R-:W-:Y:S01]  /*2670*/  IMAD.HI.U32 R19, R0, R5, RZ ;  /* 0x0000000500137227 */ /* 0x010fe200078e00ff */
[----:B------:R-:W-:-:S03]  /*2680*/  ISETP.NE.AND P0, PT, R4, 0x1, PT ;  /* 0x000000010400780c */ /* 0x000fc60003f05270 */
[----:B------:R-:W-:-:S03]  /*2690*/  IMAD.HI.U32 R5, R9, R5, RZ ;  /* 0x0000000509057227 */ /* 0x000fc600078e00ff */
[----:B------:R-:W4:Y:S01]  /*26a0*/  LDC.64 R2, c[0x0][0xf28] ;  /* 0x0003ca00ff027b82 */ /* 0x000f220000000a00 */
[----:B-1----:R-:W-:-:S04]  /*26b0*/  IMAD.HI.U32 R20, R8, R6, RZ ;  /* 0x0000000608147227 */ /* 0x002fc800078e00ff */
[----:B------:R-:W-:Y:S01]  /*26c0*/  IMAD.HI.U32 R21, R10, R6, RZ ;  /* 0x000000060a157227 */ /* 0x000fe200078e00ff */
[----:B------:R-:W-:Y:S02]  /*26d0*/  SHF.R.U32.HI R20, RZ, R7, R20 ;  /* 0x00000007ff147219 */ /* 0x000fe40000011614 */
[-C--:B--2---:R-:W-:Y:S02]  /*26e0*/  SHF.R.U32.HI R19, RZ, R16.reuse, R19 ;  /* 0x00000010ff137219 */ /* 0x084fe40000011613 */
[----:B------:R-:W-:Y:S02]  /*26f0*/  SHF.R.U32.HI R5, RZ, R16, R5 ;  /* 0x00000010ff057219 */ /* 0x000fe40000011605 */
[----:B------:R-:W-:Y:S02]  /*2700*/  SEL R19, R0, R19, !P0 ;  /* 0x0000001300137207 */ /* 0x000fe40004000000 */
[----:B------:R-:W-:Y:S02]  /*2710*/  SHF.R.U32.HI R21, RZ, R7, R21 ;  /* 0x00000007ff157219 */ /* 0x000fe40000011615 */
[----:B---3--:R-:W-:-:S02]  /*2720*/  ISETP.NE.AND P1, PT, R17, 0x1, PT ;  /* 0x000000011100780c */ /* 0x008fc40003f25270 */
[----:B------:R-:W-:Y:S02]  /*2730*/  SEL R5, R9, R5, !P0 ;  /* 0x0000000509057207 */ /* 0x000fe40004000000 */
[----:B------:R-:W-:Y:S02]  /*2740*/  SEL R20, R8, R20, !P1 ;  /* 0x0000001408147207 */ /* 0x000fe40004800000 */
[----:B------:R-:W-:Y:S01]  /*2750*/  SEL R21, R10, R21, !P1 ;  /* 0x000000150a157207 */ /* 0x000fe20004800000 */
[----:B----4-:R-:W-:-:S04]  /*2760*/  IMAD.HI.U32 R18, R19, R2, RZ ;  /* 0x0000000213127227 */ /* 0x010fc800078e00ff */
[----:B------:R-:W-:Y:S01]  /*2770*/  IMAD.HI.U32 R6, R20, R2, RZ ;  /* 0x0000000214067227 */ /* 0x000fe200078e00ff */
[----:B------:R-:W-:-:S04]  /*2780*/  @P3 SHF.R.U32.HI R19, RZ, R3, R18 ;  /* 0x00000003ff133219 */ /* 0x000fc80000011612 */
[----:B------:R-:W-:Y:S01]  /*2790*/  @P3 SHF.R.U32.HI R20, RZ, R3, R6 ;  /* 0x00000003ff143219 */ /* 0x000fe20000011606 */
[----:B------:R-:W-:-:S04]  /*27a0*/  IMAD R19, R43, R19, RZ ;  /* 0x000000132b137224 */ /* 0x000fc800078e02ff */
[----:B------:R-:W-:Y:S01]  /*27b0*/  IMAD R6, R43, R20, RZ ;  /* 0x000000142b067224 */ /* 0x000fe200078e02ff */
[----:B------:R-:W-:-:S04]  /*27c0*/  ISETP.GE.AND P0, PT, R5, R19, PT ;  /* 0x000000130500720c */ /* 0x000fc80003f06270 */
[----:B------:R-:W-:Y:S01]  /*27d0*/  ISETP.GE.OR P0, PT, R21, R6, P0 ;  /* 0x000000061500720c */ /* 0x000fe20000706670 */
[----:B------:R-:W-:-:S05]  /*27e0*/  IMAD.HI.U32 R6, R5, R2, RZ ;  /* 0x0000000205067227 */ /* 0x000fca00078e00ff */
[----:B------:R-:W-:-:S04]  /*27f0*/  SHF.R.U32.HI R6, RZ, R3, R6 ;  /* 0x00000003ff067219 */ /* 0x000fc80000011606 */
[----:B------:R-:W-:-:S03]  /*2800*/  SEL R6, R5, R6, !P3 ;  /* 0x0000000605067207 */ /* 0x000fc60005800000 */
[----:B------:R-:W-:-:S04]  /*2810*/  @!P0 IMAD.HI.U32 R7, R21, R2, RZ ;  /* 0x0000000215078227 */ /* 0x000fc800078e00ff */
[----:B------:R-:W-:Y:S01]  /*2820*/  IMAD.MOV R2, RZ, RZ, -R6 ;  /* 0x000000ffff027224 */ /* 0x000fe200078e0a06 */
[----:B------:R-:W-:Y:S02]  /*2830*/  @!P0 SHF.R.U32.HI R3, RZ, R3, R7 ;  /* 0x00000003ff038219 */ /* 0x000fe40000011607 */
[----:B------:R-:W-:Y:S01]  /*2840*/  IADD3 R7, PT, PT, -R5, RZ, RZ ;  /* 0x000000ff05077210 */ /* 0x000fe20007ffe1ff */
[----:B------:R-:W-:Y:S01]  /*2850*/  IMAD R2, R43, R2, R5 ;  /* 0x000000022b027224 */ /* 0x000fe200078e0205 */
[----:B------:R-:W-:-:S03]  /*2860*/  @!P0 SEL R3, R21, R3, !P3 ;  /* 0x0000000315038207 */ /* 0x000fc60005800000 */
[----:B------:R-:W-:Y:S02]  /*2870*/  IMAD R7, R4, R7, R9 ;  /* 0x0000000704077224 */ /* 0x000fe400078e0209 */
[--C-:B------:R-:W-:Y:S02]  /*2880*/  @!P0 IMAD.IADD R6, R6, 0x1, -R3.reuse ;  /* 0x0000000106068824 */ /* 0x100fe400078e0a03 */
[----:B------:R-:W-:Y:S01]  /*2890*/  @!P0 IMAD R3, R2, R20, R3 ;  /* 0x0000001402038224 */ /* 0x000fe200078e0203 */
[----:B------:R-:W-:Y:S01]  /*28a0*/  IADD3 R2, PT, PT, -R21, RZ, RZ ;  /* 0x000000ff15027210 */ /* 0x000fe20007ffe1ff */
[----:B------:R-:W-:Y:S02]  /*28b0*/  @!P0 IMAD R5, R43, R6, R21 ;  /* 0x000000062b058224 */ /* 0x000fe400078e0215 */
[----:B------:R-:W-:Y:S02]  /*28c0*/  @!P0 IMAD.MOV.U32 R21, RZ, RZ, R3 ;  /* 0x000000ffff158224 */ /* 0x000fe400078e0003 */
[----:B------:R-:W-:-:S02]  /*28d0*/  IMAD R2, R17, R2, R10 ;  /* 0x0000000211027224 */ /* 0x000fc400078e020a */
[----:B------:R-:W-:Y:S02]  /*28e0*/  IMAD R9, R5, R4, R7 ;  /* 0x0000000405097224 */ /* 0x000fe400078e0207 */
[----:B------:R-:W-:Y:S02]  /*28f0*/  IMAD R10, R21, R17, R2 ;  /* 0x00000011150a7224 */ /* 0x000fe400078e0202 */
.L_x_44:
[----:B------:R-:W1:Y:S02]  /*2900*/  LDCU UR8, c[0x0][0xf30] ;  /* 0x0001e600ff0877ac */ /* 0x000e640008000800 */
[----:B-1----:R-:W-:-:S09]  /*2910*/  UISETP.NE.AND UP0, UPT, UR8, 0x1, UPT ;  /* 0x000000010800788c */ /* 0x002fd2000bf05270 */
[----:B------:R-:W-:Y:S05]  /*2920*/  BRA.U UP0, `(.L_x_45) ;  /* 0x0000000100407547 */ /* 0x000fea000b800000 */
[----:B------:R-:W1:Y:S08]  /*2930*/  LDC.64 R4, c[0x0][0xf10] ;  /* 0x0003c400ff047b82 */ /* 0x000e700000000a00 */
[----:B------:R-:W2:Y:S08]  /*2940*/  LDC.64 R2, c[0x0][0xf18] ;  /* 0x0003c600ff027b82 */ /* 0x000eb00000000a00 */
[----:B------:R-:W3:Y:S08]  /*2950*/  LDC R6, c[0x0][0xf20] ;  /* 0x0003c800ff067b82 */ /* 0x000ef00000000800 */
[----:B------:R-:W4:Y:S01]  /*2960*/  LDC R7, c[0x0][0xf0c] ;  /* 0x0003c300ff077b82 */ /* 0x000f220000000800 */
[----:B-1----:R-:W-:-:S05]  /*2970*/  IMAD.HI.U32 R4, R10, R4, RZ ;  /* 0x000000040a047227 */ /* 0x002fca00078e00ff */
[----:B------:R-:W-:Y:S01]  /*2980*/  SHF.R.U32.HI R4, RZ, R5, R4 ;  /* 0x00000005ff047219 */ /* 0x000fe20000011604 */
[----:B--2---:R-:W-:Y:S01]  /*2990*/  IMAD.HI.U32 R3, R9, R3, RZ ;  /* 0x0000000309037227 */ /* 0x004fe200078e00ff */
[----:B------:R-:W-:-:S04]  /*29a0*/  ISETP.NE.AND P0, PT, R2, 0x1, PT ;  /* 0x000000010200780c */ /* 0x000fc80003f05270 */
[----:B---3--:R-:W-:-:S04]  /*29b0*/  SHF.R.U32.HI R3, RZ, R6, R3 ;  /* 0x00000006ff037219 */ /* 0x008fc80000011603 */
[----:B------:R-:W-:Y:S02]  /*29c0*/  SEL R3, R9, R3, !P0 ;  /* 0x0000000309037207 */ /* 0x000fe40004000000 */
[----:B----4-:R-:W-:-:S04]  /*29d0*/  ISETP.NE.AND P1, PT, R7, 0x1, PT ;  /* 0x000000010700780c */ /* 0x010fc80003f25270 */
[----:B------:R-:W-:-:S05]  /*29e0*/  SEL R4, R10, R4, !P1 ;  /* 0x000000040a047207 */ /* 0x000fca0004800000 */
[----:B------:R-:W-:Y:S02]  /*29f0*/  IMAD.IADD R5, R3, 0x1, -R4 ;  /* 0x0000000103057824 */ /* 0x000fe400078e0a04 */
[----:B------:R-:W-:Y:S02]  /*2a00*/  IMAD.IADD R3, R4, 0x1, -R3 ;  /* 0x0000000104037824 */ /* 0x000fe400078e0a03 */
[----:B------:R-:W-:Y:S02]  /*2a10*/  IMAD R10, R5, R7, R10 ;  /* 0x00000007050a7224 */ /* 0x000fe400078e020a */
[----:B------:R-:W-:-:S07]  /*2a20*/  IMAD R9, R3, R2, R9 ;  /* 0x0000000203097224 */ /* 0x000fce00078e0209 */
.L_x_45:
[----:B------:R-:W-:Y:S01]  /*2a30*/  VIADD R14, R14, 0x1 ;  /* 0x000000010e0e7836 */ /* 0x000fe20000000000 */
[----:B------:R-:W-:Y:S01]  /*2a40*/  PLOP3.LUT P1, PT, PT, PT, PT, 0x80, 0x8 ;  /* 0x000000000008781c */ /* 0x000fe20003f2f070 */
[----:B------:R-:W-:Y:S02]  /*2a50*/  VIADD R2, R10, UR39 ;  /* 0x000000270a027c36 */ /* 0x000fe40008000000 */
[----:B------:R-:W-:Y:S01]  /*2a60*/  VIADD R3, R9, UR38 ;  /* 0x0000002609037c36 */ /* 0x000fe20008000000 */
[----:B------:R-:W-:Y:S02]  /*2a70*/  ISETP.NE.AND P0, PT, R14, 0x2, PT ;  /* 0x000000020e00780c */ /* 0x000fe40003f05270 */
[----:B------:R-:W-:Y:S02]  /*2a80*/  R2UR UR20, R2 ;  /* 0x00000000021472ca */ /* 0x000fe400000e0000 */
[----:B------:R-:W-:Y:S02]  /*2a90*/  SEL R2, RZ, 0x1, P0 ;  /* 0x00000001ff027807 */ /* 0x000fe40000000000 */
[----:B------:R-:W-:-:S02]  /*2aa0*/  R2UR UR12, R3 ;  /* 0x00000000030c72ca */ /* 0x000fc400000e0000 */
[----:B------:R-:W-:Y:S02]  /*2ab0*/  LOP3.LUT R13, R13, R2, RZ, 0x3c, !PT ;  /* 0x000000020d0d7212 */ /* 0x000fe400078e3cff */
[----:B------:R-:W-:Y:S01]  /*2ac0*/  SEL R14, R14, RZ, P0 ;  /* 0x000000ff0e0e7207 */ /* 0x000fe20000000000 */
[----:B------:R-:W-:Y:S10]  /*2ad0*/  @P2 BRA `(.L_x_46) ;  /* 0xffffffec00982947 */ /* 0x000ff4000383ffff */
[----:B------:R-:W-:Y:S01]  /*2ae0*/  UIADD3 UR4, UPT, UPT, UR4, 0x30, URZ ;  /* 0x0000003004047890 */ /* 0x000fe2000fffe0ff */
[----:B------:R-:W-:-:S03]  /*2af0*/  SHF.L.U32 R2, R15, 0x1f, RZ ;  /* 0x0000001f0f027819 */ /* 0x000fc600000006ff */
[----:B------:R-:W-:-:S09]  /*2b00*/  ULEA UR5, UR45, UR4, 0x3 ;  /* 0x000000042d057291 */ /* 0x000fd2000f8e18ff */
[----:B------:R-:W1:Y:S02]  /*2b10*/  SYNCS.PHASECHK.TRANS64.TRYWAIT P0, [UR5], R2 ;  /* 0x00000002ff0075a7 */ /* 0x000e640008001105 */
[----:B-1----:R-:W-:Y:S05]  /*2b20*/  @!P0 BRA `(.L_x_47) ;  /* 0x000000b800e48947 */ /* 0x002fea0003800000 */
.L_x_199:
[----:B------:R-:W-:-:S04]  /*2b30*/  UIADD3 UR6, UPT, UPT, UR45, 0x1, URZ ;  /* 0x000000012d067890 */ /* 0x000fc8000fffe0ff */
[----:B------:R-:W-:-:S04]  /*2b40*/  UISETP.NE.AND UP0, UPT, UR6, 0x6, UPT ;  /* 0x000000060600788c */ /* 0x000fc8000bf05270 */
[----:B------:R-:W-:Y:S02]  /*2b50*/  USEL UR7, URZ, 0x1, UP0 ;  /* 0x00000001ff077887 */ /* 0x000fe40008000000 */
[----:B------:R-:W-:-:S04]  /*2b60*/  USEL UR6, UR6, URZ, UP0 ;  /* 0x000000ff06067287 */ /* 0x000fc80008000000 */
[----:B------:R-:W-:Y:S01]  /*2b70*/  ULEA UR5, UR6, UR4, 0x3 ;  /* 0x0000000406057291 */ /* 0x000fe2000f8e18ff */
[----:B-1----:R-:W-:-:S04]  /*2b80*/  LOP3.LUT R2, R15, UR7, RZ, 0x3c, !PT ;  /* 0x000000070f027c12 */ /* 0x002fc8000f8e3cff */
[----:B------:R-:W-:-:S04]  /*2b90*/  SHF.L.U32 R3, R2, 0x1f, RZ ;  /* 0x0000001f02037819 */ /* 0x000fc800000006ff */
[----:B------:R-:W1:Y:S02]  /*2ba0*/  SYNCS.PHASECHK.TRANS64.TRYWAIT P0, [UR5], R3 ;  /* 0x00000003ff0075a7 */ /* 0x000e640008001105 */
[----:B-1----:R-:W-:Y:S05]  /*2bb0*/  @!P0 BRA `(.L_x_48) ;  /* 0x000000b800d88947 */ /* 0x002fea0003800000 */
.L_x_201:
[----:B------:R-:W-:-:S04]  /*2bc0*/  UIADD3 UR6, UPT, UPT, UR6, 0x1, URZ ;  /* 0x0000000106067890 */ /* 0x000fc8000fffe0ff */
[----:B------:R-:W-:-:S04]  /*2bd0*/  UISETP.NE.AND UP0, UPT, UR6, 0x6, UPT ;  /* 0x000000060600788c */ /* 0x000fc8000bf05270 */
[----:B------:R-:W-:Y:S02]  /*2be0*/  USEL UR7, URZ, 0x1, UP0 ;  /* 0x00000001ff077887 */ /* 0x000fe40008000000 */
[----:B------:R-:W-:-:S04]  /*2bf0*/  USEL UR6, UR6, URZ, UP0 ;  /* 0x000000ff06067287 */ /* 0x000fc80008000000 */
[----:B------:R-:W-:Y:S01]  /*2c00*/  ULEA UR5, UR6, UR4, 0x3 ;  /* 0x0000000406057291 */ /* 0x000fe2000f8e18ff */
[----:B------:R-:W-:-:S04]  /*2c10*/  LOP3.LUT R2, R2, UR7, RZ, 0x3c, !PT ;  /* 0x0000000702027c12 */ /* 0x000fc8000f8e3cff */
[----:B-1----:R-:W-:-:S04]  /*2c20*/  SHF.L.U32 R3, R2, 0x1f, RZ ;  /* 0x0000001f02037819 */ /* 0x002fc800000006ff */
[----:B------:R-:W1:Y:S02]  /*2c30*/  SYNCS.PHASECHK.TRANS64.TRYWAIT P0, [UR5], R3 ;  /* 0x00000003ff0075a7 */ /* 0x000e640008001105 */
[----:B-1----:R-:W-:Y:S05]  /*2c40*/  @!P0 BRA `(.L_x_49) ;  /* 0x000000b800cc8947 */ /* 0x002fea0003800000 */
.L_x_203:
        /* <DEDUP_REMOVED lines=9> */
.L_x_205:
        /* <DEDUP_REMOVED lines=9> */
.L_x_207:
[----:B------:R-:W-:-:S04]  /*2d70*/  UIADD3 UR6, UPT, UPT, UR6, 0x1, URZ ;  /* 0x0000000106067890 */ /* 0x000fc8000fffe0ff */
[----:B------:R-:W-:-:S04]  /*2d80*/  UISETP.NE.AND UP0, UPT, UR6, 0x6, UPT ;  /* 0x000000060600788c */ /* 0x000fc8000bf05270 */
[----:B------:R-:W-:Y:S02]  /*2d90*/  USEL UR5, URZ, 0x1, UP0 ;  /* 0x00000001ff057887 */ /* 0x000fe40008000000 */
[----:B------:R-:W-:-:S04]  /*2da0*/  USEL UR6, UR6, URZ, UP0 ;  /* 0x000000ff06067287 */ /* 0x000fc80008000000 */
[----:B------:R-:W-:Y:S01]  /*2db0*/  ULEA UR6, UR6, UR4, 0x3 ;  /* 0x0000000406067291 */ /* 0x000fe2000f8e18ff */
[----:B------:R-:W-:-:S04]  /*2dc0*/  LOP3.LUT R2, R2, UR5, RZ, 0x3c, !PT ;  /* 0x0000000502027c12 */ /* 0x000fc8000f8e3cff */
[----:B------:R-:W-:Y:S01]  /*2dd0*/  SHF.L.U32 R2, R2, 0x1f, RZ ;  /* 0x0000001f02027819 */ /* 0x000fe200000006ff */
[----:B-1--4-:R-:W-:-:S07]  /*2de0*/  IMAD.U32 R0, RZ, RZ, UR6 ;  /* 0x00000006ff007e24 */ /* 0x012fce000f8e00ff */
.L_x_52:
[----:B-1----:R1:W2:Y:S02]  /*2df0*/  SYNCS.PHASECHK.TRANS64.TRYWAIT P0, [R0+URZ], R2 ;  /* 0x00000002000075a7 */ /* 0x0022a400080011ff */
[----:B--2---:R-:W-:Y:S05]  /*2e00*/  @!P0 NANOSLEEP.SYNCS 0x989680 ;  /* 0x009896800000895d */ /* 0x004fea0003900000 */
[----:B------:R-:W2:Y:S02]  /*2e10*/  @!P0 SYNCS.PHASECHK.TRANS64 P0, [R0+URZ], R2 ;  /* 0x00000002000085a7 */ /* 0x000ea400080010ff */
[----:B--2---:R-:W-:Y:S05]  /*2e20*/  @P0 EXIT ;  /* 0x000000000000094d */ /* 0x004fea0003800000 */
[----:B------:R-:W-:Y:S05]  /*2e30*/  BRA `(.L_x_52) ;  /* 0xfffffffc00ec7947 */ /* 0x000fea000383ffff */
.L_x_22:
[----:B------:R-:W-:-:S04]  /*2e40*/  UISETP.NE.AND UP0, UPT, UR37, URZ, UPT ;  /* 0x000000ff2500728c */ /* 0x000fc8000bf05270 */
[----:B------:R-:W-:-:S09]  /*2e50*/  UISETP.NE.OR UP0, UPT, UR13, 0x1, UP0 ;  /* 0x000000010d00788c */ /* 0x000fd20008705670 */
[----:B------:R-:W-:Y:S05]  /*2e60*/  BRA.U UP0, `(.L_x_53) ;  /* 0x0000000500487547 */ /* 0x000fea000b800000 */
[----:B------:R-:W-:Y:S01]  /*2e70*/  ISETP.GE.U32.AND P2, PT, R2, 0x4, PT ;  /* 0x000000040200780c */ /* 0x000fe20003f46070 */
[----:B------:R-:W-:Y:S01]  /*2e80*/  IMAD.MOV.U32 R12, RZ, RZ, 0x1 ;  /* 0x00000001ff0c7424 */ /* 0x000fe200078e00ff */
[----:B------:R-:W-:Y:S02]  /*2e90*/  CS2R R10, SRZ ;  /* 0x00000000000a7805 */ /* 0x000fe4000001ff00 */
[----:B------:R-:W-:Y:S01]  /*2ea0*/  CS2R R8, SRZ ;  /* 0x0000000000087805 */ /* 0x000fe2000001ff00 */
[----:B------:R-:W-:Y:S01]  /*2eb0*/  UMOV UR4, 0x400 ;  /* 0x0000040000047882 */ /* 0x000fe20000000000 */
[----:B------:R-:W-:Y:S01]  /*2ec0*/  UMOV UR6, URZ ;  /* 0x000000ff00067c82 */ /* 0x000fe20008000000 */
[----:B------:R-:W-:-:S12]  /*2ed0*/  ULEA UR37, UR37, UR4, 0x18 ;  /* 0x0000000425257291 */ /* 0x000fd8000f8ec0ff */
.L_x_57:
[----:B------:R-:W-:Y:S02]  /*2ee0*/  LEA R0, R8, UR37, 0x3 ;  /* 0x0000002508007c11 */ /* 0x000fe4000f8e18ff */
[----:B------:R-:W-:-:S03]  /*2ef0*/  SHF.L.U32 R4, R9, 0x1f, RZ ;  /* 0x0000001f09047819 */ /* 0x000fc600000006ff */
[----:B------:R-:W-:Y:S01]  /*2f00*/  VIADD R5, R0, 0x100 ;  /* 0x0000010000057836 */ /* 0x000fe20000000000 */
[----:B------:R-:W2:Y:S02]  /*2f10*/  SYNCS.PHASECHK.TRANS64.TRYWAIT P0, [R0+URZ+0xf0], R4 ;  /* 0x0000f004000075a7 */ /* 0x000ea400080011ff */
[----:B--2---:R-:W-:Y:S05]  /*2f20*/  @!P0 BRA `(.L_x_54) ;  /* 0x000000b8005c8947 */ /* 0x004fea0003800000 */
.L_x_208:
[----:B------:R-:W-:Y:S01]  /*2f30*/  ULEA UR5, UR6, UR37, 0x3 ;  /* 0x0000002506057291 */ /* 0x000fe2000f8e18ff */
[----:B--2---:R-:W-:Y:S01]  /*2f40*/  PRMT R0, RZ, 0x654, R5 ;  /* 0x00000654ff007816 */ /* 0x004fe20000000005 */
[----:B------:R-:W-:Y:S01]  /*2f50*/  @!P2 IMAD.MOV.U32 R4, RZ, RZ, 0x10 ;  /* 0x00000010ff04a424 */ /* 0x000fe200078e00ff */
[----:B------:R-:W-:Y:S01]  /*2f60*/  SHF.L.U32 R5, R12, 0x1f, RZ ;  /* 0x0000001f0c057819 */ /* 0x000fe200000006ff */
[----:B------:R-:W-:Y:S01]  /*2f70*/  UIADD3 UR4, UPT, UPT, UR5, 0xb0, URZ ;  /* 0x000000b005047890 */ /* 0x000fe2000fffe0ff */
[----:B------:R2:W-:Y:S05]  /*2f80*/  SYNCS.ARRIVE.TRANS64.RED.A1T0 RZ, [R0+URZ], RZ ;  /* 0x000000ff00ff79a7 */ /* 0x0005ea00081004ff */
[----:B------:R-:W-:Y:S01]  /*2f90*/  IMAD.U32 R6, RZ, RZ, UR4 ;  /* 0x00000004ff067e24 */ /* 0x000fe2000f8e00ff */
[----:B------:R-:W3:Y:S04]  /*2fa0*/  SYNCS.PHASECHK.TRANS64.TRYWAIT P0, [UR5+0xc0], R5 ;  /* 0x0000c005ff0075a7 */ /* 0x000ee80008001105 */
[----:B------:R-:W-:Y:S01]  /*2fb0*/  PRMT R6, R2, 0x654, R6 ;  /* 0x0000065402067816 */ /* 0x000fe20000000006 */
[----:B--23--:R-:W-:Y:S06]  /*2fc0*/  @!P0 BRA `(.L_x_55) ;  /* 0x000000b800488947 */ /* 0x00cfec0003800000 */
.L_x_210:
[----:B------:R-:W-:Y:S01]  /*2fd0*/  ULEA UR4, UR6, UR37, 0x4 ;  /* 0x0000002506047291 */ /* 0x000fe2000f8e20ff */
[----:B------:R-:W-:Y:S01]  /*2fe0*/  SEL R3, R6, R3, !P2 ;  /* 0x0000000306037207 */ /* 0x000fe20005000000 */
[----:B------:R-:W-:Y:S01]  /*2ff0*/  UIADD3 UR5, UPT, UPT, UR5, 0xb0, URZ ;  /* 0x000000b005057890 */ /* 0x000fe2000fffe0ff */
[----:B--2---:R-:W-:Y:S01]  /*3000*/  LEA R0, R11, UR37, 0x3 ;  /* 0x000000250b007c11 */ /* 0x004fe2000f8e18ff */
[----:B------:R-:W-:Y:S01]  /*3010*/  UIADD3 UR4, UPT, UPT, UR4, 0x120, URZ ;  /* 0x0000012004047890 */ /* 0x000fe2000fffe0ff */
[----:B------:R2:W-:Y:S01]  /*3020*/  @!P2 SYNCS.ARRIVE.TRANS64.RED RZ, [R3+URZ], R4 ;  /* 0x0000000403ffa9a7 */ /* 0x0005e200080004ff */
[----:B------:R-:W-:Y:S01]  /*3030*/  UIADD3 UR6, UPT, UPT, UR6, 0x1, URZ ;  /* 0x0000000106067890 */ /* 0x000fe2000fffe0ff */
[----:B------:R-:W-:-:S03]  /*3040*/  VIADD R8, R8, 0x1 ;  /* 0x0000000108087836 */ /* 0x000fc60000000000 */
[----:B------:R-:W-:Y:S02]  /*3050*/  UISETP.NE.AND UP0, UPT, UR6, 0x2, UPT ;  /* 0x000000020600788c */ /* 0x000fe4000bf05270 */
[----:B------:R-:W-:Y:S01]  /*3060*/  ISETP.NE.AND P0, PT, R8, 0x2, PT ;  /* 0x000000020800780c */ /* 0x000fe20003f05270 */
[----:B------:R-:W-:Y:S06]  /*3070*/  UGETNEXTWORKID.BROADCAST [UR4], [UR5] ;  /* 0x00000000040073ca */ /* 0x000fec0008000100 */
[----:B------:R-:W-:Y:S02]  /*3080*/  USEL UR4, URZ, 0x1, UP0 ;  /* 0x00000001ff047887 */ /* 0x000fe40008000000 */
[----:B------:R-:W-:-:S04]  /*3090*/  USEL UR6, UR6, URZ, UP0 ;  /* 0x000000ff06067287 */ /* 0x000fc80008000000 */
[----:B------:R-:W-:Y:S02]  /*30a0*/  LOP3.LUT R12, R12, UR4, RZ, 0x3c, !PT ;  /* 0x000000040c0c7c12 */ /* 0x000fe4000f8e3cff */
[----:B--2---:R-:W-:-:S04]  /*30b0*/  SHF.L.U32 R4, R10, 0x1f, RZ ;  /* 0x0000001f0a047819 */ /* 0x004fc800000006ff */
[----:B------:R-:W2:Y:S02]  /*30c0*/  SYNCS.PHASECHK.TRANS64.TRYWAIT P1, [R0+URZ+0xb0], R4 ;  /* 0x0000b004000075a7 */ /* 0x000ea400080211ff */
[----:B--2---:R-:W-:Y:S05]  /*30d0*/  @!P1 BRA `(.L_x_56) ;  /* 0x000000b8001c9947 */ /* 0x004fea0003800000 */
.L_x_211:
[C---:B--2---:R-:W-:Y:S01]  /*30e0*/  LEA R4, R11.reuse, UR37, 0x4 ;  /* 0x000000250b047c11 */ /* 0x044fe2000f8e20ff */
[----:B------:R-:W-:Y:S01]  /*30f0*/  VIADD R0, R0, 0xc0 ;  /* 0x000000c000007836 */ /* 0x000fe20000000000 */
[----:B------:R-:W-:Y:S01]  /*3100*/  SEL R8, R8, RZ, P0 ;  /* 0x000000ff08087207 */ /* 0x000fe20000000000 */
[----:B------:R-:W-:-:S03]  /*3110*/  VIADD R11, R11, 0x1 ;  /* 0x000000010b0b7836 */ /* 0x000fc60000000000 */
[----:B------:R-:W2:Y:S01]  /*3120*/  LDS.128 R4, [R4+0x120] ;  /* 0x0001200004047984 */ /* 0x000ea20000000c00 */
[----:B------:R-:W-:Y:S02]  /*3130*/  PRMT R0, RZ, 0x654, R0 ;  /* 0x00000654ff007816 */ /* 0x000fe40000000000 */
[C---:B------:R-:W-:Y:S01]  /*3140*/  ISETP.NE.AND P1, PT, R11.reuse, 0x2, PT ;  /* 0x000000020b00780c */ /* 0x040fe20003f25270 */
[----:B------:R-:W-:Y:S01]  /*3150*/  @!PT LDS RZ, [RZ] ;  /* 0x00000000fffff984 */ /* 0x000fe20000000800 */
[----:B------:R-:W-:Y:S01]  /*3160*/  @!PT LDS RZ, [RZ] ;  /* 0x00000000fffff984 */ /* 0x000fe20000000800 */
[----:B------:R-:W-:Y:S01]  /*3170*/  @!PT LDS RZ, [RZ] ;  /* 0x00000000fffff984 */ /* 0x000fe20000000800 */
[----:B------:R-:W-:Y:S01]  /*3180*/  @!PT LDS RZ, [RZ] ;  /* 0x00000000fffff984 */ /* 0x000fe20000000800 */
[----:B------:R3:W-:Y:S06]  /*3190*/  MEMBAR.ALL.CTA ;  /* 0x0000000000007992 */ /* 0x0007ec0000008000 */
[----:B---3--:R-:W3:Y:S01]  /*31a0*/  FENCE.VIEW.ASYNC.S ;  /* 0x00000000000073c6 */ /* 0x008ee20000000000 */
[----:B------:R-:W-:Y:S01]  /*31b0*/  SEL R11, R11, RZ, P1 ;  /* 0x000000ff0b0b7207 */ /* 0x000fe20000800000 */
[----:B---3--:R3:W-:Y:S01]  /*31c0*/  SYNCS.ARRIVE.TRANS64.RED.A1T0 RZ, [R0+URZ], RZ ;  /* 0x000000ff00ff79a7 */ /* 0x0087e200081004ff */
[----:B--2---:R-:W-:-:S02]  /*31d0*/  LOP3.LUT P3, RZ, R6, 0x1, RZ, 0xc0, !PT ;  /* 0x0000000106ff7812 */ /* 0x004fc4000786c0ff */
[----:B------:R-:W-:-:S04]  /*31e0*/  SEL R4, RZ, 0x1, P1 ;  /* 0x00000001ff047807 */ /* 0x000fc80000800000 */
[----:B------:R-:W-:Y:S02]  /*31f0*/  LOP3.LUT R10, R10, R4, RZ, 0x3c, !PT ;  /* 0x000000040a0a7212 */ /* 0x000fe400078e3cff */
[----:B---3--:R-:W-:-:S04]  /*3200*/  SEL R0, RZ, 0x1, P0 ;  /* 0x00000001ff007807 */ /* 0x008fc80000000000 */
[----:B------:R-:W-:Y:S01]  /*3210*/  LOP3.LUT R9, R9, R0, RZ, 0x3c, !PT ;  /* 0x0000000009097212 */ /* 0x000fe200078e3cff */
[----:B------:R-:W-:Y:S06]  /*3220*/  @P3 BRA `(.L_x_57) ;  /* 0xfffffffc002c3947 */ /* 0x000fec000383ffff */
[----:B------:R-:W-:Y:S01]  /*3230*/  ULEA UR5, UR6, UR37, 0x3 ;  /* 0x0000002506057291 */ /* 0x000fe2000f8e18ff */
[----:B------:R-:W-:-:S08]  /*3240*/  SHF.L.U32 R2, R12, 0x1f, RZ ;  /* 0x0000001f0c027819 */ /* 0x000fd000000006ff */
[----:B------:R-:W2:Y:S02]  /*3250*/  SYNCS.PHASECHK.TRANS64 P0, [UR5+0xc0], R2 ;  /* 0x0000c002ff0075a7 */ /* 0x000ea40008001005 */
[----:B--2---:R-:W-:Y:S05]  /*3260*/  @P0 BRA `(.L_x_58) ;  /* 0x0000000000080947 */ /* 0x004fea0003800000 */
[----:B------:R-:W2:Y:S02]  /*3270*/  SYNCS.PHASECHK.TRANS64.TRYWAIT P0, [UR5+0xc0], R2 ;  /* 0x0000c002ff0075a7 */ /* 0x000ea40008001105 */
[----:B--2---:R-:W-:Y:S05]  /*3280*/  @!P0 BRA `(.L_x_59) ;  /* 0x000000b400c48947 */ /* 0x004fea0003800000 */
.L_x_58:
[----:B------:R-:W-:-:S04]  /*3290*/  UIADD3 UR4, UPT, UPT, UR6, 0x1, URZ ;  /* 0x0000000106047890 */ /* 0x000fc8000fffe0ff */
[----:B------:R-:W-:-:S04]  /*32a0*/  UISETP.NE.AND UP0, UPT, UR4, 0x2, UPT ;  /* 0x000000020400788c */ /* 0x000fc8000bf05270 */
[----:B------:R-:W-:Y:S02]  /*32b0*/  USEL UR7, URZ, 0x1, UP0 ;  /* 0x00000001ff077887 */ /* 0x000fe40008000000 */
[----:B------:R-:W-:-:S04]  /*32c0*/  USEL UR4, UR4, URZ, UP0 ;  /* 0x000000ff04047287 */ /* 0x000fc80008000000 */
[----:B------:R-:W-:Y:S01]  /*32d0*/  ULEA UR4, UR4, UR37, 0x3 ;  /* 0x0000002504047291 */ /* 0x000fe2000f8e18ff */
[----:B--2---:R-:W-:-:S04]  /*32e0*/  LOP3.LUT R2, R12, UR7, RZ, 0x3c, !PT ;  /* 0x000000070c027c12 */ /* 0x004fc8000f8e3cff */
[----:B------:R-:W-:-:S04]  /*32f0*/  SHF.L.U32 R0, R2, 0x1f, RZ ;  /* 0x0000001f02007819 */ /* 0x000fc800000006ff */
[----:B------:R-:W2:Y:S02]  /*3300*/  SYNCS.PHASECHK.TRANS64 P0, [UR4+0xc0], R0 ;  /* 0x0000c000ff0075a7 */ /* 0x000ea40008001004 */
[----:B-12---:R-:W-:Y:S05]  /*3310*/  @P0 EXIT ;  /* 0x000000000000094d */ /* 0x006fea0003800000 */
[----:B------:R-:W-:Y:S02]  /*3320*/  SHF.L.U32 R2, R2, 0x1f, RZ ;  /* 0x0000001f02027819 */ /* 0x000fe400000006ff */
[----:B------:R-:W-:-:S07]  /*3330*/  MOV R0, UR4 ;  /* 0x0000000400007c02 */ /* 0x000fce0008000f00 */
.L_x_60:
[----:B-1----:R1:W2:Y:S02]  /*3340*/  SYNCS.PHASECHK.TRANS64.TRYWAIT P0, [R0+URZ+0xc0], R2 ;  /* 0x0000c002000075a7 */ /* 0x0022a400080011ff */
[----:B--2---:R-:W-:Y:S05]  /*3350*/  @!P0 NANOSLEEP.SYNCS 0x989680 ;  /* 0x009896800000895d */ /* 0x004fea0003900000 */
[----:B------:R-:W2:Y:S02]  /*3360*/  @!P0 SYNCS.PHASECHK.TRANS64 P0, [R0+URZ+0xc0], R2 ;  /* 0x0000c002000085a7 */ /* 0x000ea400080010ff */
[----:B--2---:R-:W-:Y:S05]  /*3370*/  @P0 EXIT ;  /* 0x000000000000094d */ /* 0x004fea0003800000 */
[----:B------:R-:W-:Y:S05]  /*3380*/  BRA `(.L_x_60) ;  /* 0xfffffffc00ec7947 */ /* 0x000fea000383ffff */
.L_x_53:
[----:B------:R-:W-:Y:S05]  /*3390*/  BRA.U UP4, `(.L_x_61) ;  /* 0x0000001104487547 */ /* 0x000fea000b800000 */
[----:B------:R-:W-:Y:S01]  /*33a0*/  UMOV UR4, 0x40 ;  /* 0x0000004000047882 */ /* 0x000fe20000000000 */
[----:B------:R-:W-:Y:S01]  /*33b0*/  NOP ;  /* 0x0000000000007918 */ /* 0x000fe20000000000 */
[----:B------:R-:W-:Y:S01]  /*33c0*/  ULEA UR4, UR37, UR4, 0x18 ;  /* 0x0000000425047291 */ /* 0x000fe2000f8ec0ff */
[----:B------:R-:W-:Y:S02]  /*33d0*/  UMOV UR5, 0x400 ;  /* 0x0000040000057882 */ /* 0x000fe40000000000 */
[----:B------:R-:W-:-:S06]  /*33e0*/  ULEA UR37, UR37, UR5, 0x18 ;  /* 0x0000000525257291 */ /* 0x000fcc000f8ec0ff */
[----:B------:R-:W2:Y:S02]  /*33f0*/  LDS.U8 R2, [UR4+0x1c] ;  /* 0x00001c04ff027984 */ /* 0x000ea40008000000 */
[----:B--2---:R-:W-:-:S13]  /*3400*/  ISETP.NE.AND P0, PT, R2, RZ, PT ;  /* 0x000000ff0200720c */ /* 0x004fda0003f05270 */
[----:B------:R-:W-:Y:S05]  /*3410*/  @P0 BRA `(.L_x_62) ;  /* 0x0000000000580947 */ /* 0x000fea0003800000 */
[----:B------:R-:W-:-:S13]  /*3420*/  ELECT P0, URZ, PT ;  /* 0x0000000000ff782f */ /* 0x000fda0003800000 */
[----:B------:R-:W-:Y:S05]  /*3430*/  @!P0 BRA `(.L_x_63) ;  /* 0x0000000000608947 */ /* 0x000fea0003800000 */
[----:B------:R-:W-:Y:S01]  /*3440*/  UMOV UR5, 0x10 ;  /* 0x0000001000057882 */ /* 0x000fe20000000000 */
[----:B------:R-:W-:Y:S01]  /*3450*/  HFMA2 R2, -RZ, RZ, 0, 5.9604644775390625e-08 ;  /* 0x00000001ff027431 */ /* 0x000fe200000001ff */
[----:B------:R-:W-:-:S03]  /*3460*/  MOV R3, 0xffff ;  /* 0x0000ffff00037802 */ /* 0x000fc60000000f00 */
[----:B------:R-:W-:Y:S04]  /*3470*/  DEPBAR.LE SB2, 0x36 ;  /* 0x0000ad800000791a */ /* 0x000fe80000000000 */
[----:B------:R-:W2:Y:S02]  /*3480*/  UTCATOMSWS.FIND_AND_SET.ALIGN UP0, UR5, UR5 ;  /* 0x00000005000575e3 */ /* 0x000ea40008000800 */
[----:B--2---:R-:W-:Y:S01]  /*3490*/  MOV R4, UR5 ;  /* 0x0000000500047c02 */ /* 0x004fe20008000f00 */
[----:B------:R-:W-:Y:S06]  /*34a0*/  BRA.U UP0, `(.L_x_64) ;  /* 0x0000000100187547 */ /* 0x000fec000b800000 */
.L_x_65:
[----:B------:R-:W-:Y:S05]  /*34b0*/  NANOSLEEP 0x64 ;  /* 0x000000640000795d */ /* 0x000fea0003800000 */
[----:B------:R-:W-:-:S05]  /*34c0*/  UMOV UR5, 0x10 ;  /* 0x0000001000057882 */ /* 0x000fca0000000000 */
[----:B------:R-:W-:Y:S04]  /*34d0*/  DEPBAR.LE SB2, 0x36 ;  /* 0x0000ad800000791a */ /* 0x000fe80000000000 */
[----:B------:R-:W2:Y:S02]  /*34e0*/  UTCATOMSWS.FIND_AND_SET.ALIGN UP0, UR5, UR5 ;  /* 0x00000005000575e3 */ /* 0x000ea40008000800 */
[----:B--2---:R-:W-:Y:S01]  /*34f0*/  MOV R4, UR5 ;  /* 0x0000000500047c02 */ /* 0x004fe20008000f00 */
[----:B------:R-:W-:Y:S05]  /*3500*/  BRA.U !UP0, `(.L_x_65) ;  /* 0xfffffffd08e87547 */ /* 0x000fea000b83ffff */
.L_x_64:
[-C--:B------:R-:W-:Y:S02]  /*3510*/  SHF.L.U32 R3, R3, R4.reuse, RZ ;  /* 0x0000000403037219 */ /* 0x080fe400000006ff */
[----:B------:R-:W-:Y:S01]  /*3520*/  SHF.L.U32 R2, R2, R4, RZ ;  /* 0x0000000402027219 */ /* 0x000fe200000006ff */
[----:B------:R-:W-:Y:S02]  /*3530*/  IMAD.SHL.U32 R4, R4, 0x20, RZ ;  /* 0x0000002004047824 */ /* 0x000fe400078e00ff */
[----:B------:R2:W-:Y:S04]  /*3540*/  ATOMS.OR RZ, [UR4+0x14], R3 ;  /* 0x00001403ffff798c */ /* 0x0005e8000b000004 */
[----:B------:R2:W-:Y:S04]  /*3550*/  ATOMS.OR RZ, [UR4+0x18], R2 ;  /* 0x00001802ffff798c */ /* 0x0005e8000b000004 */
[----:B------:R2:W-:Y:S01]  /*3560*/  STS [UR37+0x140], R4 ;  /* 0x00014004ff007988 */ /* 0x0005e20008000825 */
[----:B------:R-:W-:Y:S05]  /*3570*/  BRA `(.L_x_63) ;  /* 0x0000000000107947 */ /* 0x000fea0003800000 */
.L_x_62:
[----:B------:R-:W-:-:S05]  /*3580*/  MOV R2, 0xffffffff ;  /* 0xffffffff00027802 */ /* 0x000fca0000000f00 */
[----:B------:R2:W-:Y:S02]  /*3590*/  STS [UR37+0x140], R2 ;  /* 0x00014002ff007988 */ /* 0x0005e40008000825 */
[----:B--2---:R-:W-:Y:S02]  /*35a0*/  MOV R2, 0x35c0 ;  /* 0x000035c000027802 */ /* 0x004fe40000000f00 */
[----:B-1---5:R-:W-:Y:S05]  /*35b0*/  CALL.REL.NOINC `($__internal_1_$__cuda_sm10x_tcgen05_guardrail_trap_phase_invalid_during_alloc) ;  /* 0x000000bc00907944 */ /* 0x022fea0003c00000 */
.L_x_63:
[----:B------:R-:W-:Y:S05]  /*35c0*/  WARPSYNC.ALL ;  /* 0x0000000000007948 */ /* 0x000fea0003800000 */
[----:B------:R-:W3:Y:S01]  /*35d0*/  S2UR UR13, SR_CgaCtaId ;  /* 0x00000000000d79c3 */ /* 0x000ee20000008800 */
[----:B------:R-:W-:Y:S01]  /*35e0*/  UMOV UR4, 0x400 ;  /* 0x0000040000047882 */ /* 0x000fe20000000000 */
[----:B------:R-:W-:-:S06]  /*35f0*/  NOP ;  /* 0x0000000000007918 */ /* 0x000fcc0000000000 */
[----:B------:R-:W-:Y:S06]  /*3600*/  BAR.ARV 0x6, 0xa0 ;  /* 0x0182800000007b1d */ /* 0x000fec0000002000 */
[----:B------:R-:W4:Y:S01]  /*3610*/  LDCU UR14, c[0x0][0x38c] ;  /* 0x00007180ff0e77ac */ /* 0x000f220008000800 */
[----:B------:R-:W-:Y:S01]  /*3620*/  LOP3.LUT R0, R0, 0xffff, RZ, 0xc0, !PT ;  /* 0x0000ffff00007812 */ /* 0x000fe200078ec0ff */
[----:B------:R-:W-:Y:S01]  /*3630*/  IMAD.MOV.U32 R11, RZ, RZ, 0x1 ;  /* 0x00000001ff0b7424 */ /* 0x000fe200078e00ff */
[----:B------:R-:W-:Y:S01]  /*3640*/  CS2R R8, SRZ ;  /* 0x0000000000087805 */ /* 0x000fe2000001ff00 */
[----:B------:R-:W-:Y:S01]  /*3650*/  IMAD.MOV.U32 R10, RZ, RZ, RZ ;  /* 0x000000ffff0a7224 */ /* 0x000fe200078e00ff */
[----:B------:R-:W-:Y:S01]  /*3660*/  R2UR UR17, R0 ;  /* 0x00000000001172ca */ /* 0x000fe200000e0000 */
[----:B------:R-:W-:Y:S01]  /*3670*/  UMOV UR27, URZ ;  /* 0x000000ff001b7c82 */ /* 0x000fe20008000000 */
[----:B------:R-:W-:Y:S01]  /*3680*/  UMOV UR26, URZ ;  /* 0x000000ff001a7c82 */ /* 0x000fe20008000000 */
[----:B---3--:R-:W-:Y:S01]  /*3690*/  ULEA UR13, UR13, UR4, 0x18 ;  /* 0x000000040d0d7291 */ /* 0x008fe2000f8ec0ff */
[----:B------:R-:W3:Y:S03]  /*36a0*/  LDCU UR4, c[0x0][0x38c] ;  /* 0x00007180ff0477ac */ /* 0x000ee60008000800 */
[----:B------:R-:W-:-:S02]  /*36b0*/  UIADD3 UR19, UPT, UPT, UR13, 0x4300, URZ ;  /* 0x000043000d137890 */ /* 0x000fc4000fffe0ff */
[----:B------:R-:W-:-:S03]  /*36c0*/  UIADD3 UR20, UPT, UPT, UR13, 0x1c300, URZ ;  /* 0x0001c3000d147890 */ /* 0x000fc6000fffe0ff */
[----:B--2---:R-:W2:Y:S01]  /*36d0*/  LDS R2, [UR13+0x140] ;  /* 0x0001400dff027984 */ /* 0x004ea20008000800 */
[----:B------:R-:W-:Y:S02]  /*36e0*/  UIADD3 UR21, UPT, UPT, UR13, 0x34300, URZ ;  /* 0x000343000d157890 */ /* 0x000fe4000fffe0ff */
[----:B------:R-:W-:Y:S02]  /*36f0*/  UIADD3 UR22, UPT, UPT, UR13, 0x35b00, URZ ;  /* 0x00035b000d167890 */ /* 0x000fe4000fffe0ff */
[----:B------:R-:W-:Y:S02]  /*3700*/  USHF.R.U32.HI UR19, URZ, 0x4, UR19 ;  /* 0x00000004ff137899 */ /* 0x000fe40008011613 */
[----:B------:R-:W-:Y:S02]  /*3710*/  USHF.R.U32.HI UR20, URZ, 0x4, UR20 ;  /* 0x00000004ff147899 */ /* 0x000fe40008011614 */
[----:B------:R-:W-:Y:S02]  /*3720*/  USHF.R.U32.HI UR21, URZ, 0x4, UR21 ;  /* 0x00000004ff157899 */ /* 0x000fe40008011615 */
[----:B---3--:R-:W-:-:S02]  /*3730*/  UIADD3 UR4, UPT, UPT, UR4, 0xff, URZ ;  /* 0x000000ff04047890 */ /* 0x008fc4000fffe0ff */
[----:B------:R-:W-:Y:S02]  /*3740*/  USHF.R.U32.HI UR22, URZ, 0x4, UR22 ;  /* 0x00000004ff167899 */ /* 0x000fe40008011616 */
[----:B------:R-:W-:Y:S02]  /*3750*/  USHF.R.S32.HI UR12, URZ, 0x1f, UR4 ;  /* 0x0000001fff0c7899 */ /* 0x000fe40008011404 */
[----:B------:R-:W-:Y:S02]  /*3760*/  ULOP3.LUT UR19, UR19, 0x3fff, URZ, 0xc0, !UPT ;  /* 0x00003fff13137892 */ /* 0x000fe4000f8ec0ff */
[----:B------:R-:W-:Y:S02]  /*3770*/  ULEA.HI UR12, UR12, UR4, URZ, 0x8 ;  /* 0x000000040c0c7291 */ /* 0x000fe4000f8f40ff */
[----:B------:R-:W-:Y:S02]  /*3780*/  ULOP3.LUT UR20, UR20, 0x3fff, URZ, 0xc0, !UPT ;  /* 0x00003fff14147892 */ /* 0x000fe4000f8ec0ff */
[----:B------:R-:W-:-:S02]  /*3790*/  USHF.R.S32.HI UR12, URZ, 0x8, UR12 ;  /* 0x00000008ff0c7899 */ /* 0x000fc4000801140c */
[----:B------:R-:W-:Y:S02]  /*37a0*/  ULOP3.LUT UR21, UR21, 0x3fff, URZ, 0xc0, !UPT ;  /* 0x00003fff15157892 */ /* 0x000fe4000f8ec0ff */
[----:B------:R-:W-:Y:S02]  /*37b0*/  UISETP.LT.AND UP0, UPT, UR12, 0x1, UPT ;  /* 0x000000010c00788c */ /* 0x000fe4000bf01270 */
[----:B------:R-:W-:Y:S02]  /*37c0*/  ULOP3.LUT UR22, UR22, 0x3fff, URZ, 0xc0, !UPT ;  /* 0x00003fff16167892 */ /* 0x000fe4000f8ec0ff */
[----:B------:R-:W-:Y:S02]  /*37d0*/  USEL UR18, UR12, 0x1, !UP0 ;  /* 0x000000010c127887 */ /* 0x000fe4000c000000 */
[----:B------:R-:W-:Y:S02]  /*37e0*/  ULOP3.LUT UR19, UR19, 0x10000, URZ, 0xfc, !UPT ;  /* 0x0001000013137892 */ /* 0x000fe4000f8efcff */
[----:B------:R-:W-:-:S02]  /*37f0*/  ULOP3.LUT UR20, UR20, 0x10000, URZ, 0xfc, !UPT ;  /* 0x0001000014147892 */ /* 0x000fc4000f8efcff */
[----:B------:R-:W-:Y:S02]  /*3800*/  ULOP3.LUT UR21, UR21, 0x10000, URZ, 0xfc, !UPT ;  /* 0x0001000015157892 */ /* 0x000fe4000f8efcff */
[----:B------:R-:W-:Y:S01]  /*3810*/  ULOP3.LUT UR22, UR22, 0x10000, URZ, 0xfc, !UPT ;  /* 0x0001000016167892 */ /* 0x000fe2000f8efcff */
[----:B--2---:R-:W-:Y:S01]  /*3820*/  R2UR UR28, R2 ;  /* 0x00000000021c72ca */ /* 0x004fe200000e0000 */
[----:B------:R-:W-:Y:S02]  /*3830*/  UIADD3 UR18, UPT, UPT, -UR18, URZ, URZ ;  /* 0x000000ff12127290 */ /* 0x000fe4000fffe1ff */
[----:B----4-:R-:W-:-:S10]  /*3840*/  UISETP.GE.AND UP3, UPT, UR14, 0x1, UPT ;  /* 0x000000010e00788c */ /* 0x010fd4000bf66270 */
[----:B------:R-:W-:Y:S02]  /*3850*/  UIADD3 UR11, UPT, UPT, UR28, 0x108, URZ ;  /* 0x000001081c0b7890 */ /* 0x000fe4000fffe0ff */
[----:B------:R-:W-:Y:S02]  /*3860*/  UIADD3 UR9, UPT, UPT, UR28, 0x10c, URZ ;  /* 0x0000010c1c097890 */ /* 0x000fe4000fffe0ff */
[----:B------:R-:W-:Y:S02]  /*3870*/  UIADD3 UR7, UPT, UPT, UR28, -0x7ffffef8, URZ ;  /* 0x800001081c077890 */ /* 0x000fe4000fffe0ff */
[----:B------:R-:W-:Y:S02]  /*3880*/  UIADD3 UR5, UPT, UPT, UR28, -0x7ffffef4, URZ ;  /* 0x8000010c1c057890 */ /* 0x000fe4000fffe0ff */
[----:B------:R-:W-:Y:S02]  /*3890*/  UIADD3 UR10, UPT, UPT, UR28, 0x100, URZ ;  /* 0x000001001c0a7890 */ /* 0x000fe4000fffe0ff */
[----:B------:R-:W-:-:S02]  /*38a0*/  UIADD3 UR8, UPT, UPT, UR28, 0x104, URZ ;  /* 0x000001041c087890 */ /* 0x000fc4000fffe0ff */
[----:B------:R-:W-:Y:S02]  /*38b0*/  UIADD3 UR6, UPT, UPT, UR28, -0x7fffff00, URZ ;  /* 0x800001001c067890 */ /* 0x000fe4000fffe0ff */
[----:B------:R-:W-:Y:S02]  /*38c0*/  UIADD3 UR4, UPT, UPT, UR28, -0x7ffffefc, URZ ;  /* 0x800001041c047890 */ /* 0x000fe4000fffe0ff */
[----:B-1----:R-:W-:Y:S02]  /*38d0*/  USHF.R.U32.HI UR36, URZ, 0x1a, UR11 ;  /* 0x0000001aff247899 */ /* 0x002fe4000801160b */
[----:B------:R-:W-:Y:S02]  /*38e0*/  USHF.R.U32.HI UR34, URZ, 0x1a, UR7 ;  /* 0x0000001aff227899 */ /* 0x000fe40008011607 */
[----:B------:R-:W-:Y:S02]  /*38f0*/  USHF.R.U32.HI UR32, URZ, 0x1a, UR9 ;  /* 0x0000001aff207899 */ /* 0x000fe40008011609 */
[----:B------:R-:W-:-:S02]  /*3900*/  USHF.R.U32.HI UR30, URZ, 0x1a, UR5 ;  /* 0x0000001aff1e7899 */ /* 0x000fc40008011605 */
[----:B------:R-:W-:Y:S02]  /*3910*/  USHF.R.U32.HI UR37, URZ, 0x11, UR10 ;  /* 0x00000011ff257899 */ /* 0x000fe4000801160a */
[----:B------:R-:W-:Y:S02]  /*3920*/  USHF.R.U32.HI UR35, URZ, 0x11, UR6 ;  /* 0x00000011ff237899 */ /* 0x000fe40008011606 */
[----:B------:R-:W-:Y:S02]  /*3930*/  USHF.R.U32.HI UR33, URZ, 0x11, UR8 ;  /* 0x00000011ff217899 */ /* 0x000fe40008011608 */
[----:B------:R-:W-:Y:S02]  /*3940*/  USHF.R.U32.HI UR31, URZ, 0x11, UR4 ;  /* 0x00000011ff1f7899 */ /* 0x000fe40008011604 */
[----:B------:R-:W-:Y:S02]  /*3950*/  ULOP3.LUT UR36, UR36, 0x30, URZ, 0xc0, !UPT ;  /* 0x0000003024247892 */ /* 0x000fe4000f8ec0ff */
[----:B------:R-:W-:-:S02]  /*3960*/  ULOP3.LUT UR34, UR34, 0x30, URZ, 0xc0, !UPT ;  /* 0x0000003022227892 */ /* 0x000fc4000f8ec0ff */
[----:B------:R-:W-:Y:S02]  /*3970*/  ULOP3.LUT UR32, UR32, 0x30, URZ, 0xc0, !UPT ;  /* 0x0000003020207892 */ /* 0x000fe4000f8ec0ff */
[----:B------:R-:W-:Y:S02]  /*3980*/  ULOP3.LUT UR30, UR30, 0x30, URZ, 0xc0, !UPT ;  /* 0x000000301e1e7892 */ /* 0x000fe4000f8ec0ff */
[----:B------:R-:W-:Y:S02]  /*3990*/  ULOP3.LUT UR37, UR37, 0x6000, URZ, 0xc0, !UPT ;  /* 0x0000600025257892 */ /* 0x000fe4000f8ec0ff */
[----:B------:R-:W-:Y:S02]  /*39a0*/  ULOP3.LUT UR35, UR35, 0x6000, URZ, 0xc0, !UPT ;  /* 0x0000600023237892 */ /* 0x000fe4000f8ec0ff */
        /* <DEDUP_REMOVED lines=10> */
[----:B------:R-:W-:Y:S02]  /*3a50*/  UPRMT UR37, UR36, 0x5410, UR37 ;  /* 0x0000541024257896 */ /* 0x000fe40008000025 */
[----:B------:R-:W-:Y:S02]  /*3a60*/  UPRMT UR35, UR34, 0x5410, UR35 ;  /* 0x0000541022237896 */ /* 0x000fe40008000023 */
[----:B------:R-:W-:Y:S02]  /*3a70*/  UPRMT UR33, UR32, 0x5410, UR33 ;  /* 0x0000541020217896 */ /* 0x000fe40008000021 */
[----:B------:R-:W-:Y:S01]  /*3a80*/  UPRMT UR31, UR30, 0x5410, UR31 ;  /* 0x000054101e1f7896 */ /* 0x000fe2000800001f */
[----:B------:R-:W-:Y:S01]  /*3a90*/  UMOV UR36, URZ ;  /* 0x000000ff00247c82 */ /* 0x000fe20008000000 */
[----:B------:R-:W-:Y:S01]  /*3aa0*/  UMOV UR34, URZ ;  /* 0x000000ff00227c82 */ /* 0x000fe20008000000 */
[----:B------:R-:W-:Y:S01]  /*3ab0*/  UMOV UR32, URZ ;  /* 0x000000ff00207c82 */ /* 0x000fe20008000000 */
[----:B------:R-:W-:-:S08]  /*3ac0*/  UMOV UR30, URZ ;  /* 0x000000ff001e7c82 */ /* 0x000fd00008000000 */
.L_x_72:
[----:B------:R-:W-:Y:S02]  /*3ad0*/  LEA R0, R10, UR13, 0x3 ;  /* 0x0000000d0a007c11 */ /* 0x000fe4000f8e18ff */
[----:B------:R-:W-:Y:S02]  /*3ae0*/  SHF.L.U32 R2, R9, 0x1f, RZ ;  /* 0x0000001f09027819 */ /* 0x000fe400000006ff */
[----:B------:R-:W-:Y:S01]  /*3af0*/  PLOP3.LUT P0, PT, PT, PT, UP3, 0x80, 0x8 ;  /* 0x000000000008781c */ /* 0x000fe20003f0f038 */
[----:B------:R-:W-:Y:S01]  /*3b00*/  VIADD R3, R0, 0xc0 ;  /* 0x000000c000037836 */ /* 0x000fe20000000000 */
[----:B-1----:R-:W1:Y:S02]  /*3b10*/  SYNCS.PHASECHK.TRANS64.TRYWAIT P1, [R0+URZ+0xb0], R2 ;  /* 0x0000b002000075a7 */ /* 0x002e6400080211ff */
[----:B-1-3--:R-:W-:Y:S09]  /*3b20*/  @!P1 BRA `(.L_x_66) ;  /* 0x000000ac00b49947 */ /* 0x00aff20003800000 */
.L_x_213:
[----:B------:R-:W-:Y:S01]  /*3b30*/  LEA R4, R10, UR13, 0x4 ;  /* 0x0000000d0a047c11 */ /* 0x000fe2000f8e20ff */
[----:B------:R-:W-:Y:S01]  /*3b40*/  @UP3 ULEA UR14, UR26, UR13, 0x3 ;  /* 0x0000000d1a0e3291 */ /* 0x000fe2000f8e18ff */
[----:B------:R-:W-:Y:S01]  /*3b50*/  PLOP3.LUT P2, PT, PT, PT, PT, 0x80, 0x8 ;  /* 0x000000000008781c */ /* 0x000fe20003f4f070 */
[----:B------:R-:W-:Y:S01]  /*3b60*/  ULEA UR15, UR27, UR13, 0x3 ;  /* 0x0000000d1b0f7291 */ /* 0x000fe2000f8e18ff */
[----:B------:R-:W-:Y:S01]  /*3b70*/  PRMT R3, RZ, 0x654, R3 ;  /* 0x00000654ff037816 */ /* 0x000fe20000000003 */
[----:B------:R-:W-:Y:S01]  /*3b80*/  ULEA UR16, UR27, UR28, 0x7 ;  /* 0x0000001c1b107291 */ /* 0x000fe2000f8e38ff */
[----:B------:R-:W2:Y:S01]  /*3b90*/  LDS.128 R4, [R4+0x120] ;  /* 0x0001200004047984 */ /* 0x000ea20000000c00 */
[----:B-1----:R-:W-:Y:S02]  /*3ba0*/  @P0 SHF.L.U32 R2, R8, 0x1f, RZ ;  /* 0x0000001f08020819 */ /* 0x002fe400000006ff */
[----:B------:R-:W-:Y:S01]  /*3bb0*/  SHF.L.U32 R0, R11, 0x1f, RZ ;  /* 0x0000001f0b007819 */ /* 0x000fe200000006ff */
[----:B------:R-:W-:Y:S01]  /*3bc0*/  @!PT LDS RZ, [RZ] ;  /* 0x00000000fffff984 */ /* 0x000fe20000000800 */
[----:B------:R-:W-:Y:S01]  /*3bd0*/  @!PT LDS RZ, [RZ] ;  /* 0x00000000fffff984 */ /* 0x000fe20000000800 */
[----:B------:R-:W-:Y:S01]  /*3be0*/  @!PT LDS RZ, [RZ] ;  /* 0x00000000fffff984 */ /* 0x000fe20000000800 */
[----:B------:R-:W-:Y:S01]  /*3bf0*/  @!PT LDS RZ, [RZ] ;  /* 0x00000000fffff984 */ /* 0x000fe20000000800 */
[----:B------:R1:W-:Y:S06]  /*3c00*/  MEMBAR.ALL.CTA ;  /* 0x0000000000007992 */ /* 0x0003ec0000008000 */
[----:B-1----:R-:W1:Y:S02]  /*3c10*/  FENCE.VIEW.ASYNC.S ;  /* 0x00000000000073c6 */ /* 0x002e640000000000 */
[----:B-1----:R1:W-:Y:S01]  /*3c20*/  SYNCS.ARRIVE.TRANS64.RED.A1T0 RZ, [R3+URZ], RZ ;  /* 0x000000ff03ff79a7 */ /* 0x0023e200081004ff */
[----:B------:R1:W3:Y:S01]  /*3c30*/  @P0 SYNCS.PHASECHK.TRANS64.TRYWAIT P2, [UR14], R2 ;  /* 0x00000002ff0005a7 */ /* 0x0002e2000804110e */
[----:B--2---:R-:W-:Y:S01]  /*3c40*/  LOP3.LUT P1, RZ, R6, 0x1, RZ, 0xc0, !PT ;  /* 0x0000000106ff7812 */ /* 0x004fe2000782c0ff */
[----:B------:R-:W2:Y:S02]  /*3c50*/  SYNCS.PHASECHK.TRANS64.TRYWAIT P0, [UR15+0xe0], R0 ;  /* 0x0000e000ff0075a7 */ /* 0x000ea4000800110f */
[----:B-123--:R-:W-:Y:S10]  /*3c60*/  @!P0 BRA `(.L_x_67) ;  /* 0x000000ac00788947 */ /* 0x00eff40003800000 */
.L_x_215:
[----:B------:R-:W-:Y:S01]  /*3c70*/  IADD3 R10, PT, PT, R10, 0x1, RZ ;  /* 0x000000010a0a7810 */ /* 0x000fe20007ffe0ff */
[----:B------:R-:W-:Y:S06]  /*3c80*/  BRA.U !UP3, `(.L_x_68) ;  /* 0x000000010bf47547 */ /* 0x000fec000b800000 */
[----:B------:R-:W-:Y:S01]  /*3c90*/  UMOV UR25, URZ ;  /* 0x000000ff00197c82 */ /* 0x000fe20008000000 */
[----:B------:R-:W-:Y:S01]  /*3ca0*/  UMOV UR24, UR18 ;  /* 0x0000001200187c82 */ /* 0x000fe20008000000 */
[----:B------:R-:W-:Y:S01]  /*3cb0*/  UMOV UR23, UR12 ;  /* 0x0000000c00177c82 */ /* 0x000fe20008000000 */
[----:B------:R-:W-:-:S05]  /*3cc0*/  UMOV UR29, UR26 ;  /* 0x0000001a001d7c82 */ /* 0x000fca0008000000 */
.L_x_71:
[----:B------:R-:W-:Y:S02]  /*3cd0*/  UIADD3 UR24, UPT, UPT, UR24, 0x1, URZ ;  /* 0x0000000118187890 */ /* 0x000fe4000fffe0ff */
[----:B--2---:R-:W-:Y:S02]  /*3ce0*/  ULEA UR14, UR29, UR13, 0x3 ;  /* 0x0000000d1d0e7291 */ /* 0x004fe4000f8e18ff */
[----:B------:R-:W-:Y:S01]  /*3cf0*/  UISETP.NE.AND UP0, UPT, UR24, URZ, UPT ;  /* 0x000000ff1800728c */ /* 0x000fe2000bf05270 */
[----:B---3--:R-:W-:Y:S10]  /*3d00*/  @P2 BRA `(.L_x_69) ;  /* 0x00000000000c2947 */ /* 0x008ff40003800000 */
[----:B-1----:R-:W-:Y:S04]  /*3d10*/  SHF.L.U32 R2, R8, 0x1f, RZ ;  /* 0x0000001f08027819 */ /* 0x002fe800000006ff */
[----:B------:R-:W1:Y:S02]  /*3d20*/  SYNCS.PHASECHK.TRANS64.TRYWAIT P0, [UR14], R2 ;  /* 0x00000002ff0075a7 */ /* 0x000e64000800110e */
[----:B-1----:R-:W-:Y:S05]  /*3d30*/  @!P0 BRA `(.L_x_70) ;  /* 0x000000ac005c8947 */ /* 0x002fea0003800000 */
.L_x_69:
[----:B------:R-:W-:Y:S01]  /*3d40*/  UISETP.NE.AND UP1, UPT, UR23, 0x1, UPT ;  /* 0x000000011700788c */ /* 0x000fe2000bf25270 */
[----:B------:R-:W-:Y:S01]  /*3d50*/  PLOP3.LUT P2, PT, PT, PT, PT, 0x80, 0x8 ;  /* 0x000000000008781c */ /* 0x000fe20003f4f070 */
[----:B------:R-:W-:Y:S02]  /*3d60*/  UIADD3 UR26, UPT, UPT, UR29, 0x1, URZ ;  /* 0x000000011d1a7890 */ /* 0x000fe4000fffe0ff */
[----:B------:R-:W-:Y:S02]  /*3d70*/  ULEA UR44, UR29, UR21, 0x6 ;  /* 0x000000151d2c7291 */ /* 0x000fe4000f8e30ff */
[----:B------:R-:W-:Y:S01]  /*3d80*/  UISETP.NE.AND UP2, UPT, UR26, 0x6, UPT ;  /* 0x000000061a00788c */ /* 0x000fe2000bf45270 */
[----:B------:R-:W-:Y:S01]  /*3d90*/  PLOP3.LUT P0, PT, PT, PT, UP1, 0x80, 0x8 ;  /* 0x000000000008781c */ /* 0x000fe20003f0f018 */
[----:B------:R-:W-:Y:S02]  /*3da0*/  ULEA UR42, UR29, UR22, 0x6 ;  /* 0x000000161d2a7291 */ /* 0x000fe4000f8e30ff */
[----:B------:R-:W-:Y:S02]  /*3db0*/  USEL UR39, URZ, 0x1, UP2 ;  /* 0x00000001ff277887 */ /* 0x000fe40009000000 */
[----:B------:R-:W-:Y:S02]  /*3dc0*/  USEL UR26, UR26, URZ, UP2 ;  /* 0x000000ff1a1a7287 */ /* 0x000fe40009000000 */
[----:B------:R-:W-:Y:S02]  /*3dd0*/  ULEA UR40, UR29, UR20, 0xa ;  /* 0x000000141d287291 */ /* 0x000fe4000f8e50ff */
[----:B------:R-:W-:Y:S01]  /*3de0*/  @UP1 ULEA UR38, UR26, UR13, 0x3 ;  /* 0x0000000d1a261291 */ /* 0x000fe2000f8e18ff */
[----:B------:R-:W-:Y:S01]  /*3df0*/  LOP3.LUT R8, R8, UR39, RZ, 0x3c, !PT ;  /* 0x0000002708087c12 */ /* 0x000fe2000f8e3cff */
[----:B------:R-:W-:Y:S02]  /*3e00*/  UIADD3 UR60, UPT, UPT, UR44, 0x20, URZ ;  /* 0x000000202c3c7890 */ /* 0x000fe4000fffe0ff */
[----:B------:R-:W-:Y:S01]  /*3e10*/  UISETP.NE.U32.AND UP1, UPT, UR25, URZ, UPT ;  /* 0x000000ff1900728c */ /* 0x000fe2000bf25070 */
[----:B-1----:R-:W-:Y:S01]  /*3e20*/  @P0 SHF.L.U32 R0, R8, 0x1f, RZ ;  /* 0x0000001f08000819 */ /* 0x002fe200000006ff */
[----:B------:R-:W-:Y:S02]  /*3e30*/  UIADD3 UR58, UPT, UPT, UR42, 0x20, URZ ;  /* 0x000000202a3a7890 */ /* 0x000fe4000fffe0ff */
[----:B------:R-:W-:Y:S01]  /*3e40*/  UIADD3 UR56, UPT, UPT, UR40, 0x2, URZ ;  /* 0x0000000228387890 */ /* 0x000fe2000fffe0ff */
[----:B------:R2:W3:Y:S01]  /*3e50*/  @P0 SYNCS.PHASECHK.TRANS64.TRYWAIT P2, [UR38], R0 ;  /* 0x00000000ff0005a7 */ /* 0x0004e20008041126 */
[----:B------:R-:W-:Y:S02]  /*3e60*/  ULEA UR38, UR29, UR19, 0xa ;  /* 0x000000131d267291 */ /* 0x000fe4000f8e50ff */
[----:B------:R-:W-:Y:S02]  /*3e70*/  UIADD3 UR52, UPT, UPT, UR40, 0x4, URZ ;  /* 0x0000000428347890 */ /* 0x000fe4000fffe0ff */
[----:B------:R-:W-:Y:S02]  /*3e80*/  UIADD3 UR54, UPT, UPT, UR38, 0x2, URZ ;  /* 0x0000000226367890 */ /* 0x000fe4000fffe0ff */
[----:B------:R-:W-:Y:S02]  /*3e90*/  UIADD3 UR50, UPT, UPT, UR38, 0x4, URZ ;  /* 0x0000000426327890 */ /* 0x000fe4000fffe0ff */
[----:B------:R-:W-:Y:S02]  /*3ea0*/  UIADD3 UR48, UPT, UPT, UR40, 0x6, URZ ;  /* 0x0000000628307890 */ /* 0x000fe4000fffe0ff */
[----:B------:R-:W-:Y:S02]  /*3eb0*/  UIADD3 UR46, UPT, UPT, UR38, 0x6, URZ ;  /* 0x00000006262e7890 */ /* 0x000fe4000fffe0ff */
[----:B------:R-:W-:Y:S02]  /*3ec0*/  UIADD3 UR14, UPT, UPT, UR14, 0x30, URZ ;  /* 0x000000300e0e7890 */ /* 0x000fe4000fffe0ff */
[----:B------:R-:W-:Y:S01]  /*3ed0*/  UIADD3 UR23, UPT, UPT, UR23, -0x1, URZ ;  /* 0xffffffff17177890 */ /* 0x000fe2000fffe0ff */
[----:B------:R-:W-:Y:S01]  /*3ee0*/  UMOV UR45, 0x4008 ;  /* 0x00004008002d7882 */ /* 0x000fe20000000000 */
[----:B------:R-:W-:Y:S01]  /*3ef0*/  UMOV UR61, 0x4008 ;  /* 0x00004008003d7882 */ /* 0x000fe20000000000 */
[----:B------:R2:W-:Y:S01]  /*3f00*/  UTCCP.T.S.4x32dp128bit tmem[UR28+0x100], gdesc[UR44] ;  /* 0x0001002c1c0079e7 */ /* 0x0005e20009100000 */
[----:B------:R2:W-:Y:S01]  /*3f10*/  UTCCP.T.S.4x32dp128bit tmem[UR28+0x104], gdesc[UR60] ;  /* 0x0001043c1c0079e7 */ /* 0x0005e20009100000 */
[----:B------:R-:W-:Y:S01]  /*3f20*/  UMOV UR43, 0x4008 ;  /* 0x00004008002b7882 */ /* 0x000fe20000000000 */
[----:B------:R-:W-:Y:S01]  /*3f30*/  UMOV UR59, 0x4008 ;  /* 0x00004008003b7882 */ /* 0x000fe20000000000 */
[----:B------:R2:W-:Y:S01]  /*3f40*/  UTCCP.T.S.4x32dp128bit tmem[UR28+0x108], gdesc[UR42] ;  /* 0x0001082a1c0079e7 */ /* 0x0005e20009100000 */
[----:B------:R2:W-:Y:S01]  /*3f50*/  UTCCP.T.S.4x32dp128bit tmem[UR28+0x10c], gdesc[UR58] ;  /* 0x00010c3a1c0079e7 */ /* 0x0005e20009100000 */
[----:B------:R-:W-:Y:S01]  /*3f60*/  UMOV UR41, 0x40004040 ;  /* 0x4000404000297882 */ /* 0x000fe20000000000 */
[----:B------:R-:W-:Y:S01]  /*3f70*/  UMOV UR39, 0x40004040 ;  /* 0x4000404000277882 */ /* 0x000fe20000000000 */
[----:B------:R-:W-:Y:S01]  /*3f80*/  UMOV UR57, 0x40004040 ;  /* 0x4000404000397882 */ /* 0x000fe20000000000 */
[----:B------:R2:W-:Y:S01]  /*3f90*/  UTCOMMA gdesc[UR38], gdesc[UR40], tmem[UR16], tmem[UR36], idesc[UR37], tmem[UR10], UP1 ;  /* 0xc00a2428260075ea */ /* 0x0005e20008800010 */
[----:B------:R-:W-:Y:S01]  /*3fa0*/  UMOV UR55, 0x40004040 ;  /* 0x4000404000377882 */ /* 0x000fe20000000000 */
[----:B------:R-:W-:Y:S01]  /*3fb0*/  UMOV UR53, 0x40004040 ;  /* 0x4000404000357882 */ /* 0x000fe20000000000 */
[----:B------:R2:W-:Y:S01]  /*3fc0*/  UTCOMMA gdesc[UR54], gdesc[UR56], tmem[UR16], tmem[UR34], idesc[UR35], tmem[UR6], UPT ;  /* 0xc0062238360075ea */ /* 0x0005e2000b800010 */
[----:B------:R-:W-:Y:S01]  /*3fd0*/  UMOV UR51, 0x40004040 ;  /* 0x4000404000337882 */ /* 0x000fe20000000000 */
[----:B------:R-:W-:Y:S01]  /*3fe0*/  UMOV UR49, 0x40004040 ;  /* 0x4000404000317882 */ /* 0x000fe20000000000 */
[----:B------:R2:W-:Y:S01]  /*3ff0*/  UTCOMMA gdesc[UR50], gdesc[UR52], tmem[UR16], tmem[UR32], idesc[UR33], tmem[UR8], UPT ;  /* 0xc0082034320075ea */ /* 0x0005e2000b800010 */
[----:B------:R-:W-:Y:S01]  /*4000*/  UMOV UR47, 0x40004040 ;  /* 0x40004040002f7882 */ /* 0x000fe20000000000 */
[----:B------:R-:W-:Y:S01]  /*4010*/  UMOV UR25, 0x1 ;  /* 0x0000000100197882 */ /* 0x000fe20000000000 */
[----:B------:R2:W-:Y:S01]  /*4020*/  UTCOMMA gdesc[UR46], gdesc[UR48], tmem[UR16], tmem[UR30], idesc[UR31], tmem[UR4], UPT ;  /* 0xc0041e302e0075ea */ /* 0x0005e2000b800010 */
[----:B------:R2:W-:Y:S01]  /*4030*/  UTCBAR.MULTICAST [UR14], URZ, UR17 ;  /* 0x000000ff0e0073e9 */ /* 0x0005e20008000811 */
[----:B------:R-:W-:Y:S01]  /*4040*/  UMOV UR29, UR26 ;  /* 0x0000001a001d7c82 */ /* 0x000fe20008000000 */
[----:B------:R-:W-:Y:S05]  /*4050*/  BRA.U UP0, `(.L_x_71) ;  /* 0xfffffffd001c7547 */ /* 0x000fea000b83ffff */
.L_x_68:
[----:B------:R-:W-:Y:S01]  /*4060*/  UIADD3 UR27, UPT, UPT, UR27, 0x1, URZ ;  /* 0x000000011b1b7890 */ /* 0x000fe2000fffe0ff */
[C---:B------:R-:W-:Y:S01]  /*4070*/  ISETP.NE.AND P0, PT, R10.reuse, 0x2, PT ;  /* 0x000000020a00780c */ /* 0x040fe20003f05270 */
[----:B------:R-:W-:Y:S02]  /*4080*/  UIADD3 UR15, UPT, UPT, UR15, 0xd0, URZ ;  /* 0x000000d00f0f7890 */ /* 0x000fe4000fffe0ff */
[----:B------:R-:W-:Y:S01]  /*4090*/  UISETP.NE.AND UP0, UPT, UR27, 0x2, UPT ;  /* 0x000000021b00788c */ /* 0x000fe2000bf05270 */
[----:B-12---:R-:W-:Y:S02]  /*40a0*/  SEL R0, RZ, 0x1, P0 ;  /* 0x00000001ff007807 */ /* 0x006fe40000000000 */
[----:B------:R-:W-:Y:S01]  /*40b0*/  SEL R10, R10, RZ, P0 ;  /* 0x000000ff0a0a7207 */ /* 0x000fe20000000000 */
[----:B------:R-:W-:Y:S01]  /*40c0*/  USEL UR14, URZ, 0x1, UP0 ;  /* 0x00000001ff0e7887 */ /* 0x000fe20008000000 */
[----:B------:R-:W-:Y:S01]  /*40d0*/  LOP3.LUT R9, R9, R0, RZ, 0x3c, !PT ;  /* 0x0000000009097212 */ /* 0x000fe200078e3cff */
[----:B------:R-:W-:Y:S01]  /*40e0*/  USEL UR27, UR27, URZ, UP0 ;  /* 0x000000ff1b1b7287 */ /* 0x000fe20008000000 */
[----:B------:R1:W-:Y:S03]  /*40f0*/  UTCBAR [UR15], URZ ;  /* 0x000000ff0f0073e9 */ /* 0x0003e600080000ff */
[----:B------:R-:W-:Y:S01]  /*4100*/  LOP3.LUT R11, R11, UR14, RZ, 0x3c, !PT ;  /* 0x0000000e0b0b7c12 */ /* 0x000fe2000f8e3cff */
[----:B------:R-:W-:Y:S07]  /*4110*/  @P1 BRA `(.L_x_72) ;  /* 0xfffffff8006c1947 */ /* 0x000fee000383ffff */
[----:B------:R-:W2:Y:S01]  /*4120*/  S2UR UR4, SR_CgaCtaId ;  /* 0x00000000000479c3 */ /* 0x000ea20000008800 */
[----:B------:R-:W-:Y:S01]  /*4130*/  ELECT P0, URZ, PT ;  /* 0x0000000000ff782f */ /* 0x000fe20003800000 */
[----:B------:R-:W-:Y:S01]  /*4140*/  IMAD.MOV.U32 R0, RZ, RZ, 0x1 ;  /* 0x00000001ff007424 */ /* 0x000fe200078e00ff */
[----:B------:R-:W-:Y:S01]  /*4150*/  UIADD3 UR13, UPT, UPT, UR13, 0xe0, URZ ;  /* 0x000000e00d0d7890 */ /* 0x000fe2000fffe0ff */
[----:B------:R-:W-:Y:S01]  /*4160*/  SHF.L.U32 R2, R11, 0x1f, RZ ;  /* 0x0000001f0b027819 */ /* 0x000fe200000006ff */
[----:B------:R-:W-:-:S03]  /*4170*/  UMOV UR5, 0x40 ;  /* 0x0000004000057882 */ /* 0x000fc60000000000 */
[----:B------:R-:W-:Y:S01]  /*4180*/  UVIRTCOUNT.DEALLOC.SMPOOL 0x80 ;  /* 0x000000800000784c */ /* 0x000fe20000000000 */
[----:B--2---:R-:W-:Y:S02]  /*4190*/  ULEA UR4, UR4, UR5, 0x18 ;  /* 0x0000000504047291 */ /* 0x004fe4000f8ec0ff */
[----:B------:R-:W-:-:S07]  /*41a0*/  ULEA UR5, UR27, UR13, 0x3 ;  /* 0x0000000d1b057291 */ /* 0x000fce000f8e18ff */
[----:B------:R2:W-:Y:S02]  /*41b0*/  @P0 STS.U8 [UR4+0x1c], R0 ;  /* 0x00001c00ff000988 */ /* 0x0005e40008000004 */
[----:B------:R-:W4:Y:S02]  /*41c0*/  SYNCS.PHASECHK.TRANS64.TRYWAIT P0, [UR5], R2 ;  /* 0x00000002ff0075a7 */ /* 0x000f240008001105 */
[----:B--2-4-:R-:W-:Y:S05]  /*41d0*/  @!P0 BRA `(.L_x_73) ;  /* 0x000000a8004c8947 */ /* 0x014fea0003800000 */
.L_x_218:
[----:B------:R-:W-:-:S04]  /*41e0*/  UIADD3 UR6, UPT, UPT, UR27, 0x1, URZ ;  /* 0x000000011b067890 */ /* 0x000fc8000fffe0ff */
[----:B------:R-:W-:-:S04]  /*41f0*/  UISETP.NE.AND UP0, UPT, UR6, 0x2, UPT ;  /* 0x000000020600788c */ /* 0x000fc8000bf05270 */
[----:B------:R-:W-:Y:S02]  /*4200*/  USEL UR5, URZ, 0x1, UP0 ;  /* 0x00000001ff057887 */ /* 0x000fe40008000000 */
[----:B------:R-:W-:-:S04]  /*4210*/  USEL UR6, UR6, URZ, UP0 ;  /* 0x000000ff06067287 */ /* 0x000fc80008000000 */
[----:B------:R-:W-:Y:S01]  /*4220*/  ULEA UR6, UR6, UR13, 0x3 ;  /* 0x0000000d06067291 */ /* 0x000fe2000f8e18ff */
[----:B--2---:R-:W-:-:S04]  /*4230*/  LOP3.LUT R2, R11, UR5, RZ, 0x3c, !PT ;  /* 0x000000050b027c12 */ /* 0x004fc8000f8e3cff */
[----:B------:R-:W-:-:S04]  /*4240*/  SHF.L.U32 R2, R2, 0x1f, RZ ;  /* 0x0000001f02027819 */ /* 0x000fc800000006ff */
[----:B------:R-:W2:Y:S02]  /*4250*/  SYNCS.PHASECHK.TRANS64.TRYWAIT P0, [UR6], R2 ;  /* 0x00000002ff0075a7 */ /* 0x000ea40008001106 */
[----:B--2---:R-:W-:Y:S05]  /*4260*/  @!P0 BRA `(.L_x_74) ;  /* 0x000000a800408947 */ /* 0x004fea0003800000 */
.L_x_220:
[----:B------:R-:W-:Y:S01]  /*4270*/  NOP ;  /* 0x0000000000007918 */ /* 0x000fe20000000000 */
[----:B--2---:R-:W2:Y:S01]  /*4280*/  LDS R0, [UR4+0x14] ;  /* 0x00001404ff007984 */ /* 0x004ea20008000800 */
[----:B------:R-:W-:Y:S01]  /*4290*/  ULOP3.LUT UR6, UR28, 0xffff, URZ, 0xc0, !UPT ;  /* 0x0000ffff1c067892 */ /* 0x000fe2000f8ec0ff */
[----:B------:R-:W-:Y:S01]  /*42a0*/  UMOV UR8, 0xffff ;  /* 0x0000ffff00087882 */ /* 0x000fe20000000000 */
[----:B------:R-:W-:Y:S02]  /*42b0*/  UMOV UR5, 0x1 ;  /* 0x0000000100057882 */ /* 0x000fe40000000000 */
[----:B------:R-:W-:-:S04]  /*42c0*/  USHF.R.U32.HI UR6, URZ, 0x5, UR6 ;  /* 0x00000005ff067899 */ /* 0x000fc80008011606 */
[----:B------:R-:W-:Y:S02]  /*42d0*/  USHF.L.U32 UR8, UR8, UR6, URZ ;  /* 0x0000000608087299 */ /* 0x000fe400080006ff */
[----:B------:R-:W-:-:S04]  /*42e0*/  USHF.L.U32 UR5, UR5, UR6, URZ ;  /* 0x0000000605057299 */ /* 0x000fc800080006ff */
[----:B--2---:R-:W-:-:S04]  /*42f0*/  LOP3.LUT R0, R0, UR8, RZ, 0xc0, !PT ;  /* 0x0000000800007c12 */ /* 0x004fc8000f8ec0ff */
[----:B------:R-:W-:-:S13]  /*4300*/  ISETP.NE.AND P0, PT, R0, UR8, PT ;  /* 0x0000000800007c0c */ /* 0x000fda000bf05270 */
[----:B------:R-:W-:Y:S05]  /*4310*/  @P0 BRA `(.L_x_75) ;  /* 0x0000000000580947 */ /* 0x000fea0003800000 */
[----:B------:R-:W2:Y:S02]  /*4320*/  LDS R0, [UR4+0x18] ;  /* 0x00001804ff007984 */ /* 0x000ea40008000800 */
[----:B--2---:R-:W-:-:S04]  /*4330*/  LOP3.LUT R0, R0, UR5, RZ, 0xc0, !PT ;  /* 0x0000000500007c12 */ /* 0x004fc8000f8ec0ff */
[----:B------:R-:W-:-:S13]  /*4340*/  ISETP.NE.AND P0, PT, R0, UR5, PT ;  /* 0x0000000500007c0c */ /* 0x000fda000bf05270 */
[----:B------:R-:W-:Y:S05]  /*4350*/  @P0 BRA `(.L_x_76) ;  /* 0x00000000003c0947 */ /* 0x000fea0003800000 */
[----:B------:R-:W2:Y:S01]  /*4360*/  S2R R2, SR_LANEID ;  /* 0x0000000000027919 */ /* 0x000ea20000000000 */
[----:B------:R-:W-:Y:S01]  /*4370*/  ULOP3.LUT UR8, URZ, UR8, URZ, 0x33, !UPT ;  /* 0x00000008ff087292 */ /* 0x000fe2000f8e33ff */
[----:B------:R-:W-:Y:S02]  /*4380*/  VOTEU.ANY UR7, UPT, PT ;  /* 0x0000000000077886 */ /* 0x000fe400038e0100 */
[----:B------:R-:W-:-:S03]  /*4390*/  UFLO.U32 UR7, UR7 ;  /* 0x00000007000772bd */ /* 0x000fc600080e0000 */
[----:B------:R-:W-:-:S04]  /*43a0*/  IMAD.U32 R0, RZ, RZ, UR8 ;  /* 0x00000008ff007e24 */ /* 0x000fc8000f8e00ff */
[----:B------:R4:W1:Y:S02]  /*43b0*/  REDUX UR6, R0 ;  /* 0x00000000000673c4 */ /* 0x0008640000000000 */
[----:B------:R1:W-:Y:S01]  /*43c0*/  UTCATOMSWS.AND URZ, UR8 ;  /* 0x0000000800ff79e3 */ /* 0x0003e20008000000 */
[----:B--2---:R-:W-:Y:S02]  /*43d0*/  ISETP.EQ.U32.AND P0, PT, R2, UR7, PT ;  /* 0x0000000702007c0c */ /* 0x004fe4000bf02070 */
[----:B----4-:R-:W-:Y:S02]  /*43e0*/  LOP3.LUT R0, RZ, UR5, RZ, 0x33, !PT ;  /* 0x00000005ff007c12 */ /* 0x010fe4000f8e33ff */
[----:B-1----:R-:W-:Y:S02]  /*43f0*/  MOV R2, UR6 ;  /* 0x0000000600027c02 */ /* 0x002fe40008000f00 */
[----:B------:R-:W1:Y:S07]  /*4400*/  REDUX UR5, R0 ;  /* 0x00000000000573c4 */ /* 0x000e6e0000000000 */
[----:B------:R2:W-:Y:S01]  /*4410*/  @P0 ATOMS.AND RZ, [UR4+0x14], R2 ;  /* 0x00001402ffff098c */ /* 0x0005e2000a800004 */
[----:B-1----:R-:W-:-:S05]  /*4420*/  IMAD.U32 R0, RZ, RZ, UR5 ;  /* 0x00000005ff007e24 */ /* 0x002fca000f8e00ff */
[----:B------:R2:W-:Y:S01]  /*4430*/  @P0 ATOMS.AND RZ, [UR4+0x18], R0 ;  /* 0x00001800ffff098c */ /* 0x0005e2000a800004 */
[----:B------:R-:W-:Y:S05]  /*4440*/  BRA `(.L_x_77) ;  /* 0x0000000000147947 */ /* 0x000fea0003800000 */
.L_x_76:
[----:B------:R-:W-:Y:S02]  /*4450*/  MOV R2, 0x4470 ;  /* 0x0000447000027802 */ /* 0x000fe40000000f00 */
[----:B-1-3-5:R-:W-:Y:S05]  /*4460*/  CALL.REL.NOINC `($__internal_0_$__cuda_sm10x_tcgen05_guardrail_trap_col_being_dealloced_not_returned_by_alloc) ;  /* 0x000000ac00d87944 */ /* 0x02afea0003c00000 */
[----:B------:R-:W-:Y:S05]  /*4470*/  BRA `(.L_x_77) ;  /* 0x0000000000087947 */ /* 0x000fea0003800000 */
.L_x_75:
[----:B------:R-:W-:Y:S02]  /*4480*/  MOV R2, 0x44a0 ;  /* 0x000044a000027802 */ /* 0x000fe40000000f00 */
[----:B-1-3-5:R-:W-:Y:S05]  /*4490*/  CALL.REL.NOINC `($__internal_2_$__cuda_sm10x_tcgen05_guardrail_trap_unallocated_columns_being_dealloced) ;  /* 0x000000ac00e47944 */ /* 0x02afea0003c00000 */
.L_x_77:
[----:B------:R-:W-:Y:S01]  /*44a0*/  NOP ;  /* 0x0000000000007918 */ /* 0x000fe20000000000 */
[----:B------:R-:W-:Y:S05]  /*44b0*/  EXIT ;  /* 0x000000000000794d */ /* 0x000fea0003800000 */
.L_x_61:
[----:B------:R-:W-:-:S09]  /*44c0*/  UISETP.NE.OR UP5, UPT, UR13, 0x3, !UP5 ;  /* 0x000000030d00788c */ /* 0x000fd2000efa5670 */
[----:B------:R-:W-:Y:S05]  /*44d0*/  BRA.U UP5, `(.L_x_78) ;  /* 0x0000001905347547 */ /* 0x000fea000b800000 */
[----:B------:R-:W2:Y:S01]  /*44e0*/  LDC R0, c[0x0][0xf30] ;  /* 0x0003cc00ff007b82 */ /* 0x000ea20000000800 */
[----:B------:R-:W-:Y:S01]  /*44f0*/  UMOV UR5, 0x400 ;  /* 0x0000040000057882 */ /* 0x000fe20000000000 */
[----:B------:R-:W-:Y:S01]  /*4500*/  CS2R R30, SRZ ;  /* 0x00000000001e7805 */ /* 0x000fe2000001ff00 */
[----:B------:R-:W-:Y:S01]  /*4510*/  ULEA UR5, UR37, UR5, 0x18 ;  /* 0x0000000525057291 */ /* 0x000fe2000f8ec0ff */
[----:B------:R-:W-:Y:S01]  /*4520*/  IMAD.MOV.U32 R27, RZ, RZ, 0x1000 ;  /* 0x00001000ff1b7424 */ /* 0x000fe200078e00ff */
[----:B------:R-:W-:Y:S02]  /*4530*/  UPLOP3.LUT UP0, UPT, UPT, UPT, UPT, 0x40, 0x4 ;  /* 0x000000000004789c */ /* 0x000fe40003f0e870 */
[----:B------:R-:W-:Y:S01]  /*4540*/  UIADD3 UR57, UPT, UPT, UR5, 0x60, URZ ;  /* 0x0000006005397890 */ /* 0x000fe2000fffe0ff */
[----:B------:R-:W3:Y:S01]  /*4550*/  LDC R26, c[0x0][0x370] ;  /* 0x0000dc00ff1a7b82 */ /* 0x000ee20000000800 */
[----:B------:R-:W-:Y:S02]  /*4560*/  UIADD3 UR49, UPT, UPT, UR5, 0x68, URZ ;  /* 0x0000006805317890 */ /* 0x000fe4000fffe0ff */
[----:B------:R-:W-:-:S02]  /*4570*/  UIADD3 UR41, UPT, UPT, UR5, 0x70, URZ ;  /* 0x0000007005297890 */ /* 0x000fc4000fffe0ff */
[----:B------:R-:W-:-:S03]  /*4580*/  UIADD3 UR25, UPT, UPT, UR5, 0x78, URZ ;  /* 0x0000007805197890 */ /* 0x000fc6000fffe0ff */
[----:B------:R-:W4:Y:S08]  /*4590*/  LDC R3, c[0x0][0xf0c] ;  /* 0x0003c300ff037b82 */ /* 0x000f300000000800 */
[----:B------:R-:W1:Y:S01]  /*45a0*/  LDC R24, c[0x0][0xf20] ;  /* 0x0003c800ff187b82 */ /* 0x000e620000000800 */
[----:B--2---:R-:W-:-:S07]  /*45b0*/  ISETP.NE.AND P1, PT, R0, 0x1, PT ;  /* 0x000000010000780c */ /* 0x004fce0003f25270 */
[----:B------:R-:W2:Y:S08]  /*45c0*/  LDC.64 R32, c[0x0][0x348] ;  /* 0x0000d200ff207b82 */ /* 0x000eb00000000a00 */
[----:B------:R-:W1:Y:S08]  /*45d0*/  LDC.64 R14, c[0x0][0xc88] ;  /* 0x00032200ff0e7b82 */ /* 0x000e700000000a00 */
[----:B------:R-:W1:Y:S08]  /*45e0*/  LDC.64 R18, c[0x0][0xf10] ;  /* 0x0003c400ff127b82 */ /* 0x000e700000000a00 */
[----:B------:R-:W1:Y:S08]  /*45f0*/  LDC.64 R6, c[0x0][0xf18] ;  /* 0x0003c600ff067b82 */ /* 0x000e700000000a00 */
[----:B------:R-:W1:Y:S08]  /*4600*/  LDC.64 R4, c[0x0][0xf28] ;  /* 0x0003ca00ff047b82 */ /* 0x000e700000000a00 */
[----:B------:R-:W1:Y:S08]  /*4610*/  LDC.64 R16, c[0x0][0xc90] ;  /* 0x00032400ff107b82 */ /* 0x000e700000000a00 */
[----:B--234-:R-:W1:Y:S02]  /*4620*/  LDC R25, c[0x0][0x374] ;  /* 0x0000dd00ff197b82 */ /* 0x01ce640000000800 */
.L_x_93:
[C---:B------:R-:W-:Y:S02]  /*4630*/  LEA R0, R31.reuse, UR5, 0x3 ;  /* 0x000000051f007c11 */ /* 0x040fe4000f8e18ff */
[----:B------:R-:W-:Y:S02]  /*4640*/  SHF.L.U32 R2, R30, 0x1f, RZ ;  /* 0x0000001f1e027819 */ /* 0x000fe400000006ff */
[----:B------:R-:W-:Y:S02]  /*4650*/  LEA R20, R31, UR5, 0x4 ;  /* 0x000000051f147c11 */ /* 0x000fe4000f8e20ff */
[----:B--2---:R-:W2:Y:S02]  /*4660*/  SYNCS.PHASECHK.TRANS64.TRYWAIT P0, [R0+URZ+0xb0], R2 ;  /* 0x0000b002000075a7 */ /* 0x004ea400080011ff */
[----:B--2---:R-:W-:Y:S05]  /*4670*/  @!P0 BRA `(.L_x_79) ;  /* 0x000000a400548947 */ /* 0x004fea0003800000 */
.L_x_221:
[----:B------:R-:W-:Y:S01]  /*4680*/  ISETP.GE.AND P0, PT, R43, 0x1, PT ;  /* 0x000000012b00780c */ /* 0x000fe20003f06270 */
[----:B------:R-:W3:Y:S01]  /*4690*/  LDS.128 R20, [R20+0x120] ;  /* 0x0001200014147984 */ /* 0x000ee20000000c00 */
[----:B-1----:R-:W-:Y:S01]  /*46a0*/  ISETP.NE.U32.AND P5, PT, R16, RZ, PT ;  /* 0x000000ff1000720c */ /* 0x002fe20003fa5070 */
[----:B--2---:R-:W-:Y:S01]  /*46b0*/  VIADD R0, R0, 0xc0 ;  /* 0x000000c000007836 */ /* 0x004fe20000000000 */
[----:B------:R-:W-:Y:S01]  /*46c0*/  ISETP.NE.U32.AND P4, PT, R16, RZ, PT ;  /* 0x000000ff1000720c */ /* 0x000fe20003f85070 */
[----:B------:R-:W-:Y:S01]  /*46d0*/  IMAD.MOV.U32 R28, RZ, RZ, 0x1 ;  /* 0x00000001ff1c7424 */ /* 0x000fe200078e00ff */
[C---:B------:R-:W-:Y:S01]  /*46e0*/  ISETP.NE.AND.EX P5, PT, R17.reuse, RZ, PT, P5 ;  /* 0x000000ff1100720c */ /* 0x040fe20003fa5350 */
[----:B------:R-:W-:Y:S01]  /*46f0*/  USHF.L.U32 UR58, UR12, 0x7, URZ ;  /* 0x000000070c3a7899 */ /* 0x000fe200080006ff */
[----:B------:R-:W-:Y:S01]  /*4700*/  PRMT R0, RZ, 0x654, R0 ;  /* 0x00000654ff007816 */ /* 0x000fe20000000000 */
[----:B------:R-:W-:Y:S01]  /*4710*/  @!PT LDS RZ, [RZ] ;  /* 0x00000000fffff984 */ /* 0x000fe20000000800 */
[----:B------:R-:W-:Y:S01]  /*4720*/  @!PT LDS RZ, [RZ] ;  /* 0x00000000fffff984 */ /* 0x000fe20000000800 */
[----:B------:R-:W-:Y:S01]  /*4730*/  @!PT LDS RZ, [RZ] ;  /* 0x00000000fffff984 */ /* 0x000fe20000000800 */
[----:B------:R-:W-:Y:S01]  /*4740*/  @!PT LDS RZ, [RZ] ;  /* 0x00000000fffff984 */ /* 0x000fe20000000800 */
[----:B------:R1:W-:Y:S06]  /*4750*/  MEMBAR.ALL.CTA ;  /* 0x0000000000007992 */ /* 0x0003ec0000008000 */
[----:B-1----:R-:W1:Y:S01]  /*4760*/  FENCE.VIEW.ASYNC.S ;  /* 0x00000000000073c6 */ /* 0x002e620000000000 */
[----:B------:R-:W-:Y:S01]  /*4770*/  ISETP.NE.AND.EX P4, PT, R17, RZ, PT, P4 ;  /* 0x000000ff1100720c */ /* 0x000fe20003f85340 */
[----:B------:R-:W-:Y:S01]  /*4780*/  USHF.L.U32 UR59, UR20, 0x7, URZ ;  /* 0x00000007143b7899 */ /* 0x000fe200080006ff */
[----:B------:R-:W-:Y:S01]  /*4790*/  SHF.L.U32 R28, R28, 0x1f, RZ ;  /* 0x0000001f1c1c7819 */ /* 0x000fe200000006ff */
[----:B-1----:R1:W-:Y:S01]  /*47a0*/  SYNCS.ARRIVE.TRANS64.RED.A1T0 RZ, [R0+URZ], RZ ;  /* 0x000000ff00ff79a7 */ /* 0x0023e200081004ff */
[----:B---3--:R-:W-:Y:S11]  /*47b0*/  LOP3.LUT P3, RZ, R22, 0x1, RZ, 0xc0, !PT ;  /* 0x0000000116ff7812 */ /* 0x008ff6000786c0ff */
[----:B------:R-:W-:Y:S02]  /*47c0*/  @!UPT UIADD3 URZ, UPT, UPT, URZ, URZ, URZ ;  /* 0x000000fffffff290 */ /* 0x000fe4000fffe0ff */
[----:B------:R-:W-:Y:S02]  /*47d0*/  @P3 MOV R11, R20 ;  /* 0x00000014000b3202 */ /* 0x000fe40000000f00 */
[----:B------:R-:W-:Y:S01]  /*47e0*/  @P3 LOP3.LUT R10, R21, 0xffff, RZ, 0xc0, !PT ;  /* 0x0000ffff150a3812 */ /* 0x000fe200078ec0ff */
[----:B-1----:R-:W-:Y:S06]  /*47f0*/  @!P0 BRA `(.L_x_80) ;  /* 0x0000000000a48947 */ /* 0x002fec0003800000 */
[-C--:B------:R-:W-:Y:S01]  /*4800*/  IMAD.HI.U32 R0, R25, R7.reuse, RZ ;  /* 0x0000000719007227 */ /* 0x080fe200078e00ff */
[----:B------:R-:W-:Y:S02]  /*4810*/  ISETP.NE.AND P0, PT, R6, 0x1, PT ;  /* 0x000000010600780c */ /* 0x000fe40003f05270 */
[----:B------:R-:W-:Y:S01]  /*4820*/  ISETP.NE.AND P2, PT, R43, 0x1, PT ;  /* 0x000000012b00780c */ /* 0x000fe20003f45270 */
[----:B------:R-:W-:Y:S01]  /*4830*/  IMAD.HI.U32 R9, R26, R18, RZ ;  /* 0x000000121a097227 */ /* 0x000fe200078e00ff */
[----:B------:R-:W-:Y:S02]  /*4840*/  SHF.R.U32.HI R0, RZ, R24, R0 ;  /* 0x00000018ff007219 */ /* 0x000fe40000011600 */
[----:B------:R-:W-:Y:S01]  /*4850*/  ISETP.NE.AND P6, PT, R3, 0x1, PT ;  /* 0x000000010300780c */ /* 0x000fe20003fc5270 */
[----:B------:R-:W-:Y:S01]  /*4860*/  IMAD.HI.U32 R13, R10, R7, RZ ;  /* 0x000000070a0d7227 */ /* 0x000fe200078e00ff */
[----:B------:R-:W-:Y:S02]  /*4870*/  SHF.R.U32.HI R9, RZ, R19, R9 ;  /* 0x00000013ff097219 */ /* 0x000fe40000011609 */
[----:B------:R-:W-:Y:S01]  /*4880*/  SEL R0, R25, R0, !P0 ;  /* 0x0000000019007207 */ /* 0x000fe20004000000 */
[----:B------:R-:W-:Y:S01]  /*4890*/  IMAD.HI.U32 R12, R11, R18, RZ ;  /* 0x000000120b0c7227 */ /* 0x000fe200078e00ff */
[----:B------:R-:W-:Y:S03]  /*48a0*/  SEL R9, R26, R9, !P6 ;  /* 0x000000091a097207 */ /* 0x000fe60007000000 */
[-C--:B------:R-:W-:Y:S01]  /*48b0*/  IMAD.HI.U32 R8, R0, R4.reuse, RZ ;  /* 0x0000000400087227 */ /* 0x080fe200078e00ff */
[----:B------:R-:W-:Y:S03]  /*48c0*/  SHF.R.U32.HI R12, RZ, R19, R12 ;  /* 0x00000013ff0c7219 */ /* 0x000fe6000001160c */
[----:B------:R-:W-:Y:S01]  /*48d0*/  IMAD.HI.U32 R2, R9, R4, RZ ;  /* 0x0000000409027227 */ /* 0x000fe200078e00ff */
[-C--:B------:R-:W-:Y:S02]  /*48e0*/  @P2 SHF.R.U32.HI R0, RZ, R5.reuse, R8 ;  /* 0x00000005ff002219 */ /* 0x080fe40000011608 */
[----:B------:R-:W-:Y:S02]  /*48f0*/  SHF.R.U32.HI R8, RZ, R24, R13 ;  /* 0x00000018ff087219 */ /* 0x000fe4000001160d */
[----:B------:R-:W-:Y:S01]  /*4900*/  @P2 SHF.R.U32.HI R9, RZ, R5, R2 ;  /* 0x00000005ff092219 */ /* 0x000fe20000011602 */
[----:B------:R-:W-:Y:S01]  /*4910*/  IMAD R0, R43, R0, RZ ;  /* 0x000000002b007224 */ /* 0x000fe200078e02ff */
[----:B------:R-:W-:Y:S02]  /*4920*/  SEL R8, R10, R8, !P0 ;  /* 0x000000080a087207 */ /* 0x000fe40004000000 */
[----:B------:R-:W-:Y:S01]  /*4930*/  SEL R2, R11, R12, !P6 ;  /* 0x0000000c0b027207 */ /* 0x000fe20007000000 */
[C---:B------:R-:W-:Y:S01]  /*4940*/  IMAD R12, R43.reuse, R9, RZ ;  /* 0x000000092b0c7224 */ /* 0x040fe200078e02ff */
[C---:B------:R-:W-:Y:S01]  /*4950*/  ISETP.GE.AND P0, PT, R8.reuse, R0, PT ;  /* 0x000000000800720c */ /* 0x040fe20003f06270 */
[----:B------:R-:W-:Y:S03]  /*4960*/  IMAD.HI.U32 R0, R8, R4, RZ ;  /* 0x0000000408007227 */ /* 0x000fe600078e00ff */
[----:B------:R-:W-:Y:S02]  /*4970*/  ISETP.GE.OR P0, PT, R2, R12, P0 ;  /* 0x0000000c0200720c */ /* 0x000fe40000706670 */
[-C--:B------:R-:W-:Y:S04]  /*4980*/  SHF.R.U32.HI R0, RZ, R5.reuse, R0 ;  /* 0x00000005ff007219 */ /* 0x080fe80000011600 */
[----:B------:R-:W-:Y:S05]  /*4990*/  SEL R13, R8, R0, !P2 ;  /* 0x00000000080d7207 */ /* 0x000fea0005000000 */
[----:B------:R-:W-:Y:S02]  /*49a0*/  IMAD.MOV R12, RZ, RZ, -R13 ;  /* 0x000000ffff0c7224 */ /* 0x000fe400078e0a0d */
[C---:B------:R-:W-:Y:S04]  /*49b0*/  @!P0 IMAD.HI.U32 R0, R2.reuse, R4, RZ ;  /* 0x0000000402008227 */ /* 0x040fe800078e00ff */
[----:B------:R-:W-:Y:S01]  /*49c0*/  IMAD R12, R43, R12, R8 ;  /* 0x0000000c2b0c7224 */ /* 0x000fe200078e0208 */
[----:B------:R-:W-:Y:S04]  /*49d0*/  @!P0 SHF.R.U32.HI R0, RZ, R5, R0 ;  /* 0x00000005ff008219 */ /* 0x000fe80000011600 */
[----:B------:R-:W-:Y:S04]  /*49e0*/  @!P0 SEL R0, R2, R0, !P2 ;  /* 0x0000000002008207 */ /* 0x000fe80005000000 */
[----:B------:R-:W-:Y:S01]  /*49f0*/  @!P0 IADD3 R13, PT, PT, R13, -R0, RZ ;  /* 0x800000000d0d8210 */ /* 0x000fe20007ffe0ff */
[----:B------:R-:W-:Y:S01]  /*4a00*/  @!P0 IMAD R0, R9, R12, R0 ;  /* 0x0000000c09008224 */ /* 0x000fe200078e0200 */
[----:B------:R-:W-:Y:S01]  /*4a10*/  IADD3 R9, PT, PT, -R8, RZ, RZ ;  /* 0x000000ff08097210 */ /* 0x000fe20007ffe1ff */
[--C-:B------:R-:W-:Y:S02]  /*4a20*/  IMAD.MOV R12, RZ, RZ, -R2.reuse ;  /* 0x000000ffff0c7224 */ /* 0x100fe400078e0a02 */
[----:B------:R-:W-:Y:S02]  /*4a30*/  @!P0 IMAD R8, R13, R43, R2 ;  /* 0x0000002b0d088224 */ /* 0x000fe400078e0202 */
[----:B------:R-:W-:Y:S02]  /*4a40*/  @!P0 IMAD.MOV.U32 R2, RZ, RZ, R0 ;  /* 0x000000ffff028224 */ /* 0x000fe400078e0000 */
[----:B------:R-:W-:Y:S02]  /*4a50*/  IMAD R11, R3, R12, R11 ;  /* 0x0000000c030b7224 */ /* 0x000fe400078e020b */
[----:B------:R-:W-:Y:S02]  /*4a60*/  IMAD R10, R6, R9, R10 ;  /* 0x00000009060a7224 */ /* 0x000fe400078e020a */
[----:B------:R-:W-:Y:S02]  /*4a70*/  IMAD R11, R2, R3, R11 ;  /* 0x00000003020b7224 */ /* 0x000fe400078e020b */
[----:B------:R-:W-:Y:S02]  /*4a80*/  IMAD R10, R8, R6, R10 ;  /* 0x00000006080a7224 */ /* 0x000fe400078e020a */
.L_x_80:
[----:B------:R-:W-:Y:S05]  /*4a90*/  BRA.U UP0, `(.L_x_81) ;  /* 0x0000000100107547 */ /* 0x000fea000b800000 */
[----:B------:R-:W-:Y:S04]  /*4aa0*/  MOV R2, UR4 ;  /* 0x0000000400027c02 */ /* 0x000fe80008000f00 */
[----:B------:R-:W-:Y:S04]  /*4ab0*/  SHF.L.U32 R2, R2, 0x1f, RZ ;  /* 0x0000001f02027819 */ /* 0x000fe800000006ff */
[----:B------:R-:W1:Y:S02]  /*4ac0*/  SYNCS.PHASECHK.TRANS64.TRYWAIT P0, [UR5+0xa8], R2 ;  /* 0x0000a802ff0075a7 */ /* 0x000e640008001105 */
[----:B-1----:R-:W-:Y:S05]  /*4ad0*/  @!P0 BRA `(.L_x_82) ;  /* 0x000000a000508947 */ /* 0x002fea0003800000 */
.L_x_81:
[----:B------:R-:W-:Y:S05]  /*4ae0*/  @!P5 BRA `(.L_x_83) ;  /* 0x00000000002cd947 */ /* 0x000fea0003800000 */
[----:B------:R-:W-:Y:S01]  /*4af0*/  ISETP.NE.U32.AND P0, PT, R14, RZ, PT ;  /* 0x000000ff0e00720c */ /* 0x000fe20003f05070 */
[----:B------:R-:W-:Y:S03]  /*4b00*/  IMAD.MOV.U32 R86, RZ, RZ, 0x1 ;  /* 0x00000001ff567424 */ /* 0x000fe600078e00ff */
[----:B------:R-:W-:Y:S11]  /*4b10*/  ISETP.NE.AND.EX P0, PT, R15, RZ, PT, P0 ;  /* 0x000000ff0f00720c */ /* 0x000ff60003f05300 */
[----:B------:R-:W-:Y:S02]  /*4b20*/  @!UPT UIADD3 URZ, UPT, UPT, URZ, URZ, URZ ;  /* 0x000000fffffff290 */ /* 0x000fe4000fffe0ff */
[----:B------:R-:W2:Y:S01]  /*4b30*/  @P0 LDC.64 R8, c[0x0][0xc88] ;  /* 0x00032200ff080b82 */ /* 0x000ea20000000a00 */
[----:B-1----:R-:W-:Y:S04]  /*4b40*/  @P0 IMAD R0, R16, UR36, RZ ;  /* 0x0000002410000c24 */ /* 0x002fe8000f8e02ff */
[----:B--2---:R-:W-:Y:S04]  /*4b50*/  @P0 IMAD.WIDE R8, R0, 0x4, R8 ;  /* 0x0000000400080825 */ /* 0x004fe800078e0208 */
[----:B------:R-:W-:Y:S01]  /*4b60*/  HFMA2 R0, -RZ, RZ, 0, 5.9604644775390625e-08 ;  /* 0x00000001ff007431 */ /* 0x000fe200000001ff */
[----:B-----5:R2:W5:Y:S04]  /*4b70*/  @P0 LDG.E R53, desc[UR46][R8.64] ;  /* 0x0000002e08350981 */ /* 0x020568000c1e1900 */
[----:B------:R-:W-:Y:S01]  /*4b80*/  @!P0 PRMT R86, R0, 0x7610, R86 ;  /* 0x0000761000568816 */ /* 0x000fe20000000056 */
[----:B--2---:R-:W3:Y:S06]  /*4b90*/  @!P0 LDC R53, c[0x0][0xc80] ;  /* 0x00032000ff358b82 */ /* 0x004eec0000000800 */
.L_x_83:
[----:B---3-5:R-:W-:Y:S01]  /*4ba0*/  @!P4 FSETP.EQ.AND P0, PT, R53, RZ, PT ;  /* 0x000000ff3500c20b */ /* 0x028fe20003f02000 */
[----:B------:R-:W-:Y:S01]  /*4bb0*/  @!UPT UIADD3 URZ, UPT, UPT, URZ, URZ, URZ ;  /* 0x000000fffffff290 */ /* 0x000fe2000fffe0ff */
[----:B------:R-:W-:Y:S11]  /*4bc0*/  @!P4 BRA `(.L_x_84) ;  /* 0x000000000018c947 */ /* 0x000ff60003800000 */
[----:B------:R-:W-:Y:S02]  /*4bd0*/  LOP3.LUT P2, RZ, R86, 0xff, RZ, 0xc0, !PT ;  /* 0x000000ff56ff7812 */ /* 0x000fe4000784c0ff */
[----:B------:R-:W-:Y:S04]  /*4be0*/  ISETP.NE.U32.AND P0, PT, R14, RZ, PT ;  /* 0x000000ff0e00720c */ /* 0x000fe80003f05070 */
[----:B------:R-:W-:Y:S04]  /*4bf0*/  ISETP.NE.AND.EX P0, PT, R15, RZ, PT, P0 ;  /* 0x000000ff0f00720c */ /* 0x000fe80003f05300 */
[----:B------:R-:W-:Y:S03]  /*4c00*/  PLOP3.LUT P0, PT, P0, PT, PT, 0x8, 0x80 ;  /* 0x000000000080781c */ /* 0x000fe6000070e170 */
[----:B------:R-:W-:Y:S11]  /*4c10*/  @P2 FSETP.EQ.AND P0, PT, R53, RZ, PT ;  /* 0x000000ff3500220b */ /* 0x000ff60003f02000 */
[----:B------:R-:W-:Y:S02]  /*4c20*/  @!UPT UIADD3 URZ, UPT, UPT, URZ, URZ, URZ ;  /* 0x000000fffffff290 */ /* 0x000fe4000fffe0ff */
.L_x_84:
[----:B------:R-:W2:Y:S01]  /*4c30*/  SYNCS.PHASECHK.TRANS64.TRYWAIT P2, [UR5+0x80], R28 ;  /* 0x0000801cff0075a7 */ /* 0x000ea20008041105 */
[----:B------:R-:W-:Y:S04]  /*4c40*/  ELECT P4, URZ, PT ;  /* 0x0000000000ff782f */ /* 0x000fe80003880000 */
[----:B------:R-:W-:Y:S11]  /*4c50*/  PLOP3.LUT P4, PT, P0, P4, PT, 0xf2, 0x2f ;  /* 0x00000000002f781c */ /* 0x000ff60000789e72 */
[----:B------:R-:W-:Y:S02]  /*4c60*/  @!UPT UIADD3 URZ, UPT, UPT, URZ, URZ, URZ ;  /* 0x000000fffffff290 */ /* 0x000fe4000fffe0ff */
[----:B------:R-:W-:Y:S05]  /*4c70*/  @!P4 IADD3 R8, P0, PT, R32, 0x980, RZ ;  /* 0x000009802008c810 */ /* 0x000fea0007f1e0ff */
[----:B-1----:R-:W-:Y:S01]  /*4c80*/  @!P4 IMAD.X R2, RZ, RZ, R33, P0 ;  /* 0x000000ffff02c224 */ /* 0x002fe200000e0621 */
[----:B--2---:R-:W-:Y:S07]  /*4c90*/  @!P2 BRA `(.L_x_85) ;  /* 0x0000009c00f8a947 */ /* 0x004fee0003800000 */
.L_x_224:
[----:B------:R-:W-:Y:S01]  /*4ca0*/  @!P4 R2UR UR7, R8 ;  /* 0x000000000807c2ca */ /* 0x000fe200000e0000 */
[----:B------:R-:W-:Y:S01]  /*4cb0*/  VOTEU.ALL UP0, P4 ;  /* 0x0000000000ff7886 */ /* 0x000fe20002000000 */
[----:B------:R-:W-:Y:S01]  /*4cc0*/  @!P4 R2UR UR6, R2 ;  /* 0x000000000206c2ca */ /* 0x000fe200000e0000 */
[----:B------:R-:W-:Y:S01]  /*4cd0*/  VOTEU.ALL UP1, P4 ;  /* 0x0000000000ff7886 */ /* 0x000fe20002020000 */
[----:B------:R-:W-:Y:S01]  /*4ce0*/  UMOV UR60, UR36 ;  /* 0x00000024003c7c82 */ /* 0x000fe20008000000 */
[----:B-1----:R-:W-:Y:S01]  /*4cf0*/  @!P4 IMAD.MOV.U32 R0, RZ, RZ, 0x1000 ;  /* 0x00001000ff00c424 */ /* 0x002fe200078e00ff */
[----:B------:R-:W-:Y:S02]  /*4d00*/  @!UP0 UIADD3 UR56, UPT, UPT, UR5, 0x200, URZ ;  /* 0x0000020005388890 */ /* 0x000fe4000fffe0ff */
[----:B------:R-:W-:Y:S02]  /*4d10*/  @!UP0 UIADD3 UR10, UPT, UPT, UR58, 0x40, URZ ;  /* 0x000000403a0a8890 */ /* 0x000fe4000fffe0ff */
[----:B------:R-:W-:Y:S01]  /*4d20*/  @!UP0 UIADD3 UR8, UPT, UPT, UR5, 0xa00, URZ ;  /* 0x00000a0005088890 */ /* 0x000fe2000fffe0ff */
[----:B------:R-:W-:Y:S02]  /*4d30*/  VOTEU.ALL UP0, P4 ;  /* 0x0000000000ff7886 */ /* 0x000fe40002000000 */
[----:B------:R-:W-:Y:S01]  /*4d40*/  IMAD.U32 R8, RZ, RZ, UR7 ;  /* 0x00000007ff087e24 */ /* 0x000fe2000f8e00ff */
[----:B------:R-:W-:Y:S01]  /*4d50*/  UMOV UR7, 0x10000000 ;  /* 0x1000000000077882 */ /* 0x000fe20000000000 */
[----:B------:R-:W-:Y:S01]  /*4d60*/  IMAD.U32 R9, RZ, RZ, UR6 ;  /* 0x00000006ff097e24 */ /* 0x000fe2000f8e00ff */
[----:B------:R-:W-:Y:S01]  /*4d70*/  UMOV UR6, 0x0 ;  /* 0x0000000000067882 */ /* 0x000fe20000000000 */
[----:B------:R-:W-:Y:S01]  /*4d80*/  UMOV UR9, UR57 ;  /* 0x0000003900097c82 */ /* 0x000fe20008000000 */
[----:B------:R-:W-:Y:S01]  /*4d90*/  @!P4 R2UR UR16, R8 ;  /* 0x000000000810c2ca */ /* 0x000fe200000e0000 */
[----:B------:R-:W-:Y:S01]  /*4da0*/  UMOV UR11, UR59 ;  /* 0x0000003b000b7c82 */ /* 0x000fe20008000000 */
[----:B------:R-:W-:Y:S01]  /*4db0*/  @!P4 R2UR UR17, R9 ;  /* 0x000000000911c2ca */ /* 0x000fe200000e0000 */
[----:B------:R-:W-:Y:S01]  /*4dc0*/  UMOV UR12, UR36 ;  /* 0x00000024000c7c82 */ /* 0x000fe20008000000 */
[----:B------:R-:W-:Y:S01]  /*4dd0*/  UPRMT UR14, UR37, 0x654, UR57 ;  /* 0x00000654250e7896 */ /* 0x000fe20008000039 */
[----:B------:R-:W-:Y:S05]  /*4de0*/  @!P4 IADD3 R8, P0, PT, R32, 0x980, RZ ;  /* 0x000009802008c810 */ /* 0x000fea0007f1e0ff */
[----:B------:R-:W-:Y:S05]  /*4df0*/  @!P4 IMAD.X R2, RZ, RZ, R33, P0 ;  /* 0x000000ffff02c224 */ /* 0x000fea00000e0621 */
[----:B------:R1:W-:Y:S01]  /*4e00*/  @!UP1 UTMALDG.3D [UR56], [UR16], desc[UR6] ;  /* 0x00000638100095b4 */ /* 0x0003e20008011000 */
[----:B------:R1:W-:Y:S01]  /*4e10*/  @!UP0 UTMALDG.3D [UR8], [UR16], desc[UR6] ;  /* 0x00000608100085b4 */ /* 0x0003e20008011000 */
[----:B------:R1:W-:Y:S01]  /*4e20*/  @!P4 SYNCS.ARRIVE.TRANS64.RED.A0TR RZ, [UR5+0x60], R0 ;  /* 0x00006000ffffc9a7 */ /* 0x0003e20008300405 */
[----:B------:R-:W-:Y:S01]  /*4e30*/  SYNCS.ARRIVE.TRANS64.RED.A1T0 RZ, [UR14], RZ ;  /* 0x000000ffffff79a7 */ /* 0x000fe2000810040e */
[----:B------:R-:W2:Y:S02]  /*4e40*/  SYNCS.PHASECHK.TRANS64.TRYWAIT P2, [UR5+0x88], R28 ;  /* 0x0000881cff0075a7 */ /* 0x000ea40008041105 */
[----:B-12---:R-:W-:Y:S05]  /*4e50*/  @!P2 BRA `(.L_x_86) ;  /* 0x0000009c00a0a947 */ /* 0x006fea0003800000 */
.L_x_226:
[----:B------:R-:W-:Y:S01]  /*4e60*/  @!P4 R2UR UR7, R8 ;  /* 0x000000000807c2ca */ /* 0x000fe200000e0000 */
[----:B------:R-:W-:Y:S01]  /*4e70*/  VOTEU.ALL UP0, P4 ;  /* 0x0000000000ff7886 */ /* 0x000fe20002000000 */
[----:B------:R-:W-:Y:S01]  /*4e80*/  @!P4 R2UR UR6, R2 ;  /* 0x000000000206c2ca */ /* 0x000fe200000e0000 */
[----:B------:R-:W-:Y:S01]  /*4e90*/  VOTEU.ALL UP1, P4 ;  /* 0x0000000000ff7886 */ /* 0x000fe20002020000 */
[----:B------:R-:W-:Y:S01]  /*4ea0*/  UMOV UR50, UR58 ;  /* 0x0000003a00327c82 */ /* 0x000fe20008000000 */
[----:B------:R-:W-:Y:S01]  /*4eb0*/  UMOV UR52, UR36 ;  /* 0x0000002400347c82 */ /* 0x000fe20008000000 */
[----:B------:R-:W-:Y:S01]  /*4ec0*/  @!UP0 UIADD3 UR51, UPT, UPT, UR59, 0x40, URZ ;  /* 0x000000403b338890 */ /* 0x000fe2000fffe0ff */
[----:B-1----:R-:W-:Y:S01]  /*4ed0*/  @!P4 IMAD.MOV.U32 R0, RZ, RZ, 0x1000 ;  /* 0x00001000ff00c424 */ /* 0x002fe200078e00ff */
[----:B------:R-:W-:Y:S02]  /*4ee0*/  @!UP0 UIADD3 UR48, UPT, UPT, UR5, 0x1200, URZ ;  /* 0x0000120005308890 */ /* 0x000fe4000fffe0ff */
[----:B------:R-:W-:Y:S02]  /*4ef0*/  @!UP0 UIADD3 UR10, UPT, UPT, UR58, 0x40, URZ ;  /* 0x000000403a0a8890 */ /* 0x000fe4000fffe0ff */
[----:B------:R-:W-:Y:S01]  /*4f00*/  @!UP0 UIADD3 UR8, UPT, UPT, UR5, 0x1a00, URZ ;  /* 0x00001a0005088890 */ /* 0x000fe2000fffe0ff */
[----:B------:R-:W-:Y:S01]  /*4f10*/  IMAD.U32 R8, RZ, RZ, UR7 ;  /* 0x00000007ff087e24 */ /* 0x000fe2000f8e00ff */
[----:B------:R-:W-:Y:S01]  /*4f20*/  UMOV UR7, 0x10000000 ;  /* 0x1000000000077882 */ /* 0x000fe20000000000 */
[----:B------:R-:W-:Y:S01]  /*4f30*/  IMAD.U32 R9, RZ, RZ, UR6 ;  /* 0x00000006ff097e24 */ /* 0x000fe2000f8e00ff */
[----:B------:R-:W-:Y:S01]  /*4f40*/  UMOV UR6, 0x0 ;  /* 0x0000000000067882 */ /* 0x000fe20000000000 */
[----:B------:R-:W-:Y:S01]  /*4f50*/  VOTEU.ALL UP0, P4 ;  /* 0x0000000000ff7886 */ /* 0x000fe20002000000 */
[----:B------:R-:W-:Y:S01]  /*4f60*/  @!P4 R2UR UR16, R8 ;  /* 0x000000000810c2ca */ /* 0x000fe200000e0000 */
[----:B------:R-:W-:Y:S01]  /*4f70*/  UMOV UR9, UR49 ;  /* 0x0000003100097c82 */ /* 0x000fe20008000000 */
[----:B------:R-:W-:Y:S01]  /*4f80*/  @!P4 R2UR UR17, R9 ;  /* 0x000000000911c2ca */ /* 0x000fe200000e0000 */
[----:B------:R-:W-:Y:S01]  /*4f90*/  UMOV UR12, UR36 ;  /* 0x00000024000c7c82 */ /* 0x000fe20008000000 */
[----:B------:R-:W-:Y:S01]  /*4fa0*/  UMOV UR11, UR51 ;  /* 0x00000033000b7c82 */ /* 0x000fe20008000000 */
[----:B------:R-:W-:Y:S01]  /*4fb0*/  UPRMT UR13, UR37, 0x654, UR49 ;  /* 0x00000654250d7896 */ /* 0x000fe20008000031 */
[----:B------:R-:W-:Y:S05]  /*4fc0*/  @!P4 IADD3 R8, P0, PT, R32, 0x980, RZ ;  /* 0x000009802008c810 */ /* 0x000fea0007f1e0ff */
[----:B------:R-:W-:Y:S04]  /*4fd0*/  @!P4 IMAD.X R2, RZ, RZ, R33, P0 ;  /* 0x000000ffff02c224 */ /* 0x000fe800000e0621 */
[----:B------:R1:W-:Y:S01]  /*4fe0*/  @!UP1 UTMALDG.3D [UR48], [UR16], desc[UR6] ;  /* 0x00000630100095b4 */ /* 0x0003e20008011000 */
[----:B------:R1:W-:Y:S01]  /*4ff0*/  @!UP0 UTMALDG.3D [UR8], [UR16], desc[UR6] ;  /* 0x00000608100085b4 */ /* 0x0003e20008011000 */
[----:B------:R1:W-:Y:S01]  /*5000*/  @!P4 SYNCS.ARRIVE.TRANS64.RED.A0TR RZ, [UR5+0x68], R0 ;  /* 0x00006800ffffc9a7 */ /* 0x0003e20008300405 */
[----:B------:R-:W-:Y:S01]  /*5010*/  SYNCS.ARRIVE.TRANS64.RED.A1T0 RZ, [UR13], RZ ;  /* 0x000000ffffff79a7 */ /* 0x000fe2000810040d */
[----:B------:R-:W2:Y:S02]  /*5020*/  SYNCS.PHASECHK.TRANS64.TRYWAIT P2, [UR5+0x90], R28 ;  /* 0x0000901cff0075a7 */ /* 0x000ea40008041105 */
[----:B-12---:R-:W-:Y:S05]  /*5030*/  @!P2 BRA `(.L_x_87) ;  /* 0x0000009c0040a947 */ /* 0x006fea0003800000 */
.L_x_228:
[----:B------:R-:W-:Y:S01]  /*5040*/  @!P4 R2UR UR7, R8 ;  /* 0x000000000807c2ca */ /* 0x000fe200000e0000 */
[----:B------:R-:W-:Y:S01]  /*5050*/  VOTEU.ALL UP0, P4 ;  /* 0x0000000000ff7886 */ /* 0x000fe20002000000 */
[----:B------:R-:W-:Y:S01]  /*5060*/  @!P4 R2UR UR6, R2 ;  /* 0x000000000206c2ca */ /* 0x000fe200000e0000 */
[----:B------:R-:W-:Y:S01]  /*5070*/  UIADD3 UR42, UPT, UPT, UR58, 0x10, URZ ;  /* 0x000000103a2a7890 */ /* 0x000fe2000fffe0ff */
[----:B-1----:R-:W-:Y:S01]  /*5080*/  @!P4 IMAD.MOV.U32 R0, RZ, RZ, 0x1000 ;  /* 0x00001000ff00c424 */ /* 0x002fe200078e00ff */
[----:B------:R-:W-:Y:S01]  /*5090*/  VOTEU.ALL UP1, P4 ;  /* 0x0000000000ff7886 */ /* 0x000fe20002020000 */
[----:B------:R-:W-:Y:S01]  /*50a0*/  @!UP0 UIADD3 UR40, UPT, UPT, UR5, 0x2200, URZ ;  /* 0x0000220005288890 */ /* 0x000fe2000fffe0ff */
[----:B------:R-:W-:Y:S01]  /*50b0*/  UMOV UR16, 0x0 ;  /* 0x0000000000107882 */ /* 0x000fe20000000000 */
[----:B------:R-:W-:Y:S01]  /*50c0*/  UMOV UR17, 0x10000000 ;  /* 0x1000000000117882 */ /* 0x000fe20000000000 */
[----:B------:R-:W-:Y:S01]  /*50d0*/  UMOV UR43, UR59 ;  /* 0x0000003b002b7c82 */ /* 0x000fe20008000000 */
[----:B------:R-:W-:Y:S01]  /*50e0*/  UMOV UR44, UR36 ;  /* 0x00000024002c7c82 */ /* 0x000fe20008000000 */
[----:B------:R-:W-:Y:S02]  /*50f0*/  @!UP0 UIADD3 UR10, UPT, UPT, UR58, 0x50, URZ ;  /* 0x000000503a0a8890 */ /* 0x000fe4000fffe0ff */
[----:B------:R-:W-:Y:S01]  /*5100*/  IMAD.U32 R8, RZ, RZ, UR7 ;  /* 0x00000007ff087e24 */ /* 0x000fe2000f8e00ff */
[----:B------:R-:W-:Y:S01]  /*5110*/  @!UP0 UIADD3 UR8, UPT, UPT, UR5, 0x2a00, URZ ;  /* 0x00002a0005088890 */ /* 0x000fe2000fffe0ff */
[----:B------:R-:W-:Y:S01]  /*5120*/  IMAD.U32 R9, RZ, RZ, UR6 ;  /* 0x00000006ff097e24 */ /* 0x000fe2000f8e00ff */
[----:B------:R-:W-:Y:S01]  /*5130*/  VOTEU.ALL UP0, P4 ;  /* 0x0000000000ff7886 */ /* 0x000fe20002000000 */
        /* <DEDUP_REMOVED lines=14> */
.L_x_230:
[----:B------:R-:W-:Y:S01]  /*5220*/  @!P4 R2UR UR8, R8 ;  /* 0x000000000808c2ca */ /* 0x000fe200000e0000 */
[----:B------:R-:W-:Y:S01]  /*5230*/  VOTEU.ALL UP0, P4 ;  /* 0x0000000000ff7886 */ /* 0x000fe20002000000 */
[----:B------:R-:W-:Y:S01]  /*5240*/  @!P4 R2UR UR6, R2 ;  /* 0x000000000206c2ca */ /* 0x000fe200000e0000 */
[----:B------:R-:W-:Y:S01]  /*5250*/  VOTEU.ALL UP1, P4 ;  /* 0x0000000000ff7886 */ /* 0x000fe20002020000 */
[----:B------:R-:W-:Y:S01]  /*5260*/  UMOV UR16, 0x0 ;  /* 0x0000000000107882 */ /* 0x000fe20000000000 */
[----:B------:R-:W-:Y:S01]  /*5270*/  UMOV UR17, 0x10000000 ;  /* 0x1000000000117882 */ /* 0x000fe20000000000 */
[----:B------:R-:W-:Y:S01]  /*5280*/  @!UP0 UIADD3 UR27, UPT, UPT, UR59, 0x40, URZ ;  /* 0x000000403b1b8890 */ /* 0x000fe2000fffe0ff */
[----:B-1----:R-:W-:Y:S01]  /*5290*/  @!P4 IMAD.MOV.U32 R0, RZ, RZ, 0x1000 ;  /* 0x00001000ff00c424 */ /* 0x002fe200078e00ff */
[----:B------:R-:W-:Y:S01]  /*52a0*/  @!UP0 UIADD3 UR24, UPT, UPT, UR5, 0x3200, URZ ;  /* 0x0000320005188890 */ /* 0x000fe2000fffe0ff */
[----:B------:R-:W-:Y:S01]  /*52b0*/  SHF.L.U32 R34, RZ, 0x1f, RZ ;  /* 0x0000001fff227819 */ /* 0x000fe200000006ff */
[----:B------:R-:W-:Y:S01]  /*52c0*/  UMOV UR26, UR42 ;  /* 0x0000002a001a7c82 */ /* 0x000fe20008000000 */
[----:B------:R-:W-:Y:S01]  /*52d0*/  UMOV UR28, UR36 ;  /* 0x00000024001c7c82 */ /* 0x000fe20008000000 */
[----:B------:R-:W-:Y:S01]  /*52e0*/  @!UP0 UIADD3 UR10, UPT, UPT, UR58, 0x50, URZ ;  /* 0x000000503a0a8890 */ /* 0x000fe2000fffe0ff */
        /* <DEDUP_REMOVED lines=18> */
.L_x_232:
        /* <DEDUP_REMOVED lines=11> */
[----:B------:R-:W-:Y:S02]  /*54c0*/  UMOV UR20, UR36 ;  /* 0x0000002400147c82 */ /* 0x000fe40008000000 */
[----:B------:R-:W-:Y:S01]  /*54d0*/  IMAD.U32 R8, RZ, RZ, UR9 ;  /* 0x00000009ff087e24 */ /* 0x000fe2000f8e00ff */
[----:B------:R-:W-:Y:S01]  /*54e0*/  @!UP0 UIADD3 UR10, UPT, UPT, UR58, 0x60, URZ ;  /* 0x000000603a0a8890 */ /* 0x000fe2000fffe0ff */
[----:B------:R-:W-:Y:S01]  /*54f0*/  IMAD.U32 R9, RZ, RZ, UR8 ;  /* 0x00000008ff097e24 */ /* 0x000fe2000f8e00ff */
[----:B------:R-:W-:Y:S02]  /*5500*/  @!UP0 UIADD3 UR8, UPT, UPT, UR5, 0xa00, URZ ;  /* 0x00000a0005088890 */ /* 0x000fe4000fffe0ff */
[----:B------:R-:W-:Y:S01]  /*5510*/  @!P4 R2UR UR26, R8 ;  /* 0x00000000081ac2ca */ /* 0x000fe200000e0000 */
[----:B------:R-:W-:Y:S01]  /*5520*/  VOTEU.ALL UP0, P4 ;  /* 0x0000000000ff7886 */ /* 0x000fe20002000000 */
[----:B------:R-:W-:Y:S01]  /*5530*/  @!P4 R2UR UR27, R9 ;  /* 0x00000000091bc2ca */ /* 0x000fe200000e0000 */
[----:B------:R-:W-:Y:S01]  /*5540*/  UMOV UR9, UR57 ;  /* 0x0000003900097c82 */ /* 0x000fe20008000000 */
[----:B------:R-:W-:Y:S01]  /*5550*/  UMOV UR11, UR59 ;  /* 0x0000003b000b7c82 */ /* 0x000fe20008000000 */
[----:B------:R-:W-:Y:S01]  /*5560*/  UMOV UR12, UR36 ;  /* 0x00000024000c7c82 */ /* 0x000fe20008000000 */
        /* <DEDUP_REMOVED lines=8> */
.L_x_234:
        /* <DEDUP_REMOVED lines=9> */
[----:B------:R-:W-:Y:S01]  /*5680*/  UMOV UR17, UR49 ;  /* 0x0000003100117c82 */ /* 0x000fe20008000000 */
[----:B------:R-:W-:Y:S01]  /*5690*/  UMOV UR20, UR36 ;  /* 0x0000002400147c82 */ /* 0x000fe20008000000 */
[----:B------:R-:W-:Y:S02]  /*56a0*/  @!UP0 UIADD3 UR10, UPT, UPT, UR58, 0x60, URZ ;  /* 0x000000603a0a8890 */ /* 0x000fe4000fffe0ff */
[----:B------:R-:W-:Y:S01]  /*56b0*/  IMAD.U32 R8, RZ, RZ, UR9 ;  /* 0x00000009ff087e24 */ /* 0x000fe2000f8e00ff */
[----:B------:R-:W-:Y:S01]  /*56c0*/  UMOV UR9, UR49 ;  /* 0x0000003100097c82 */ /* 0x000fe20008000000 */
[----:B------:R-:W-:Y:S01]  /*56d0*/  IMAD.U32 R9, RZ, RZ, UR8 ;  /* 0x00000008ff097e24 */ /* 0x000fe2000f8e00ff */
[----:B------:R-:W-:Y:S02]  /*56e0*/  @!UP0 UIADD3 UR8, UPT, UPT, UR5, 0x1a00, URZ ;  /* 0x00001a0005088890 */ /* 0x000fe4000fffe0ff */
[----:B------:R-:W-:Y:S01]  /*56f0*/  @!P4 R2UR UR22, R8 ;  /* 0x000000000816c2ca */ /* 0x000fe200000e0000 */
[----:B------:R-:W-:Y:S01]  /*5700*/  VOTEU.ALL UP0, P4 ;  /* 0x0000000000ff7886 */ /* 0x000fe20002000000 */
[----:B------:R-:W-:Y:S01]  /*5710*/  @!P4 R2UR UR23, R9 ;  /* 0x000000000917c2ca */ /* 0x000fe200000e0000 */
[----:B------:R-:W-:Y:S01]  /*5720*/  UMOV UR12, UR36 ;  /* 0x00000024000c7c82 */ /* 0x000fe20008000000 */
[----:B------:R-:W-:Y:S01]  /*5730*/  UMOV UR11, UR19 ;  /* 0x00000013000b7c82 */ /* 0x000fe20008000000 */
        /* <DEDUP_REMOVED lines=8> */
.L_x_236:
[----:B------:R-:W2:Y:S01]  /*57c0*/  LDC.64 R12, c[0x0][0xf18] ;  /* 0x0003c600ff0c7b82 */ /* 0x000ea20000000a00 */
[----:B------:R-:W-:Y:S01]  /*57d0*/  @!P4 R2UR UR8, R2 ;  /* 0x000000000208c2ca */ /* 0x000fe200000e0000 */
[----:B------:R-:W-:Y:S01]  /*57e0*/  VOTEU.ALL UP0, P4 ;  /* 0x0000000000ff7886 */ /* 0x000fe20002000000 */
[----:B------:R-:W-:Y:S01]  /*57f0*/  @!P4 R2UR UR9, R8 ;  /* 0x000000000809c2ca */ /* 0x000fe200000e0000 */
[----:B------:R-:W-:Y:S01]  /*5800*/  UIADD3 UR34, UPT, UPT, UR58, 0x30, URZ ;  /* 0x000000303a227890 */ /* 0x000fe2000fffe0ff */
[----:B-1----:R-:W-:Y:S03]  /*5810*/  @!P4 IMAD.MOV.U32 R0, RZ, RZ, 0x1000 ;  /* 0x00001000ff00c424 */ /* 0x002fe600078e00ff */
[----:B------:R-:W1:Y:S01]  /*5820*/  @!P1 LDC R2, c[0x0][0xf0c] ;  /* 0x0003c300ff029b82 */ /* 0x000e620000000800 */
[----:B------:R-:W-:Y:S01]  /*5830*/  @!UP0 UIADD3 UR32, UPT, UPT, UR5, 0x2200, URZ ;  /* 0x0000220005208890 */ /* 0x000fe2000fffe0ff */
[----:B------:R-:W-:Y:S01]  /*5840*/  @P3 SHF.R.U32.HI R29, RZ, 0x10, R21 ;  /* 0x00000010ff1d3819 */ /* 0x000fe20000011615 */
[----:B------:R-:W-:Y:S01]  /*5850*/  VOTEU.ALL UP1, P4 ;  /* 0x0000000000ff7886 */ /* 0x000fe20002020000 */
[----:B------:R-:W-:Y:S01]  /*5860*/  UMOV UR14, 0x0 ;  /* 0x00000000000e7882 */ /* 0x000fe20000000000 */
[----:B------:R-:W-:Y:S01]  /*5870*/  UMOV UR15, 0x10000000 ;  /* 0x10000000000f7882 */ /* 0x000fe20000000000 */
[----:B------:R-:W-:Y:S01]  /*5880*/  UMOV UR33, UR41 ;  /* 0x0000002900217c82 */ /* 0x000fe20008000000 */
[----:B------:R-:W-:Y:S01]  /*5890*/  UMOV UR35, UR59 ;  /* 0x0000003b00237c82 */ /* 0x000fe20008000000 */
[----:B------:R-:W-:Y:S01]  /*58a0*/  IMAD.U32 R9, RZ, RZ, UR8 ;  /* 0x00000008ff097e24 */ /* 0x000fe2000f8e00ff */
[----:B------:R-:W-:Y:S01]  /*58b0*/  @!UP0 UIADD3 UR10, UPT, UPT, UR58, 0x70, URZ ;  /* 0x000000703a0a8890 */ /* 0x000fe2000fffe0ff */
[----:B------:R-:W-:Y:S01]  /*58c0*/  IMAD.U32 R8, RZ, RZ, UR9 ;  /* 0x00000009ff087e24 */ /* 0x000fe2000f8e00ff */
[----:B------:R-:W-:Y:S01]  /*58d0*/  @!UP0 UIADD3 UR8, UPT, UPT, UR5, 0x2a00, URZ ;  /* 0x00002a0005088890 */ /* 0x000fe2000fffe0ff */
[----:B------:R-:W-:Y:S01]  /*58e0*/  VIADD R31, R31, 0x1 ;  /* 0x000000011f1f7836 */ /* 0x000fe20000000000 */
[----:B------:R-:W-:Y:S01]  /*58f0*/  @!P4 R2UR UR17, R9 ;  /* 0x000000000911c2ca */ /* 0x000fe200000e0000 */
[----:B------:R-:W-:Y:S01]  /*5900*/  VOTEU.ALL UP0, P4 ;  /* 0x0000000000ff7886 */ /* 0x000fe20002000000 */
[----:B------:R-:W-:Y:S01]  /*5910*/  @!P4 R2UR UR16, R8 ;  /* 0x000000000810c2ca */ /* 0x000fe200000e0000 */
[----:B------:R-:W-:Y:S01]  /*5920*/  UMOV UR9, UR41 ;  /* 0x0000002900097c82 */ /* 0x000fe20008000000 */
[----:B------:R-:W3:Y:S01]  /*5930*/  LDC.64 R8, c[0x0][0xf10] ;  /* 0x0003c400ff087b82 */ /* 0x000ee20000000a00 */
[----:B------:R-:W-:Y:S01]  /*5940*/  UMOV UR11, UR59 ;  /* 0x0000003b000b7c82 */ /* 0x000fe20008000000 */
[----:B------:R-:W-:Y:S09]  /*5950*/  UMOV UR12, UR36 ;  /* 0x00000024000c7c82 */ /* 0x000ff20008000000 */
[----:B------:R4:W-:Y:S01]  /*5960*/  @!UP1 UTMALDG.3D [UR32], [UR16], desc[UR14] ;  /* 0x00000e20100095b4 */ /* 0x0009e20008011000 */
[----:B------:R4:W-:Y:S01]  /*5970*/  @!UP0 UTMALDG.3D [UR8], [UR16], desc[UR14] ;  /* 0x00000e08100085b4 */ /* 0x0009e20008011000 */
[----:B------:R5:W-:Y:S01]  /*5980*/  @!P4 SYNCS.ARRIVE.TRANS64.RED.A0TR RZ, [UR5+0x70], R0 ;  /* 0x00007000ffffc9a7 */ /* 0x000be20008300405 */
[C---:B---3--:R-:W-:Y:S01]  /*5990*/  @!P1 IMAD.HI.U32 R8, R11.reuse, R8, RZ ;  /* 0x000000080b089227 */ /* 0x048fe200078e00ff */
[----:B--2---:R-:W-:Y:S02]  /*59a0*/  @!P1 ISETP.NE.AND P0, PT, R12, 0x1, PT ;  /* 0x000000010c00980c */ /* 0x004fe40003f05270 */
[----:B-1----:R-:W-:Y:S01]  /*59b0*/  @!P1 ISETP.NE.AND P2, PT, R2, 0x1, PT ;  /* 0x000000010200980c */ /* 0x002fe20003f45270 */
[C---:B------:R-:W-:Y:S01]  /*59c0*/  @!P1 IMAD.HI.U32 R13, R10.reuse, R13, RZ ;  /* 0x0000000d0a0d9227 */ /* 0x040fe200078e00ff */
[----:B------:R-:W-:Y:S04]  /*59d0*/  @!P1 SHF.R.U32.HI R8, RZ, R9, R8 ;  /* 0x00000009ff089219 */ /* 0x000fe80000011608 */
[----:B------:R-:W-:Y:S01]  /*59e0*/  @!P1 SEL R8, R11, R8, !P2 ;  /* 0x000000080b089207 */ /* 0x000fe20005000000 */
[----:B------:R-:W-:Y:S01]  /*59f0*/  SYNCS.ARRIVE.TRANS64.RED.A1T0 RZ, [UR7], RZ ;  /* 0x000000ffffff79a7 */ /* 0x000fe20008100407 */
[----:B------:R-:W1:Y:S01]  /*5a00*/  SYNCS.PHASECHK.TRANS64.TRYWAIT P5, [UR5+0x98], R34 ;  /* 0x00009822ff0075a7 */ /* 0x000e6200080a1105 */
[----:B-----5:R-:W2:Y:S02]  /*5a10*/  @!P1 LDC R0, c[0x0][0xf20] ;  /* 0x0003c800ff009b82 */ /* 0x020ea40000000800 */
[----:B--2---:R-:W-:Y:S04]  /*5a20*/  @!P1 SHF.R.U32.HI R0, RZ, R0, R13 ;  /* 0x00000000ff009219 */ /* 0x004fe8000001160d */
[----:B------:R-:W-:Y:S05]  /*5a30*/  @!P1 SEL R9, R10, R0, !P0 ;  /* 0x000000000a099207 */ /* 0x000fea0004000000 */
[----:B------:R-:W-:Y:S02]  /*5a40*/  @!P1 IMAD.IADD R0, R9, 0x1, -R8 ;  /* 0x0000000109009824 */ /* 0x000fe400078e0a08 */
[----:B------:R-:W-:Y:S02]  /*5a50*/  @!P1 IMAD.IADD R8, R8, 0x1, -R9 ;  /* 0x0000000108089824 */ /* 0x000fe400078e0a09 */
[----:B------:R-:W-:Y:S02]  /*5a60*/  @!P1 IMAD R11, R0, R2, R11 ;  /* 0x00000002000b9224 */ /* 0x000fe400078e020b */
[----:B------:R-:W-:Y:S01]  /*5a70*/  @!P1 IMAD R10, R8, R12, R10 ;  /* 0x0000000c080a9224 */ /* 0x000fe200078e020a */
[----:B-1--4-:R-:W-:Y:S06]  /*5a80*/  @!P5 BRA `(.L_x_92) ;  /* 0x000000940024d947 */ /* 0x012fec0003800000 */
.L_x_238:
[----:B------:R-:W-:Y:S01]  /*5a90*/  @!P4 IADD3 R2, P0, PT, R32, 0x980, RZ ;  /* 0x000009802002c810 */ /* 0x000fe20007f1e0ff */
[----:B------:R-:W-:Y:S01]  /*5aa0*/  VOTEU.ALL UP0, P4 ;  /* 0x0000000000ff7886 */ /* 0x000fe20002000000 */
[----:B------:R-:W-:Y:S01]  /*5ab0*/  VOTEU.ALL UP1, P4 ;  /* 0x0000000000ff7886 */ /* 0x000fe20002020000 */
[----:B------:R-:W-:Y:S01]  /*5ac0*/  UMOV UR9, 0x10000000 ;  /* 0x1000000000097882 */ /* 0x000fe20000000000 */
[----:B------:R-:W-:Y:S01]  /*5ad0*/  @!P4 R2UR UR8, R2 ;  /* 0x000000000208c2ca */ /* 0x000fe200000e0000 */
[----:B-1----:R-:W-:Y:S01]  /*5ae0*/  @!P4 IMAD.X R0, RZ, RZ, R33, P0 ;  /* 0x000000ffff00c224 */ /* 0x002fe200000e0621 */
[----:B------:R-:W-:Y:S01]  /*5af0*/  @!UP0 UIADD3 UR35, UPT, UPT, UR59, 0x40, URZ ;  /* 0x000000403b238890 */ /* 0x000fe2000fffe0ff */
[----:B------:R-:W-:Y:S01]  /*5b00*/  VIADD R2, R10, UR38 ;  /* 0x000000260a027c36 */ /* 0x000fe20008000000 */
[----:B------:R-:W-:Y:S01]  /*5b10*/  @!UP0 UIADD3 UR32, UPT, UPT, UR5, 0x3200, URZ ;  /* 0x0000320005208890 */ /* 0x000fe2000fffe0ff */
[----:B------:R-:W-:Y:S01]  /*5b20*/  ISETP.NE.AND P0, PT, R31, 0x2, PT ;  /* 0x000000021f00780c */ /* 0x000fe20003f05270 */
[----:B------:R-:W-:Y:S01]  /*5b30*/  UMOV UR33, UR25 ;  /* 0x0000001900217c82 */ /* 0x000fe20008000000 */
[----:B------:R-:W-:Y:S01]  /*5b40*/  @!P4 R2UR UR7, R0 ;  /* 0x000000000007c2ca */ /* 0x000fe200000e0000 */
[----:B------:R-:W-:Y:S01]  /*5b50*/  @!UP0 UIADD3 UR26, UPT, UPT, UR58, 0x70, URZ ;  /* 0x000000703a1a8890 */ /* 0x000fe2000fffe0ff */
[----:B------:R-:W-:Y:S01]  /*5b60*/  VIADD R0, R11, UR39 ;  /* 0x000000270b007c36 */ /* 0x000fe20008000000 */
[----:B------:R-:W-:Y:S01]  /*5b70*/  @!UP0 UIADD3 UR24, UPT, UPT, UR5, 0x3a00, URZ ;  /* 0x00003a0005188890 */ /* 0x000fe2000fffe0ff */
[----:B------:R-:W-:Y:S01]  /*5b80*/  R2UR UR12, R2 ;  /* 0x00000000020c72ca */ /* 0x000fe200000e0000 */
[----:B------:R-:W-:Y:S01]  /*5b90*/  VOTEU.ALL UP0, P4 ;  /* 0x0000000000ff7886 */ /* 0x000fe20002000000 */
[----:B------:R-:W-:Y:S01]  /*5ba0*/  IMAD.U32 R8, RZ, RZ, UR8 ;  /* 0x00000008ff087e24 */ /* 0x000fe2000f8e00ff */
[----:B------:R-:W-:Y:S01]  /*5bb0*/  UMOV UR8, 0x0 ;  /* 0x0000000000087882 */ /* 0x000fe20000000000 */
[----:B------:R-:W-:Y:S01]  /*5bc0*/  UMOV UR28, UR36 ;  /* 0x00000024001c7c82 */ /* 0x000fe20008000000 */
[----:B------:R-:W-:Y:S01]  /*5bd0*/  UMOV UR27, UR35 ;  /* 0x00000023001b7c82 */ /* 0x000fe20008000000 */
[----:B------:R-:W-:Y:S02]  /*5be0*/  R2UR UR20, R0 ;  /* 0x00000000001472ca */ /* 0x000fe400000e0000 */
[----:B------:R-:W-:Y:S01]  /*5bf0*/  @!P4 R2UR UR10, R8 ;  /* 0x00000000080ac2ca */ /* 0x000fe200000e0000 */
[----:B------:R-:W-:Y:S01]  /*5c00*/  IMAD.U32 R9, RZ, RZ, UR7 ;  /* 0x00000007ff097e24 */ /* 0x000fe2000f8e00ff */
[----:B------:R-:W-:Y:S02]  /*5c10*/  SEL R0, RZ, 0x1, P0 ;  /* 0x00000001ff007807 */ /* 0x000fe40000000000 */
[----:B------:R-:W-:Y:S02]  /*5c20*/  SEL R31, R31, RZ, P0 ;  /* 0x000000ff1f1f7207 */ /* 0x000fe40000000000 */
[----:B------:R-:W-:Y:S02]  /*5c30*/  @!P4 R2UR UR11, R9 ;  /* 0x00000000090bc2ca */ /* 0x000fe400000e0000 */
[----:B------:R-:W-:Y:S11]  /*5c40*/  LOP3.LUT R30, R30, R0, RZ, 0x3c, !PT ;  /* 0x000000001e1e7212 */ /* 0x000ff600078e3cff */
[----:B------:R1:W-:Y:S01]  /*5c50*/  @!UP1 UTMALDG.3D [UR32], [UR10], desc[UR8] ;  /* 0x000008200a0095b4 */ /* 0x0003e20008011000 */
[----:B------:R2:W-:Y:S01]  /*5c60*/  @!UP0 UTMALDG.3D [UR24], [UR10], desc[UR8] ;  /* 0x000008180a0085b4 */ /* 0x0005e20008011000 */
[----:B------:R2:W-:Y:S01]  /*5c70*/  @!P4 SYNCS.ARRIVE.TRANS64.RED.A0TR RZ, [UR5+0x78], R27 ;  /* 0x0000781bffffc9a7 */ /* 0x0005e20008300405 */
[----:B------:R-:W-:Y:S01]  /*5c80*/  UPLOP3.LUT UP0, UPT, UPT, UPT, UPT, 0x80, 0x8 ;  /* 0x000000000008789c */ /* 0x000fe20003f0f070 */
[----:B------:R-:W-:Y:S01]  /*5c90*/  SYNCS.ARRIVE.TRANS64.RED.A1T0 RZ, [UR6], RZ ;  /* 0x000000ffffff79a7 */ /* 0x000fe20008100406 */
[----:B-1----:R-:W-:Y:S01]  /*5ca0*/  @P3 R2UR UR36, R29 ;  /* 0x000000001d2432ca */ /* 0x002fe200000e0000 */
[----:B------:R-:W-:Y:S03]  /*5cb0*/  @!UPT UIADD3 URZ, UPT, UPT, URZ, URZ, URZ ;  /* 0x000000fffffff290 */ /* 0x000fe6000fffe0ff */
[----:B------:R-:W-:Y:S11]  /*5cc0*/  @P3 BRA `(.L_x_93) ;  /* 0xffffffe800583947 */ /* 0x000ff6000383ffff */
[----:B------:R-:W1:Y:S02]  /*5cd0*/  SYNCS.PHASECHK.TRANS64.TRYWAIT P0, [UR5+0x80], R28 ;  /* 0x0000801cff0075a7 */ /* 0x000e640008001105 */
[----:B-1----:R-:W-:Y:S05]  /*5ce0*/  @!P0 BRA `(.L_x_94) ;  /* 0x0000009000a48947 */ /* 0x002fea0003800000 */
.L_x_240:
[----:B------:R-:W3:Y:S02]  /*5cf0*/  SYNCS.PHASECHK.TRANS64.TRYWAIT P0, [UR5+0x88], R28 ;  /* 0x0000881cff0075a7 */ /* 0x000ee40008001105 */
[----:B---3--:R-:W-:Y:S05]  /*5d00*/  @!P0 BRA `(.L_x_95) ;  /* 0x0000009000b48947 */ /* 0x008fea0003800000 */
.L_x_242:
[----:B------:R-:W3:Y:S01]  /*5d10*/  SYNCS.PHASECHK.TRANS64.TRYWAIT P0, [UR5+0x90], R28 ;  /* 0x0000901cff0075a7 */ /* 0x000ee20008001105 */
[----:B-1----:R-:W-:Y:S01]  /*5d20*/  HFMA2 R0, -RZ, RZ, 0, 5.9604644775390625e-08 ;  /* 0x00000001ff007431 */ /* 0x002fe200000001ff */
[----:B---3--:R-:W-:Y:S06]  /*5d30*/  @!P0 BRA `(.L_x_96) ;  /* 0x0000009000c08947 */ /* 0x008fec0003800000 */
.L_x_244:
[----:B-1----:R-:W-:Y:S02]  /*5d40*/  MOV R2, UR5 ;  /* 0x0000000500027c02 */ /* 0x002fe40008000f00 */
[----:B------:R-:W-:-:S07]  /*5d50*/  SHF.L.U32 R0, R0, 0x1f, RZ ;  /* 0x0000001f00007819 */ /* 0x000fce00000006ff */
.L_x_97:
[----:B-1----:R1:W3:Y:S02]  /*5d60*/  SYNCS.PHASECHK.TRANS64.TRYWAIT P0, [R2+URZ+0x98], R0 ;  /* 0x00009800020075a7 */ /* 0x0022e400080011ff */
[----:B---3--:R-:W-:Y:S05]  /*5d70*/  @!P0 NANOSLEEP.SYNCS 0x989680 ;  /* 0x009896800000895d */ /* 0x008fea0003900000 */
[----:B------:R-:W3:Y:S02]  /*5d80*/  @!P0 SYNCS.PHASECHK.TRANS64 P0, [R2+URZ+0x98], R0 ;  /* 0x00009800020085a7 */ /* 0x000ee400080010ff */
[----:B--23--:R-:W-:Y:S05]  /*5d90*/  @P0 EXIT ;  /* 0x000000000000094d */ /* 0x00cfea0003800000 */
[----:B------:R-:W-:Y:S05]  /*5da0*/  BRA `(.L_x_97) ;  /* 0xfffffffc00ec7947 */ /* 0x000fea000383ffff */
.L_x_78:
[----:B------:R-:W-:-:S06]  /*5db0*/  UISETP.GE.AND UP0, UPT, UR13, 0x4, UPT ;  /* 0x000000040d00788c */ /* 0x000fcc000bf06270 */
[----:B------:R-:W-:-:S13]  /*5dc0*/  PLOP3.LUT P0, PT, PT, PT, UP0, 0x80, 0x8 ;  /* 0x000000000008781c */ /* 0x000fda0003f0f008 */
[----:B-1----:R-:W-:Y:S05]  /*5dd0*/  @!P0 EXIT ;  /* 0x000000000000894d */ /* 0x002fea0003800000 */
[----:B------:R-:W-:Y:S01]  /*5de0*/  BAR.SYNC.DEFER_BLOCKING 0x6, 0xa0 ;  /* 0x0182800000007b1d */ /* 0x000fe20000010000 */
[----:B------:R-:W-:Y:S01]  /*5df0*/  IMAD.SHL.U32 R97, R3, 0x10, RZ ;  /* 0x0000001003617824 */ /* 0x000fe200078e00ff */
[----:B------:R-:W-:Y:S01]  /*5e00*/  LOP3.LUT R98, R99, 0x3, RZ, 0xc0, !PT ;  /* 0x0000000363627812 */ /* 0x000fe200078ec0ff */
[C---:B------:R-:W-:Y:S01]  /*5e10*/  IMAD.SHL.U32 R96, R3.reuse, 0x2, RZ ;  /* 0x0000000203607824 */ /* 0x040fe200078e00ff */
[----:B------:R-:W-:Y:S01]  /*5e20*/  CS2R R92, SRZ ;  /* 0x00000000005c7805 */ /* 0x000fe2000001ff00 */
[----:B------:R-:W-:Y:S01]  /*5e30*/  IMAD.U32 R3, R3, 0x10000, RZ ;  /* 0x0001000003037824 */ /* 0x000fe200078e00ff */
[----:B------:R-:W-:Y:S02]  /*5e40*/  UMOV UR50, 0x400 ;  /* 0x0000040000327882 */ /* 0x000fe40000000000 */
[----:B------:R-:W1:Y:S01]  /*5e50*/  LDC R90, c[0x0][0x370] ;  /* 0x0000dc00ff5a7b82 */ /* 0x000e620000000800 */
[----:B------:R-:W-:Y:S01]  /*5e60*/  ULEA UR50, UR37, UR50, 0x18 ;  /* 0x0000003225327291 */ /* 0x000fe2000f8ec0ff */
[C---:B------:R-:W-:Y:S01]  /*5e70*/  LOP3.LUT R0, R97.reuse, 0x40, RZ, 0xc0, !PT ;  /* 0x0000004061007812 */ /* 0x040fe200078ec0ff */
[----:B------:R-:W-:Y:S01]  /*5e80*/  IMAD.MOV.U32 R94, RZ, RZ, RZ ;  /* 0x000000ffff5e7224 */ /* 0x000fe200078e00ff */
[----:B------:R-:W-:Y:S01]  /*5e90*/  LOP3.LUT R2, R97, 0x1b0, RZ, 0xc0, !PT ;  /* 0x000001b061027812 */ /* 0x000fe200078ec0ff */
[----:B------:R-:W-:Y:S01]  /*5ea0*/  UIADD3 UR4, UPT, UPT, UR50, 0x200, URZ ;  /* 0x0000020032047890 */ /* 0x000fe2000fffe0ff */
[----:B------:R-:W-:Y:S01]  /*5eb0*/  LOP3.LUT R96, R0, 0x8, R96, 0xf8, !PT ;  /* 0x0000000800607812 */ /* 0x000fe200078ef860 */
[----:B------:R-:W-:Y:S01]  /*5ec0*/  IMAD.SHL.U32 R0, R99, 0x200, RZ ;  /* 0x0000020063007824 */ /* 0x000fe200078e00ff */
[----:B------:R-:W2:Y:S01]  /*5ed0*/  LDC R49, c[0x0][0xf0c] ;  /* 0x0003c300ff317b82 */ /* 0x000ea20000000800 */
[----:B------:R-:W-:Y:S01]  /*5ee0*/  LOP3.LUT R3, R3, 0x200000, RZ, 0xc0, !PT ;  /* 0x0020000003037812 */ /* 0x000fe200078ec0ff */
[----:B------:R-:W-:Y:S01]  /*5ef0*/  IMAD.MOV.U32 R102, RZ, RZ, RZ ;  /* 0x000000ffff667224 */ /* 0x000fe200078e00ff */
[----:B------:R-:W-:Y:S01]  /*5f00*/  LOP3.LUT P0, RZ, R97, 0x40, RZ, 0xc0, !PT ;  /* 0x0000004061ff7812 */ /* 0x000fe2000780c0ff */
[----:B------:R-:W-:Y:S01]  /*5f10*/  IMAD.U32 R88, RZ, RZ, UR4 ;  /* 0x00000004ff587e24 */ /* 0x000fe2000f8e00ff */
[----:B------:R-:W-:Y:S01]  /*5f20*/  LOP3.LUT R0, R2, 0x200, R0, 0xf8, !PT ;  /* 0x0000020002007812 */ /* 0x000fe200078ef800 */
[----:B------:R-:W3:Y:S02]  /*5f30*/  LDCU.64 UR58, c[0x0][0x348] ;  /* 0x00006900ff3a77ac */ /* 0x000ee40008000a00 */
[----:B------:R-:W4:Y:S01]  /*5f40*/  LDC R87, c[0x0][0xf20] ;  /* 0x0003c800ff577b82 */ /* 0x000f220000000800 */
[----:B------:R-:W3:Y:S01]  /*5f50*/  LDS R95, [UR50+0x140] ;  /* 0x00014032ff5f7984 */ /* 0x000ee20008000800 */
[----:B------:R-:W-:Y:S01]  /*5f60*/  LOP3.LUT R96, R0, R96, RZ, 0xfc, !PT ;  /* 0x0000006000607212 */ /* 0x000fe200078efcff */
[----:B------:R-:W1:Y:S01]  /*5f70*/  LDCU.64 UR44, c[0x0][0xc88] ;  /* 0x00019100ff2c77ac */ /* 0x000e620008000a00 */
[----:B------:R-:W-:Y:S01]  /*5f80*/  P2R R0, PR, RZ, 0x1 ;  /* 0x00000001ff007803 */ /* 0x000fe20000000000 */
[----:B------:R-:W1:Y:S03]  /*5f90*/  LDCU.64 UR48, c[0x0][0xc90] ;  /* 0x00019200ff3077ac */ /* 0x000e660008000a00 */
[----:B------:R-:W1:Y:S01]  /*5fa0*/  LDC R48, c[0x0][0xf30] ;  /* 0x0003cc00ff307b82 */ /* 0x000e620000000800 */
[----:B------:R-:W-:Y:S01]  /*5fb0*/  UMOV UR51, URZ ;  /* 0x000000ff00337c82 */ /* 0x000fe20008000000 */
[----:B------:R-:W-:-:S06]  /*5fc0*/  UMOV UR57, URZ ;  /* 0x000000ff00397c82 */ /* 0x000fcc0008000000 */
[----:B------:R-:W1:Y:S08]  /*5fd0*/  LDC.64 R84, c[0x0][0xf10] ;  /* 0x0003c400ff547b82 */ /* 0x000e700000000a00 */
[----:B------:R-:W1:Y:S08]  /*5fe0*/  LDC.64 R46, c[0x0][0xf18] ;  /* 0x0003c600ff2e7b82 */ /* 0x000e700000000a00 */
[----:B------:R-:W1:Y:S08]  /*5ff0*/  LDC.64 R44, c[0x0][0xf28] ;  /* 0x0003ca00ff2c7b82 */ /* 0x000e700000000a00 */
[----:B------:R-:W1:Y:S01]  /*6000*/  LDC.64 R82, c[0x0][0xcb0] ;  /* 0x00032c00ff527b82 */ /* 0x000e620000000a00 */
[----:B---3--:R-:W-:-:S07]  /*6010*/  IMAD.IADD R95, R95, 0x1, R3 ;  /* 0x000000015f5f7824 */ /* 0x008fce00078e0203 */
[----:B------:R-:W3:Y:S08]  /*6020*/  LDC.64 R80, c[0x0][0xca8] ;  /* 0x00032a00ff507b82 */ /* 0x000ef00000000a00 */
[----:B--2-4-:R-:W1:Y:S02]  /*6030*/  LDC R89, c[0x0][0x374] ;  /* 0x0000dd00ff597b82 */ /* 0x014e640000000800 */
.L_x_189:
[----:B------:R-:W-:Y:S02]  /*6040*/  LEA R0, R102, UR50, 0x3 ;  /* 0x0000003266007c11 */ /* 0x000fe4000f8e18ff */
[----:B------:R-:W-:Y:S02]  /*6050*/  SHF.L.U32 R2, R92, 0x1f, RZ ;  /* 0x0000001f5c027819 */ /* 0x000fe400000006ff */
[----:B------:R-:W-:Y:S02]  /*6060*/  LEA R16, R102, UR50, 0x4 ;  /* 0x0000003266107c11 */ /* 0x000fe4000f8e20ff */
[----:B------:R-:W2:Y:S02]  /*6070*/  SYNCS.PHASECHK.TRANS64.TRYWAIT P0, [R0+URZ+0xb0], R2 ;  /* 0x0000b002000075a7 */ /* 0x000ea400080011ff */
[----:B-12---:R-:W-:Y:S05]  /*6080*/  @!P0 BRA `(.L_x_98) ;  /* 0x0000009000048947 */ /* 0x006fea0003800000 */
.L_x_245:
[----:B------:R-:W4:Y:S01]  /*6090*/  LDC.64 R10, c[0x0][0xf10] ;  /* 0x0003c400ff0a7b82 */ /* 0x000f220000000a00 */
[----:B------:R-:W3:Y:S01]  /*60a0*/  LDS.128 R16, [R16+0x120] ;  /* 0x0001200010107984 */ /* 0x000ee20000000c00 */
[----:B-1----:R-:W-:Y:S01]  /*60b0*/  ISETP.NE.AND P1, PT, R48, 0x1, PT ;  /* 0x000000013000780c */ /* 0x002fe20003f25270 */
[----:B--2---:R-:W-:Y:S01]  /*60c0*/  VIADD R0, R0, 0xc0 ;  /* 0x000000c000007836 */ /* 0x004fe20000000000 */
[----:B------:R-:W-:Y:S04]  /*60d0*/  ISETP.GE.AND P0, PT, R43, 0x1, PT ;  /* 0x000000012b00780c */ /* 0x000fe80003f06270 */
[----:B------:R-:W1:Y:S01]  /*60e0*/  LDC.64 R8, c[0x0][0xf18] ;  /* 0x0003c600ff087b82 */ /* 0x000e620000000a00 */
[----:B------:R-:W-:Y:S01]  /*60f0*/  PRMT R0, RZ, 0x654, R0 ;  /* 0x00000654ff007816 */ /* 0x000fe20000000000 */
[----:B------:R-:W-:Y:S01]  /*6100*/  @!PT LDS RZ, [RZ] ;  /* 0x00000000fffff984 */ /* 0x000fe20000000800 */
[----:B------:R-:W-:Y:S01]  /*6110*/  @!PT LDS RZ, [RZ] ;  /* 0x00000000fffff984 */ /* 0x000fe20000000800 */
[----:B------:R-:W-:Y:S01]  /*6120*/  @!PT LDS RZ, [RZ] ;  /* 0x00000000fffff984 */ /* 0x000fe20000000800 */
[----:B------:R-:W-:Y:S01]  /*6130*/  @!PT LDS RZ, [RZ] ;  /* 0x00000000fffff984 */ /* 0x000fe20000000800 */
[----:B------:R2:W-:Y:S06]  /*6140*/  MEMBAR.ALL.CTA ;  /* 0x0000000000007992 */ /* 0x0005ec0000008000 */
[----:B--2---:R-:W2:Y:S01]  /*6150*/  FENCE.VIEW.ASYNC.S ;  /* 0x00000000000073c6 */ /* 0x004ea20000000000 */
[----:B------:R-:W1:Y:S08]  /*6160*/  @!P1 LDC R12, c[0x0][0xf20] ;  /* 0x0003c800ff0c9b82 */ /* 0x000e700000000800 */
[----:B------:R-:W1:Y:S01]  /*6170*/  @!P1 LDC R7, c[0x0][0xf0c] ;  /* 0x0003c300ff079b82 */ /* 0x000e620000000800 */
[----:B--2---:R2:W-:Y:S01]  /*6180*/  SYNCS.ARRIVE.TRANS64.RED.A1T0 RZ, [R0+URZ], RZ ;  /* 0x000000ff00ff79a7 */ /* 0x0045e200081004ff */
[----:B---3--:R-:W-:Y:S04]  /*6190*/  LOP3.LUT P4, RZ, R18, 0x1, RZ, 0xc0, !PT ;  /* 0x0000000112ff7812 */ /* 0x008fe8000788c0ff */
[----:B------:R-:W-:Y:S09]  /*61a0*/  P2R R100, PR, RZ, 0x10 ;  /* 0x00000010ff647803 */ /* 0x000ff20000000000 */
[----:B------:R-:W-:Y:S02]  /*61b0*/  @P4 MOV R51, R16 ;  /* 0x0000001000334202 */ /* 0x000fe40000000f00 */
[----:B------:R-:W-:Y:S01]  /*61c0*/  @P4 LOP3.LUT R50, R17, 0xffff, RZ, 0xc0, !PT ;  /* 0x0000ffff11324812 */ /* 0x000fe200078ec0ff */
[----:B--2-4-:R-:W-:Y:S06]  /*61d0*/  @!P0 BRA `(.L_x_99) ;  /* 0x0000000000a48947 */ /* 0x014fec0003800000 */
[----:B------:R-:W-:Y:S01]  /*61e0*/  IMAD.HI.U32 R0, R89, R47, RZ ;  /* 0x0000002f59007227 */ /* 0x000fe200078e00ff */
[----:B------:R-:W-:Y:S02]  /*61f0*/  ISETP.NE.AND P0, PT, R46, 0x1, PT ;  /* 0x000000012e00780c */ /* 0x000fe40003f05270 */
[----:B------:R-:W-:Y:S01]  /*6200*/  ISETP.NE.AND P2, PT, R43, 0x1, PT ;  /* 0x000000012b00780c */ /* 0x000fe20003f45270 */
[----:B------:R-:W-:Y:S01]  /*6210*/  IMAD.HI.U32 R4, R90, R84, RZ ;  /* 0x000000545a047227 */ /* 0x000fe200078e00ff */
[----:B------:R-:W-:Y:S02]  /*6220*/  SHF.R.U32.HI R0, RZ, R87, R0 ;  /* 0x00000057ff007219 */ /* 0x000fe40000011600 */
[----:B------:R-:W-:Y:S01]  /*6230*/  ISETP.NE.AND P3, PT, R49, 0x1, PT ;  /* 0x000000013100780c */ /* 0x000fe20003f65270 */
[----:B------:R-:W-:Y:S01]  /*6240*/  IMAD.HI.U32 R6, R50, R47, RZ ;  /* 0x0000002f32067227 */ /* 0x000fe200078e00ff */
[-C--:B------:R-:W-:Y:S02]  /*6250*/  SHF.R.U32.HI R4, RZ, R85.reuse, R4 ;  /* 0x00000055ff047219 */ /* 0x080fe40000011604 */
[----:B------:R-:W-:Y:S01]  /*6260*/  SEL R0, R89, R0, !P0 ;  /* 0x0000000059007207 */ /* 0x000fe20004000000 */
[----:B------:R-:W-:Y:S01]  /*6270*/  IMAD.HI.U32 R5, R51, R84, RZ ;  /* 0x0000005433057227 */ /* 0x000fe200078e00ff */
[----:B------:R-:W-:Y:S03]  /*6280*/  SEL R4, R90, R4, !P3 ;  /* 0x000000045a047207 */ /* 0x000fe60005800000 */
[-C--:B------:R-:W-:Y:S01]  /*6290*/  IMAD.HI.U32 R3, R0, R44.reuse, RZ ;  /* 0x0000002c00037227 */ /* 0x080fe200078e00ff */
[----:B------:R-:W-:Y:S03]  /*62a0*/  SHF.R.U32.HI R5, RZ, R85, R5 ;  /* 0x00000055ff057219 */ /* 0x000fe60000011605 */
[----:B------:R-:W-:Y:S01]  /*62b0*/  IMAD.HI.U32 R2, R4, R44, RZ ;  /* 0x0000002c04027227 */ /* 0x000fe200078e00ff */
[----:B------:R-:W-:Y:S02]  /*62c0*/  @P2 SHF.R.U32.HI R0, RZ, R45, R3 ;  /* 0x0000002dff002219 */ /* 0x000fe40000011603 */
[----:B------:R-:W-:Y:S02]  /*62d0*/  SHF.R.U32.HI R3, RZ, R87, R6 ;  /* 0x00000057ff037219 */ /* 0x000fe40000011606 */
[----:B------:R-:W-:Y:S01]  /*62e0*/  @P2 SHF.R.U32.HI R4, RZ, R45, R2 ;  /* 0x0000002dff042219 */ /* 0x000fe20000011602 */
[----:B------:R-:W-:Y:S01]  /*62f0*/  IMAD R0, R43, R0, RZ ;  /* 0x000000002b007224 */ /* 0x000fe200078e02ff */
[----:B------:R-:W-:Y:S02]  /*6300*/  SEL R3, R50, R3, !P0 ;  /* 0x0000000332037207 */ /* 0x000fe40004000000 */
[----:B------:R-:W-:Y:S01]  /*6310*/  SEL R2, R51, R5, !P3 ;  /* 0x0000000533027207 */ /* 0x000fe20005800000 */
[----:B------:R-:W-:Y:S01]  /*6320*/  IMAD R5, R43, R4, RZ ;  /* 0x000000042b057224 */ /* 0x000fe200078e02ff */
[C---:B------:R-:W-:Y:S01]  /*6330*/  ISETP.GE.AND P0, PT, R3.reuse, R0, PT ;  /* 0x000000000300720c */ /* 0x040fe20003f06270 */
[C---:B------:R-:W-:Y:S03]  /*6340*/  IMAD.HI.U32 R0, R3.reuse, R44, RZ ;  /* 0x0000002c03007227 */ /* 0x040fe600078e00ff */
[C---:B------:R-:W-:Y:S02]  /*6350*/  ISETP.GE.OR P0, PT, R2.reuse, R5, P0 ;  /* 0x000000050200720c */ /* 0x040fe40000706670 */
[----:B------:R-:W-:Y:S04]  /*6360*/  SHF.R.U32.HI R0, RZ, R45, R0 ;  /* 0x0000002dff007219 */ /* 0x000fe80000011600 */
        /* <DEDUP_REMOVED lines=15> */
[----:B------:R-:W-:Y:S07]  /*6460*/  IMAD R50, R3, R46, R50 ;  /* 0x0000002e03327224 */ /* 0x000fee00078e0232 */
.L_x_99:
[----:B-1----:R-:W-:Y:S01]  /*6470*/  @!P1 IMAD.HI.U32 R2, R50, R9, RZ ;  /* 0x0000000932029227 */ /* 0x002fe200078e00ff */
[----:B------:R-:W-:Y:S01]  /*6480*/  @!P1 ISETP.NE.AND P0, PT, R8, 0x1, PT ;  /* 0x000000010800980c */ /* 0x000fe20003f05270 */
[----:B------:R-:W-:Y:S01]  /*6490*/  USHF.L.U32 UR42, UR20, 0x7, URZ ;  /* 0x00000007142a7899 */ /* 0x000fe200080006ff */
[----:B------:R-:W-:Y:S01]  /*64a0*/  @!P1 ISETP.NE.AND P2, PT, R7, 0x1, PT ;  /* 0x000000010700980c */ /* 0x000fe20003f45270 */
[C---:B------:R-:W-:Y:S01]  /*64b0*/  @!P1 IMAD.HI.U32 R0, R51.reuse, R10, RZ ;  /* 0x0000000a33009227 */ /* 0x040fe200078e00ff */
[----:B------:R-:W-:Y:S01]  /*64c0*/  @!P1 SHF.R.U32.HI R2, RZ, R12, R2 ;  /* 0x0000000cff029219 */ /* 0x000fe20000011602 */
[----:B------:R-:W-:Y:S01]  /*64d0*/  USHF.L.U32 UR41, UR12, 0x7, URZ ;  /* 0x000000070c297899 */ /* 0x000fe200080006ff */
[----:B------:R-:W-:Y:S01]  /*64e0*/  @P4 SHF.R.U32.HI R91, RZ, 0x10, R17 ;  /* 0x00000010ff5b4819 */ /* 0x000fe20000011611 */
[----:B------:R-:W-:Y:S01]  /*64f0*/  VIADD R102, R102, 0x1 ;  /* 0x0000000166667836 */ /* 0x000fe20000000000 */
[----:B------:R-:W-:Y:S01]  /*6500*/  @!P1 SEL R2, R50, R2, !P0 ;  /* 0x0000000232029207 */ /* 0x000fe20004000000 */
[----:B------:R-:W-:Y:S01]  /*6510*/  BSSY.RECONVERGENT B6, `(.L_x_100) ;  /* 0x0000028000067945 */ /* 0x000fe20003800200 */
[----:B------:R-:W-:Y:S02]  /*6520*/  @!P1 SHF.R.U32.HI R0, RZ, R11, R0 ;  /* 0x0000000bff009219 */ /* 0x000fe40000011600 */
[----:B------:R-:W-:Y:S02]  /*6530*/  LOP3.LUT P0, RZ, R88, 0x90, RZ, 0xc0, !PT ;  /* 0x0000009058ff7812 */ /* 0x000fe4000780c0ff */
[----:B------:R-:W-:Y:S05]  /*6540*/  @!P1 SEL R3, R51, R0, !P2 ;  /* 0x0000000033039207 */ /* 0x000fea0005000000 */
[----:B------:R-:W-:Y:S02]  /*6550*/  @!P1 IMAD.IADD R0, R2, 0x1, -R3 ;  /* 0x0000000102009824 */ /* 0x000fe400078e0a03 */
[----:B------:R-:W-:Y:S02]  /*6560*/  @!P1 IMAD.IADD R2, R3, 0x1, -R2 ;  /* 0x0000000103029824 */ /* 0x000fe400078e0a02 */
[----:B------:R-:W-:Y:S02]  /*6570*/  @!P1 IMAD R51, R0, R7, R51 ;  /* 0x0000000700339224 */ /* 0x000fe400078e0233 */
[----:B------:R-:W-:Y:S01]  /*6580*/  @!P1 IMAD R50, R2, R8, R50 ;  /* 0x0000000802329224 */ /* 0x000fe200078e0232 */
[----:B------:R-:W-:Y:S06]  /*6590*/  @!P0 BRA `(.L_x_101) ;  /* 0x00000000007c8947 */ /* 0x000fec0003800000 */
[----:B------:R-:W1:Y:S01]  /*65a0*/  LDCU.64 UR8, c[0x4][0x80] ;  /* 0x01001000ff0877ac */ /* 0x000e620008000a00 */
[----:B------:R-:W-:Y:S01]  /*65b0*/  MOV R2, 0x0 ;  /* 0x0000000000027802 */ /* 0x000fe20000000f00 */
[----:B------:R-:W-:Y:S02]  /*65c0*/  HFMA2 R12, -RZ, RZ, 0, 5.9604644775390625e-08 ;  /* 0x00000001ff0c7431 */ /* 0x000fe400000001ff */
[----:B------:R-:W-:Y:S01]  /*65d0*/  IMAD.MOV.U32 R8, RZ, RZ, 0x70 ;  /* 0x00000070ff087424 */ /* 0x000fe200078e00ff */
[----:B------:R2:W3:Y:S01]  /*65e0*/  LDC.64 R14, c[0x4][R2] ;  /* 0x01000000020e7b82 */ /* 0x0004e20000000a00 */
[----:B------:R-:W4:Y:S01]  /*65f0*/  LDCU.64 UR6, c[0x4][0x88] ;  /* 0x01001100ff0677ac */ /* 0x000f220008000a00 */
[----:B------:R-:W-:Y:S01]  /*6600*/  IMAD.MOV.U32 R13, RZ, RZ, RZ ;  /* 0x000000ffff0d7224 */ /* 0x000fe200078e00ff */
[----:B------:R-:W2:Y:S01]  /*6610*/  LDCU.64 UR4, c[0x4][0x8] ;  /* 0x01000100ff0477ac */ /* 0x000ea20008000a00 */
[----:B-1----:R-:W-:Y:S01]  /*6620*/  MOV R5, UR9 ;  /* 0x0000000900057c02 */ /* 0x002fe20008000f00 */
[----:B------:R-:W-:Y:S01]  /*6630*/  IMAD.U32 R4, RZ, RZ, UR8 ;  /* 0x00000008ff047e24 */ /* 0x000fe2000f8e00ff */
[----:B----4-:R-:W-:Y:S01]  /*6640*/  MOV R7, UR7 ;  /* 0x0000000700077c02 */ /* 0x010fe20008000f00 */
[----:B------:R-:W-:Y:S01]  /*6650*/  IMAD.U32 R6, RZ, RZ, UR6 ;  /* 0x00000006ff067e24 */ /* 0x000fe2000f8e00ff */
[----:B--2---:R-:W-:Y:S01]  /*6660*/  MOV R11, UR5 ;  /* 0x00000005000b7c02 */ /* 0x004fe20008000f00 */
[----:B------:R-:W-:Y:S02]  /*6670*/  IMAD.U32 R10, RZ, RZ, UR4 ;  /* 0x00000004ff0a7e24 */ /* 0x000fe4000f8e00ff */
[----:B------:R-:W-:Y:S07]  /*6680*/  LEPC R20, `(.L_x_102) ;  /* 0x000000001014794e */ /* 0x000fee0000000000 */
[----:B---3-5:R-:W-:Y:S05]  /*6690*/  CALL.ABS.NOINC R14 ;  /* 0x000000000e007343 */ /* 0x028fea0003c00000 */
.L_x_102:
[----:B------:R-:W1:Y:S01]  /*66a0*/  LDCU.64 UR8, c[0x4][0x80] ;  /* 0x01001000ff0877ac */ /* 0x000e620008000a00 */
[----:B------:R-:W2:Y:S01]  /*66b0*/  LDC.64 R2, c[0x4][R2] ;  /* 0x0100000002027b82 */ /* 0x000ea20000000a00 */
[----:B------:R-:W-:Y:S02]  /*66c0*/  HFMA2 R12, -RZ, RZ, 0, 5.9604644775390625e-08 ;  /* 0x00000001ff0c7431 */ /* 0x000fe400000001ff */
[----:B------:R-:W-:Y:S02]  /*66d0*/  IMAD.MOV.U32 R8, RZ, RZ, 0x70 ;  /* 0x00000070ff087424 */ /* 0x000fe400078e00ff */
[----:B------:R-:W-:Y:S01]  /*66e0*/  IMAD.MOV.U32 R13, RZ, RZ, RZ ;  /* 0x000000ffff0d7224 */ /* 0x000fe200078e00ff */
[----:B------:R-:W3:Y:S01]  /*66f0*/  LDCU.64 UR6, c[0x4][0x88] ;  /* 0x01001100ff0677ac */ /* 0x000ee20008000a00 */
[----:B------:R-:W4:Y:S01]  /*6700*/  LDCU.64 UR4, c[0x4][0x8] ;  /* 0x01000100ff0477ac */ /* 0x000f220008000a00 */
[----:B-1----:R-:W-:Y:S02]  /*6710*/  MOV R4, UR8 ;  /* 0x0000000800047c02 */ /* 0x002fe40008000f00 */
[----:B------:R-:W-:Y:S02]  /*6720*/  MOV R5, UR9 ;  /* 0x0000000900057c02 */ /* 0x000fe40008000f00 */
[----:B---3--:R-:W-:Y:S01]  /*6730*/  MOV R7, UR7 ;  /* 0x0000000700077c02 */ /* 0x008fe20008000f00 */
[----:B------:R-:W-:Y:S01]  /*6740*/  IMAD.U32 R6, RZ, RZ, UR6 ;  /* 0x00000006ff067e24 */ /* 0x000fe2000f8e00ff */
[----:B----4-:R-:W-:Y:S01]  /*6750*/  MOV R11, UR5 ;  /* 0x00000005000b7c02 */ /* 0x010fe20008000f00 */
[----:B------:R-:W-:Y:S02]  /*6760*/  IMAD.U32 R10, RZ, RZ, UR4 ;  /* 0x00000004ff0a7e24 */ /* 0x000fe4000f8e00ff */
[----:B------:R-:W-:Y:S07]  /*6770*/  LEPC R20, `(.L_x_101) ;  /* 0x000000001014794e */ /* 0x000fee0000000000 */
[----:B--2---:R-:W-:Y:S05]  /*6780*/  CALL.ABS.NOINC R2 ;  /* 0x0000000002007343 */ /* 0x004fea0003c00000 */
.L_x_101:
[----:B------:R-:W-:Y:S05]  /*6790*/  BSYNC.RECONVERGENT B6 ;  /* 0x0000000000067941 */ /* 0x000fea0003800200 */
.L_x_100:
[----:B------:R-:W-:Y:S01]  /*67a0*/  ISETP.NE.U32.AND P4, PT, R82, RZ, PT ;  /* 0x000000ff5200720c */ /* 0x000fe20003f85070 */
[----:B------:R-:W-:Y:S01]  /*67b0*/  UISETP.NE.AND UP2, UPT, UR56, URZ, UPT ;  /* 0x000000ff3800728c */ /* 0x000fe2000bf45270 */
[----:B------:R-:W-:Y:S01]  /*67c0*/  ISETP.NE.U32.AND P2, PT, RZ, UR44, PT ;  /* 0x0000002cff007c0c */ /* 0x000fe2000bf45070 */
[----:B------:R-:W-:Y:S01]  /*67d0*/  UISETP.NE.U32.AND UP1, UPT, UR48, URZ, UPT ;  /* 0x000000ff3000728c */ /* 0x000fe2000bf25070 */
[----:B------:R-:W-:Y:S01]  /*67e0*/  ISETP.NE.AND.EX P4, PT, R83, RZ, PT, P4 ;  /* 0x000000ff5300720c */ /* 0x000fe20003f85340 */
[----:B------:R-:W-:Y:S01]  /*67f0*/  UPLOP3.LUT UP0, UPT, UPT, UPT, UPT, 0x40, 0x4 ;  /* 0x000000000004789c */ /* 0x000fe20003f0e870 */
[----:B------:R-:W-:Y:S01]  /*6800*/  ISETP.NE.AND.EX P2, PT, RZ, UR45, PT, P2 ;  /* 0x0000002dff007c0c */ /* 0x000fe2000bf45320 */
[----:B------:R-:W-:Y:S01]  /*6810*/  UISETP.NE.AND.EX UP1, UPT, UR49, URZ, UPT, UP1 ;  /* 0x000000ff3100728c */ /* 0x000fe2000bf25310 */
[----:B------:R-:W-:Y:S04]  /*6820*/  PLOP3.LUT P1, PT, PT, PT, UP2, 0x80, 0x8 ;  /* 0x000000000008781c */ /* 0x000fe80003f2f028 */
[----:B------:R-:W-:Y:S06]  /*6830*/  @UP2 UPLOP3.LUT UP0, UPT, UPT, UPT, UP1, 0x80, 0x8 ;  /* 0x000000000008289c */ /* 0x000fec0003f0f010 */
[----:B------:R-:W-:Y:S01]  /*6840*/  PLOP3.LUT P0, PT, PT, PT, UP0, 0x80, 0x8 ;  /* 0x000000000008781c */ /* 0x000fe20003f0f008 */
[----:B------:R-:W-:Y:S01]  /*6850*/  @!UPT UIADD3 URZ, UPT, UPT, URZ, URZ, URZ ;  /* 0x000000fffffff290 */ /* 0x000fe2000fffe0ff */
[----:B------:R-:W-:Y:S11]  /*6860*/  BRA.U !UP1, `(.L_x_103) ;  /* 0x0000000109387547 */ /* 0x000ff6000b800000 */
[----:B------:R-:W-:Y:S01]  /*6870*/  UISETP.NE.U32.AND UP0, UPT, UR44, URZ, UPT ;  /* 0x000000ff2c00728c */ /* 0x000fe2000bf05070 */
[----:B------:R-:W-:Y:S02]  /*6880*/  HFMA2 R0, -RZ, RZ, 0, 5.9604644775390625e-08 ;  /* 0x00000001ff007431 */ /* 0x000fe400000001ff */
[----:B------:R-:W-:Y:S01]  /*6890*/  IMAD.MOV.U32 R86, RZ, RZ, 0x1 ;  /* 0x00000001ff567424 */ /* 0x000fe200078e00ff */
[----:B------:R-:W-:Y:S06]  /*68a0*/  UISETP.NE.AND.EX UP0, UPT, UR45, URZ, UPT, UP0 ;  /* 0x000000ff2d00728c */ /* 0x000fec000bf05300 */
[----:B------:R-:W-:Y:S05]  /*68b0*/  PLOP3.LUT P3, PT, PT, PT, UP0, 0x80, 0x8 ;  /* 0x000000000008781c */ /* 0x000fea0003f6f008 */
[----:B------:R-:W1:Y:S01]  /*68c0*/  @UP0 LDCU.64 UR6, c[0x0][0xc88] ;  /* 0x00019100ff0607ac */ /* 0x000e620008000a00 */
[----:B------:R-:W-:Y:S07]  /*68d0*/  @UP0 UIMAD UR4, UR36, UR48, URZ ;  /* 0x00000030240402a4 */ /* 0x000fee000f8e02ff */
[----:B------:R-:W-:Y:S01]  /*68e0*/  @!P3 PRMT R86, R0, 0x7610, R86 ;  /* 0x000076100056b816 */ /* 0x000fe20000000056 */
[----:B-1----:R-:W-:Y:S03]  /*68f0*/  @UP0 UIMAD.WIDE UR6, UR4, 0x4, UR6 ;  /* 0x00000004040608a5 */ /* 0x002fe6000f8e0206 */
[----:B------:R-:W1:Y:S03]  /*6900*/  @!UP0 LDCU UR4, c[0x0][0xc80] ;  /* 0x00019000ff0487ac */ /* 0x000e660008000800 */
[----:B------:R-:W-:Y:S01]  /*6910*/  IMAD.U32 R2, RZ, RZ, UR6 ;  /* 0x00000006ff027e24 */ /* 0x000fe2000f8e00ff */
[----:B------:R-:W-:Y:S05]  /*6920*/  MOV R3, UR7 ;  /* 0x0000000700037c02 */ /* 0x000fea0008000f00 */
[----:B-----5:R2:W5:Y:S02]  /*6930*/  @P3 LDG.E R53, desc[UR46][R2.64] ;  /* 0x0000002e02353981 */ /* 0x020564000c1e1900 */
[----:B-12---:R-:W-:Y:S02]  /*6940*/  @!P3 IMAD.U32 R53, RZ, RZ, UR4 ;  /* 0x00000004ff35be24 */ /* 0x006fe4000f8e00ff */
.L_x_103:
[----:B------:R-:W-:Y:S05]  /*6950*/  @!P4 BRA `(.L_x_104) ;  /* 0x000000000020c947 */ /* 0x000fea0003800000 */
[----:B------:R-:W-:Y:S04]  /*6960*/  ISETP.NE.U32.AND P3, PT, R80, RZ, PT ;  /* 0x000000ff5000720c */ /* 0x000fe80003f65070 */
[----:B------:R-:W-:Y:S11]  /*6970*/  ISETP.NE.AND.EX P3, PT, R81, RZ, PT, P3 ;  /* 0x000000ff5100720c */ /* 0x000ff60003f65330 */
[----:B------:R-:W-:Y:S02]  /*6980*/  @!UPT UIADD3 URZ, UPT, UPT, URZ, URZ, URZ ;  /* 0x000000fffffff290 */ /* 0x000fe4000fffe0ff */
[----:B------:R-:W1:Y:S01]  /*6990*/  @P3 LDC.64 R2, c[0x0][0xca8] ;  /* 0x00032a00ff023b82 */ /* 0x000e620000000a00 */
[----:B------:R-:W-:Y:S04]  /*69a0*/  @P3 IMAD R0, R82, UR36, RZ ;  /* 0x0000002452003c24 */ /* 0x000fe8000f8e02ff */
[----:B-1----:R-:W-:Y:S05]  /*69b0*/  @P3 IMAD.WIDE R2, R0, 0x4, R2 ;  /* 0x0000000400023825 */ /* 0x002fea00078e0202 */
[----:B-----5:R1:W5:Y:S02]  /*69c0*/  @P3 LDG.E R52, desc[UR46][R2.64] ;  /* 0x0000002e02343981 */ /* 0x020364000c1e1900 */
[----:B-1----:R-:W2:Y:S02]  /*69d0*/  @!P3 LDC R52, c[0x0][0xca0] ;  /* 0x00032800ff34bb82 */ /* 0x002ea40000000800 */
.L_x_104:
[----:B-----5:R-:W-:Y:S01]  /*69e0*/  FSETP.NEU.AND P3, PT, R53, RZ, PT ;  /* 0x000000ff3500720b */ /* 0x020fe20003f6d000 */
[----:B------:R-:W-:Y:S01]  /*69f0*/  IMAD.MOV.U32 R69, RZ, RZ, 0x10 ;  /* 0x00000010ff457424 */ /* 0x000fe200078e00ff */
[----:B------:R-:W-:Y:S01]  /*6a00*/  SEL R2, RZ, 0xffffffff, P2 ;  /* 0xffffffffff027807 */ /* 0x000fe20001000000 */
[----:B------:R-:W-:Y:S01]  /*6a10*/  IMAD R59, R94, 0x80, R95 ;  /* 0x000000805e3b7824 */ /* 0x000fe200078e025f */
[----:B------:R-:W-:Y:S01]  /*6a20*/  @P1 LOP3.LUT P2, RZ, R86, 0xff, RZ, 0xc0, !PT ;  /* 0x000000ff56ff1812 */ /* 0x000fe2000784c0ff */
[----:B------:R-:W-:Y:S01]  /*6a30*/  IMAD.SHL.U32 R104, R96, 0x2, RZ ;  /* 0x0000000260687824 */ /* 0x000fe200078e00ff */
[----:B------:R-:W-:Y:S01]  /*6a40*/  @P1 SEL R0, RZ, 0xffffffff, P3 ;  /* 0xffffffffff001807 */ /* 0x000fe20001800000 */
[----:B------:R-:W-:Y:S01]  /*6a50*/  BSSY B1, `(.L_x_105) ;  /* 0x0000039000017945 */ /* 0x000fe20003800000 */
[----:B------:R-:W-:Y:S01]  /*6a60*/  LEA R58, R94, UR50, 0x3 ;  /* 0x000000325e3a7c11 */ /* 0x000fe2000f8e18ff */
[----:B------:R-:W-:Y:S01]  /*6a70*/  VIADD R103, R104, UR50 ;  /* 0x0000003268677c36 */ /* 0x000fe20008000000 */
[----:B------:R-:W-:Y:S01]  /*6a80*/  @P0 SEL R0, R2, R0, !P2 ;  /* 0x0000000002000207 */ /* 0x000fe20005000000 */
[----:B------:R-:W-:Y:S01]  /*6a90*/  IMAD.MOV.U32 R70, RZ, RZ, 0x1 ;  /* 0x00000001ff467424 */ /* 0x000fe200078e00ff */
[----:B------:R-:W-:Y:S01]  /*6aa0*/  SHF.L.U32 R3, R93, 0x1f, RZ ;  /* 0x0000001f5d037819 */ /* 0x000fe200000006ff */
[----:B------:R-:W-:Y:S01]  /*6ab0*/  IMAD.MOV.U32 R68, RZ, RZ, RZ ;  /* 0x000000ffff447224 */ /* 0x000fe200078e00ff */
[----:B------:R-:W-:Y:S02]  /*6ac0*/  @P1 LOP3.LUT R0, R0, 0x1, RZ, 0xc0, !PT ;  /* 0x0000000100001812 */ /* 0x000fe400078ec0ff */
[----:B------:R-:W-:Y:S02]  /*6ad0*/  CS2R R78, SRZ ;  /* 0x00000000004e7805 */ /* 0x000fe4000001ff00 */
[----:B------:R-:W-:Y:S02]  /*6ae0*/  PLOP3.LUT P2, PT, PT, PT, UP1, 0x80, 0x8 ;  /* 0x000000000008781c */ /* 0x000fe40003f4f018 */
[----:B------:R-:W-:Y:S02]  /*6af0*/  CS2R R76, SRZ ;  /* 0x00000000004c7805 */ /* 0x000fe4000001ff00 */
[----:B------:R-:W-:Y:S02]  /*6b00*/  ISETP.NE.U32.OR P4, PT, R0, 0x1, !P1 ;  /* 0x000000010000780c */ /* 0x000fe40004f85470 */
[----:B------:R-:W-:Y:S02]  /*6b10*/  CS2R R74, SRZ ;  /* 0x00000000004a7805 */ /* 0x000fe4000001ff00 */
[----:B------:R-:W-:Y:S02]  /*6b20*/  LOP3.LUT P5, RZ, R97, 0x40, RZ, 0xc0, !PT ;  /* 0x0000004061ff7812 */ /* 0x000fe400078ac0ff */
[----:B------:R-:W-:Y:S02]  /*6b30*/  CS2R R72, SRZ ;  /* 0x0000000000487805 */ /* 0x000fe4000001ff00 */
[----:B------:R-:W-:Y:S02]  /*6b40*/  P2R R105, PR, RZ, 0x10 ;  /* 0x00000010ff697803 */ /* 0x000fe40000000000 */
[----:B------:R-:W-:Y:S02]  /*6b50*/  CS2R R66, SRZ ;  /* 0x0000000000427805 */ /* 0x000fe4000001ff00 */
[----:B------:R-:W-:Y:S02]  /*6b60*/  SEL R69, R69, 0xfffffff0, !P5 ;  /* 0xfffffff045457807 */ /* 0x000fe40006800000 */
[----:B------:R-:W-:Y:S02]  /*6b70*/  CS2R R64, SRZ ;  /* 0x0000000000407805 */ /* 0x000fe4000001ff00 */
[----:B------:R-:W-:Y:S02]  /*6b80*/  CS2R R62, SRZ ;  /* 0x00000000003e7805 */ /* 0x000fe4000001ff00 */
[----:B------:R-:W-:Y:S01]  /*6b90*/  CS2R R60, SRZ ;  /* 0x00000000003c7805 */ /* 0x000fe2000001ff00 */
[----:B------:R-:W-:Y:S01]  /*6ba0*/  IMAD.IADD R103, R103, 0x1, R69 ;  /* 0x0000000167677824 */ /* 0x000fe200078e0245 */
[----:B------:R-:W-:Y:S04]  /*6bb0*/  @P4 SHF.L.U32 R0, RZ, 0x1f, RZ ;  /* 0x0000001fff004819 */ /* 0x000fe800000006ff */
[----:B------:R1:W3:Y:S01]  /*6bc0*/  @P4 SYNCS.PHASECHK.TRANS64.TRYWAIT P1, [UR50+0x60], R0 ;  /* 0x00006000ff0045a7 */ /* 0x0002e20008021132 */
[----:B------:R4:W2:Y:S01]  /*6bd0*/  SYNCS.PHASECHK.TRANS64.TRYWAIT P0, [R58+URZ+0xd0], R3 ;  /* 0x0000d0033a0075a7 */ /* 0x0008a200080011ff */
[----:B-1----:R-:W-:Y:S02]  /*6be0*/  SEL R0, RZ, 0xffffffff, P3 ;  /* 0xffffffffff007807 */ /* 0x002fe40001800000 */
[----:B------:R-:W-:Y:S04]  /*6bf0*/  LOP3.LUT P3, R101, R86, 0xff, RZ, 0xc0, !PT ;  /* 0x000000ff56657812 */ /* 0x000fe8000786c0ff */
[----:B------:R-:W-:Y:S04]  /*6c00*/  @P2 SEL R0, R2, R0, !P3 ;  /* 0x0000000002002207 */ /* 0x000fe80005800000 */
[----:B------:R-:W-:Y:S04]  /*6c10*/  LOP3.LUT R0, R0, 0x1, RZ, 0xc0, !PT ;  /* 0x0000000100007812 */ /* 0x000fe800078ec0ff */
[----:B------:R-:W-:Y:S02]  /*6c20*/  ISETP.NE.U32.AND P2, PT, R0, 0x1, PT ;  /* 0x000000010000780c */ /* 0x000fe40003f45070 */
[----:B------:R-:W-:Y:S02]  /*6c30*/  SHF.R.U32.HI R0, RZ, 0x15, R59 ;  /* 0x00000015ff007819 */ /* 0x000fe4000001163b */
[----:B------:R-:W-:Y:S02]  /*6c40*/  P2R R71, PR, RZ, 0x4 ;  /* 0x00000004ff477803 */ /* 0x000fe40000000000 */
[----:B------:R-:W-:Y:S02]  /*6c50*/  LOP3.LUT R2, R0, 0x3, RZ, 0xc0, !PT ;  /* 0x0000000300027812 */ /* 0x000fe400078ec0ff */
[----:B---3--:R-:W-:Y:S01]  /*6c60*/  @P4 SEL R70, RZ, 0x1, !P1 ;  /* 0x00000001ff464807 */ /* 0x008fe20004800000 */
[----:B--2-4-:R-:W-:Y:S06]  /*6c70*/  @!P4 BRA `(.L_x_106) ;  /* 0x000000000058c947 */ /* 0x014fec0003800000 */
[----:B------:R-:W-:Y:S01]  /*6c80*/  IMAD.MOV.U32 R79, RZ, RZ, RZ ;  /* 0x000000ffff4f7224 */ /* 0x000fe200078e00ff */
[----:B------:R-:W-:Y:S01]  /*6c90*/  ISETP.NE.AND P1, PT, R70, RZ, PT ;  /* 0x000000ff4600720c */ /* 0x000fe20003f25270 */
[----:B------:R-:W-:Y:S01]  /*6ca0*/  BSSY B0, `(.L_x_107) ;  /* 0x000000c000007945 */ /* 0x000fe20003800000 */
[----:B------:R-:W-:Y:S02]  /*6cb0*/  CS2R R62, SRZ ;  /* 0x00000000003e7805 */ /* 0x000fe4000001ff00 */
[----:B------:R-:W-:Y:S02]  /*6cc0*/  CS2R R60, SRZ ;  /* 0x00000000003c7805 */ /* 0x000fe4000001ff00 */
[----:B------:R-:W-:Y:S02]  /*6cd0*/  CS2R R66, SRZ ;  /* 0x0000000000427805 */ /* 0x000fe4000001ff00 */
[----:B------:R-:W-:Y:S02]  /*6ce0*/  CS2R R64, SRZ ;  /* 0x0000000000407805 */ /* 0x000fe4000001ff00 */
[----:B------:R-:W-:Y:S02]  /*6cf0*/  CS2R R74, SRZ ;  /* 0x00000000004a7805 */ /* 0x000fe4000001ff00 */
[----:B------:R-:W-:Y:S02]  /*6d00*/  CS2R R72, SRZ ;  /* 0x0000000000487805 */ /* 0x000fe4000001ff00 */
[----:B------:R-:W-:Y:S01]  /*6d10*/  CS2R R76, SRZ ;  /* 0x00000000004c7805 */ /* 0x000fe2000001ff00 */
[----:B------:R-:W-:Y:S06]  /*6d20*/  @P1 BRA `(.L_x_108) ;  /* 0x00000000000c1947 */ /* 0x000fec0003800000 */
[----:B------:R-:W-:Y:S04]  /*6d30*/  SHF.L.U32 R5, RZ, 0x1f, RZ ;  /* 0x0000001fff057819 */ /* 0x000fe800000006ff */
[----:B------:R-:W1:Y:S02]  /*6d40*/  SYNCS.PHASECHK.TRANS64.TRYWAIT P1, [UR50+0x60], R5 ;  /* 0x00006005ff0075a7 */ /* 0x000e640008021132 */
[----:B-1----:R-:W-:Y:S05]  /*6d50*/  @!P1 BRA `(.L_x_109) ;  /* 0x0000008000e49947 */ /* 0x002fea0003800000 */
.L_x_108:
[----:B------:R-:W-:Y:S05]  /*6d60*/  BSYNC B0 ;  /* 0x0000000000007941 */ /* 0x000fea0003800000 */
.L_x_107:
[----:B------:R-:W-:Y:S01]  /*6d70*/  ISETP.NE.AND P1, PT, R71, RZ, PT ;  /* 0x000000ff4700720c */ /* 0x000fe20003f25270 */
[----:B------:R-:W-:Y:S11]  /*6d80*/  HFMA2 R68, -RZ, RZ, 0, 5.9604644775390625e-08 ;  /* 0x00000001ff447431 */ /* 0x000ff600000001ff */
[----:B------:R-:W-:Y:S01]  /*6d90*/  @!UPT UIADD3 URZ, UPT, UPT, URZ, URZ, URZ ;  /* 0x000000fffffff290 */ /* 0x000fe2000fffe0ff */
[----:B------:R2:W3:Y:S04]  /*6da0*/  @P1 LDS.128 R60, [R104+UR50+0x200] ;  /* 0x00020032683c1984 */ /* 0x0004e80008000c00 */
[----:B------:R2:W4:Y:S04]  /*6db0*/  @P1 LDS.128 R64, [R103+0x200] ;  /* 0x0002000067401984 */ /* 0x0005280000000c00 */
[----:B------:R2:W1:Y:S04]  /*6dc0*/  @P1 LDS.128 R72, [R104+UR50+0xa00] ;  /* 0x000a003268481984 */ /* 0x0004680008000c00 */
[----:B------:R2:W1:Y:S02]  /*6dd0*/  @P1 LDS.128 R76, [R103+0xa00] ;  /* 0x000a0000674c1984 */ /* 0x0004640000000c00 */
.L_x_106:
[----:B------:R-:W-:Y:S05]  /*6de0*/  BSYNC B1 ;  /* 0x0000000000017941 */ /* 0x000fea0003800000 */
.L_x_105:
[----:B------:R-:W-:Y:S02]  /*6df0*/  ISETP.NE.AND P1, PT, R98, R2, PT ;  /* 0x000000026200720c */ /* 0x000fe40003f25270 */
[----:B------:R-:W-:Y:S01]  /*6e00*/  MOV R39, RZ ;  /* 0x000000ff00277202 */ /* 0x000fe20000000f00 */
[----:B------:R-:W-:Y:S10]  /*6e10*/  @P0 BRA `(.L_x_110) ;  /* 0x0000000000080947 */ /* 0x000ff40003800000 */
[----:B------:R-:W5:Y:S02]  /*6e20*/  SYNCS.PHASECHK.TRANS64.TRYWAIT P0, [R58+URZ+0xd0], R3 ;  /* 0x0000d0033a0075a7 */ /* 0x000f6400080011ff */
[----:B-----5:R-:W-:Y:S05]  /*6e30*/  @!P0 BRA `(.L_x_111) ;  /* 0x0000008000c48947 */ /* 0x020fea0003800000 */
.L_x_110:
[----:B------:R-:W-:Y:S01]  /*6e40*/  IMAD.MOV.U32 R38, RZ, RZ, RZ ;  /* 0x000000ffff267224 */ /* 0x000fe200078e00ff */
[----:B------:R-:W-:Y:S02]  /*6e50*/  CS2R R36, SRZ ;  /* 0x0000000000247805 */ /* 0x000fe4000001ff00 */
        /* <DEDUP_REMOVED lines=13> */
[----:B-1----:R-:W-:Y:S01]  /*6f30*/  CS2R R4, SRZ ;  /* 0x0000000000047805 */ /* 0x002fe2000001ff00 */
[----:B------:R-:W-:Y:S06]  /*6f40*/  @P1 BRA `(.L_x_112) ;  /* 0x0000000000bc1947 */ /* 0x000fec0003800000 */
[----:B------:R-:W-:Y:S11]  /*6f50*/  LOP3.LUT P0, RZ, R0, 0x3, R99, 0x48, !PT ;  /* 0x0000000300ff7812 */ /* 0x000ff60007804863 */
[----:B------:R-:W-:Y:S02]  /*6f60*/  @!UPT UIADD3 URZ, UPT, UPT, URZ, URZ, URZ ;  /* 0x000000fffffff290 */ /* 0x000fe4000fffe0ff */
[----:B------:R-:W-:Y:S05]  /*6f70*/  @!P0 BRA `(.L_x_113) ;  /* 0x0000000000408947 */ /* 0x000fea0003800000 */
[----:B------:R-:W1:Y:S01]  /*6f80*/  LDCU.64 UR8, c[0x4][0x70] ;  /* 0x01000e00ff0877ac */ /* 0x000e620008000a00 */
[----:B------:R-:W-:Y:S01]  /*6f90*/  MOV R15, 0x0 ;  /* 0x00000000000f7802 */ /* 0x000fe20000000f00 */
[----:B------:R-:W-:Y:S02]  /*6fa0*/  HFMA2 R12, -RZ, RZ, 0, 5.9604644775390625e-08 ;  /* 0x00000001ff0c7431 */ /* 0x000fe400000001ff */
[----:B------:R-:W-:Y:S02]  /*6fb0*/  IMAD.MOV.U32 R8, RZ, RZ, 0x192 ;  /* 0x00000192ff087424 */ /* 0x000fe400078e00ff */
[----:B------:R-:W-:Y:S01]  /*6fc0*/  IMAD.MOV.U32 R13, RZ, RZ, RZ ;  /* 0x000000ffff0d7224 */ /* 0x000fe200078e00ff */
[----:B------:R-:W5:Y:S01]  /*6fd0*/  LDCU.64 UR6, c[0x4][0x78] ;  /* 0x01000f00ff0677ac */ /* 0x000f620008000a00 */
[----:B------:R-:W2:Y:S01]  /*6fe0*/  LDC.64 R14, c[0x4][R15] ;  /* 0x010000000f0e7b82 */ /* 0x000ea20000000a00 */
[----:B------:R-:W3:Y:S01]  /*6ff0*/  LDCU.64 UR4, c[0x4][0x10] ;  /* 0x01000200ff0477ac */ /* 0x000ee20008000a00 */
[----:B-1----:R-:W-:Y:S01]  /*7000*/  MOV R5, UR9 ;  /* 0x0000000900057c02 */ /* 0x002fe20008000f00 */
[----:B------:R-:W-:Y:S01]  /*7010*/  IMAD.U32 R4, RZ, RZ, UR8 ;  /* 0x00000008ff047e24 */ /* 0x000fe2000f8e00ff */
[----:B-----5:R-:W-:Y:S01]  /*7020*/  MOV R7, UR7 ;  /* 0x0000000700077c02 */ /* 0x020fe20008000f00 */
[----:B------:R-:W-:Y:S01]  /*7030*/  IMAD.U32 R6, RZ, RZ, UR6 ;  /* 0x00000006ff067e24 */ /* 0x000fe2000f8e00ff */
[----:B---3--:R-:W-:Y:S01]  /*7040*/  MOV R11, UR5 ;  /* 0x00000005000b7c02 */ /* 0x008fe20008000f00 */
[----:B------:R-:W-:Y:S02]  /*7050*/  IMAD.U32 R10, RZ, RZ, UR4 ;  /* 0x00000004ff0a7e24 */ /* 0x000fe4000f8e00ff */
[----:B------:R-:W-:Y:S07]  /*7060*/  LEPC R20, `(.L_x_113) ;  /* 0x000000001014794e */ /* 0x000fee0000000000 */
[----:B--2-4-:R-:W-:Y:S05]  /*7070*/  CALL.ABS.NOINC R14 ;  /* 0x000000000e007343 */ /* 0x014fea0003c00000 */
.L_x_113:
[----:B------:R-:W-:Y:S05]  /*7080*/  WARPSYNC.ALL ;  /* 0x0000000000007948 */ /* 0x000fea0003800000 */
[C---:B------:R-:W-:Y:S01]  /*7090*/  R2UR UR4, R59.reuse ;  /* 0x000000003b0472ca */ /* 0x040fe200000e0000 */
[----:B------:R-:W-:Y:S05]  /*70a0*/  VIADD R0, R59, 0x40 ;  /* 0x000000403b007836 */ /* 0x000fea0000000000 */
[----:B------:R-:W-:Y:S04]  /*70b0*/  SHF.R.U32.HI R0, RZ, 0x15, R0 ;  /* 0x00000015ff007819 */ /* 0x000fe80000011600 */
[----:B------:R-:W-:Y:S03]  /*70c0*/  LOP3.LUT P0, RZ, R0, 0x3, R99, 0x48, !PT ;  /* 0x0000000300ff7812 */ /* 0x000fe60007804863 */
[----:B------:R-:W1:Y:S10]  /*70d0*/  LDTM.x16 R24, tmem[UR4] ;  /* 0x00000004001879ee */ /* 0x000e740008240000 */
[----:B-1----:R-:W-:Y:S05]  /*70e0*/  @!P0 BRA `(.L_x_114) ;  /* 0x0000000000408947 */ /* 0x002fea0003800000 */
        /* <DEDUP_REMOVED lines=16> */
.L_x_114:
[----:B------:R-:W-:Y:S05]  /*71f0*/  WARPSYNC.ALL ;  /* 0x0000000000007948 */ /* 0x000fea0003800000 */
[----:B------:R-:W-:Y:S11]  /*7200*/  R2UR UR4, R59 ;  /* 0x000000003b0472ca */ /* 0x000ff600000e0000 */
[----:B------:R-:W-:Y:S02]  /*7210*/  @!UPT UIADD3 URZ, UPT, UPT, URZ, URZ, URZ ;  /* 0x000000fffffff290 */ /* 0x000fe4000fffe0ff */
[----:B------:R-:W1:Y:S02]  /*7220*/  LDTM.x16 R4, tmem[UR4+0x40] ;  /* 0x00004004000479ee */ /* 0x000e640008240000 */
[----:B-1----:R-:W-:Y:S01]  /*7230*/  NOP ;  /* 0x0000000000007918 */ /* 0x002fe20000000000 */
.L_x_112:
[----:B---3--:R-:W-:Y:S01]  /*7240*/  SHF.L.U32 R20, R60, 0x10, RZ ;  /* 0x000000103c147819 */ /* 0x008fe200000006ff */
[----:B------:R-:W-:Y:S01]  /*7250*/  FMUL R0, R52, R24 ;  /* 0x0000001834007220 */ /* 0x000fe20000400000 */
[----:B------:R-:W-:Y:S01]  /*7260*/  ISETP.NE.AND P0, PT, R98, R2, PT ;  /* 0x000000026200720c */ /* 0x000fe20003f05270 */
[----:B------:R-:W-:Y:S01]  /*7270*/  FMUL R2, R52, R25 ;  /* 0x0000001934027220 */ /* 0x000fe20000400000 */
[----:B------:R-:W-:Y:S01]  /*7280*/  LOP3.LUT R21, R60, 0xffff0000, RZ, 0xc0, !PT ;  /* 0xffff00003c157812 */ /* 0x000fe200078ec0ff */
[----:B------:R-:W-:Y:S01]  /*7290*/  FFMA R0, R53, R20, R0 ;  /* 0x0000001435007223 */ /* 0x000fe20000000000 */
[C---:B------:R-:W-:Y:S01]  /*72a0*/  SHF.L.U32 R22, R61.reuse, 0x10, RZ ;  /* 0x000000103d167819 */ /* 0x040fe200000006ff */
[----:B------:R-:W-:Y:S01]  /*72b0*/  FMUL R3, R52, R26 ;  /* 0x0000001a34037220 */ /* 0x000fe20000400000 */
[----:B------:R-:W-:Y:S01]  /*72c0*/  LOP3.LUT R23, R61, 0xffff0000, RZ, 0xc0, !PT ;  /* 0xffff00003d177812 */ /* 0x000fe200078ec0ff */
[C---:B------:R-:W-:Y:S01]  /*72d0*/  FFMA R2, R53.reuse, R21, R2 ;  /* 0x0000001535027223 */ /* 0x040fe20000000002 */
[----:B------:R-:W-:Y:S01]  /*72e0*/  SHF.L.U32 R40, R62, 0x10, RZ ;  /* 0x000000103e287819 */ /* 0x000fe200000006ff */
[----:B------:R-:W-:Y:S01]  /*72f0*/  FMUL R20, R52, R27 ;  /* 0x0000001b34147220 */ /* 0x000fe20000400000 */
[----:B------:R-:W-:Y:S01]  /*7300*/  LOP3.LUT R41, R62, 0xffff0000, RZ, 0xc0, !PT ;  /* 0xffff00003e297812 */ /* 0x000fe200078ec0ff */
[----:B------:R-:W-:Y:S01]  /*7310*/  FFMA R3, R53, R22, R3 ;  /* 0x0000001635037223 */ /* 0x000fe20000000003 */
[----:B------:R-:W-:Y:S01]  /*7320*/  F2FP.BF16.F32.PACK_AB R108, R2, R0 ;  /* 0x00000000026c723e */ /* 0x000fe200000010ff */
[C---:B------:R-:W-:Y:S01]  /*7330*/  FMUL R21, R52.reuse, R28 ;  /* 0x0000001c34157220 */ /* 0x040fe20000400000 */
[----:B------:R-:W-:Y:S01]  /*7340*/  LOP3.LUT R42, R77, 0xffff0000, RZ, 0xc0, !PT ;  /* 0xffff00004d2a7812 */ /* 0x000fe200078ec0ff */
[----:B------:R-:W-:Y:S01]  /*7350*/  FMUL R22, R52, R29 ;  /* 0x0000001d34167220 */ /* 0x000fe20000400000 */
[----:B------:R-:W-:Y:S01]  /*7360*/  SHF.L.U32 R54, R78, 0x10, RZ ;  /* 0x000000104e367819 */ /* 0x000fe200000006ff */
[----:B------:R-:W-:Y:S01]  /*7370*/  FFMA R20, R53, R23, R20 ;  /* 0x0000001735147223 */ /* 0x000fe20000000014 */
[----:B------:R-:W-:Y:S01]  /*7380*/  SHF.L.U32 R23, R63, 0x10, RZ ;  /* 0x000000103f177819 */ /* 0x000fe200000006ff */
[----:B------:R-:W-:Y:S01]  /*7390*/  FFMA R21, R53, R40, R21 ;  /* 0x0000002835157223 */ /* 0x000fe20000000015 */
[----:B------:R-:W-:Y:S01]  /*73a0*/  LOP3.LUT R40, R63, 0xffff0000, RZ, 0xc0, !PT ;  /* 0xffff00003f287812 */ /* 0x000fe200078ec0ff */
[C---:B------:R-:W-:Y:S01]  /*73b0*/  FFMA R22, R53.reuse, R41, R22 ;  /* 0x0000002935167223 */ /* 0x040fe20000000016 */
[----:B------:R-:W-:Y:S01]  /*73c0*/  F2FP.BF16.F32.PACK_AB R109, R20, R3 ;  /* 0x00000003146d723e */ /* 0x000fe200000010ff */
[----:B------:R-:W-:Y:S01]  /*73d0*/  FMUL R0, R52, R30 ;  /* 0x0000001e34007220 */ /* 0x000fe20000400000 */
[----:B----4-:R-:W-:Y:S01]  /*73e0*/  LOP3.LUT R41, R66, 0xffff0000, RZ, 0xc0, !PT ;  /* 0xffff000042297812 */ /* 0x010fe200078ec0ff */
[----:B------:R-:W-:Y:S01]  /*73f0*/  FMUL R2, R52, R31 ;  /* 0x0000001f34027220 */ /* 0x000fe20000400000 */
[----:B------:R-:W-:Y:S01]  /*7400*/  F2FP.BF16.F32.PACK_AB R110, R22, R21 ;  /* 0x00000015166e723e */ /* 0x000fe200000010ff */
[C---:B------:R-:W-:Y:S01]  /*7410*/  FFMA R0, R53.reuse, R23, R0 ;  /* 0x0000001735007223 */ /* 0x040fe20000000000 */
[C---:B------:R-:W-:Y:S01]  /*7420*/  SHF.L.U32 R22, R64.reuse, 0x10, RZ ;  /* 0x0000001040167819 */ /* 0x040fe200000006ff */
[----:B------:R-:W-:Y:S01]  /*7430*/  FFMA R2, R53, R40, R2 ;  /* 0x0000002835027223 */ /* 0x000fe20000000002 */
[----:B------:R-:W-:Y:S01]  /*7440*/  LOP3.LUT R23, R64, 0xffff0000, RZ, 0xc0, !PT ;  /* 0xffff000040177812 */ /* 0x000fe200078ec0ff */
[C---:B------:R-:W-:Y:S01]  /*7450*/  FMUL R3, R52.reuse, R32 ;  /* 0x0000002034037220 */ /* 0x040fe20000400000 */
[----:B------:R-:W-:Y:S01]  /*7460*/  SHF.L.U32 R40, R65, 0x10, RZ ;  /* 0x0000001041287819 */ /* 0x000fe200000006ff */
[----:B------:R-:W-:Y:S01]  /*7470*/  FMUL R20, R52, R33 ;  /* 0x0000002134147220 */ /* 0x000fe20000400000 */
[----:B------:R-:W-:Y:S01]  /*7480*/  F2FP.BF16.F32.PACK_AB R111, R2, R0 ;  /* 0x00000000026f723e */ /* 0x000fe200000010ff */
[----:B------:R-:W-:Y:S01]  /*7490*/  FMUL R21, R52, R34 ;  /* 0x0000002234157220 */ /* 0x000fe20000400000 */
[----:B------:R-:W-:Y:S01]  /*74a0*/  LOP3.LUT R55, R78, 0xffff0000, RZ, 0xc0, !PT ;  /* 0xffff00004e377812 */ /* 0x000fe200078ec0ff */
[----:B------:R-:W-:Y:S01]  /*74b0*/  FFMA R3, R53, R22, R3 ;  /* 0x0000001635037223 */ /* 0x000fe20000000003 */
[----:B------:R-:W-:Y:S01]  /*74c0*/  SHF.L.U32 R56, R79, 0x10, RZ ;  /* 0x000000104f387819 */ /* 0x000fe200000006ff */
[----:B------:R-:W-:Y:S01]  /*74d0*/  FFMA R20, R53, R23, R20 ;  /* 0x0000001735147223 */ /* 0x000fe20000000014 */
[----:B------:R-:W-:Y:S01]  /*74e0*/  LOP3.LUT R23, R65, 0xffff0000, RZ, 0xc0, !PT ;  /* 0xffff000041177812 */ /* 0x000fe200078ec0ff */
[----:B------:R-:W-:Y:S01]  /*74f0*/  FFMA R21, R53, R40, R21 ;  /* 0x0000002835157223 */ /* 0x000fe20000000015 */
[----:B------:R-:W-:Y:S01]  /*7500*/  SHF.L.U32 R40, R66, 0x10, RZ ;  /* 0x0000001042287819 */ /* 0x000fe200000006ff */
[----:B------:R-:W-:Y:S01]  /*7510*/  FMUL R0, R52, R35 ;  /* 0x0000002334007220 */ /* 0x000fe20000400000 */
[----:B------:R-:W-:Y:S01]  /*7520*/  F2FP.BF16.F32.PACK_AB R112, R20, R3 ;  /* 0x000000031470723e */ /* 0x000fe200000010ff */
[C---:B------:R-:W-:Y:S01]  /*7530*/  FMUL R2, R52.reuse, R36 ;  /* 0x0000002434027220 */ /* 0x040fe20000400000 */
[----:B------:R-:W-:Y:S01]  /*7540*/  LOP3.LUT R57, R79, 0xffff0000, RZ, 0xc0, !PT ;  /* 0xffff00004f397812 */ /* 0x000fe200078ec0ff */
[----:B------:R-:W-:Y:S01]  /*7550*/  FMUL R22, R52, R37 ;  /* 0x0000002534167220 */ /* 0x000fe20000400000 */
[----:B------:R-:W-:Y:S01]  /*7560*/  ISETP.NE.AND P1, PT, R98, RZ, PT ;  /* 0x000000ff6200720c */ /* 0x000fe20003f25270 */
[----:B------:R-:W-:Y:S01]  /*7570*/  FFMA R0, R53, R23, R0 ;  /* 0x0000001735007223 */ /* 0x000fe20000000000 */
[----:B------:R-:W-:Y:S01]  /*7580*/  SHF.L.U32 R23, R67, 0x10, RZ ;  /* 0x0000001043177819 */ /* 0x000fe200000006ff */
[----:B------:R-:W-:Y:S01]  /*7590*/  FFMA R2, R53, R40, R2 ;  /* 0x0000002835027223 */ /* 0x000fe20000000002 */
[----:B------:R-:W-:Y:S01]  /*75a0*/  LOP3.LUT R40, R67, 0xffff0000, RZ, 0xc0, !PT ;  /* 0xffff000043287812 */ /* 0x000fe200078ec0ff */
[----:B------:R1:W-:Y:S01]  /*75b0*/  @!P0 STS.128 [R104+UR50+0x200], R108 ;  /* 0x0002006c68008988 */ /* 0x0003e20008000c32 */
[----:B------:R-:W-:Y:S01]  /*75c0*/  F2FP.BF16.F32.PACK_AB R113, R0, R21 ;  /* 0x000000150071723e */ /* 0x000fe200000010ff */
[C---:B------:R-:W-:Y:S01]  /*75d0*/  FFMA R22, R53.reuse, R41, R22 ;  /* 0x0000002935167223 */ /* 0x040fe20000000016 */
[----:B------:R-:W-:Y:S01]  /*75e0*/  LOP3.LUT R41, R74, 0xffff0000, RZ, 0xc0, !PT ;  /* 0xffff00004a297812 */ /* 0x000fe200078ec0ff */
[C---:B------:R-:W-:Y:S01]  /*75f0*/  FMUL R3, R52.reuse, R38 ;  /* 0x0000002634037220 */ /* 0x040fe20000400000 */
[C---:B------:R-:W-:Y:S01]  /*7600*/  FMUL R20, R52.reuse, R39 ;  /* 0x0000002734147220 */ /* 0x040fe20000400000 */
        /* <DEDUP_REMOVED lines=9> */
[C---:B------:R-:W-:Y:S01]  /*76a0*/  FFMA R0, R53.reuse, R22, R0 ;  /* 0x0000001635007223 */ /* 0x040fe20000000000 */
[C---:B------:R-:W-:Y:S01]  /*76b0*/  FFMA R2, R53.reuse, R23, R2 ;  /* 0x0000001735027223 */ /* 0x040fe20000000002 */
[----:B------:R-:W-:Y:S01]  /*76c0*/  F2FP.BF16.F32.PACK_AB R115, R20, R3 ;  /* 0x000000031473723e */ /* 0x000fe200000010ff */
[----:B------:R-:W-:Y:S01]  /*76d0*/  FFMA R21, R53, R40, R21 ;  /* 0x0000002835157223 */ /* 0x000fe20000000015 */
[----:B------:R-:W-:Y:S01]  /*76e0*/  LOP3.LUT R23, R73, 0xffff0000, RZ, 0xc0, !PT ;  /* 0xffff000049177812 */ /* 0x000fe200078ec0ff */
[----:B------:R-:W-:Y:S01]  /*76f0*/  FMUL R3, R52, R7 ;  /* 0x0000000734037220 */ /* 0x000fe20000400000 */
[----:B------:R-:W-:Y:S01]  /*7700*/  SHF.L.U32 R40, R74, 0x10, RZ ;  /* 0x000000104a287819 */ /* 0x000fe200000006ff */
[----:B------:R1:W-:Y:S01]  /*7710*/  @!P0 STS.128 [R103+0x200], R112 ;  /* 0x0002007067008388 */ /* 0x0003e20000000c00 */
[C---:B------:R-:W-:Y:S01]  /*7720*/  FMUL R20, R52.reuse, R8 ;  /* 0x0000000834147220 */ /* 0x040fe20000400000 */
[----:B------:R-:W-:Y:S01]  /*7730*/  FMUL R22, R52, R9 ;  /* 0x0000000934167220 */ /* 0x000fe20000400000 */
[C---:B------:R-:W-:Y:S01]  /*7740*/  FFMA R3, R53.reuse, R23, R3 ;  /* 0x0000001735037223 */ /* 0x040fe20000000003 */
[----:B------:R-:W-:Y:S01]  /*7750*/  F2FP.BF16.F32.PACK_AB R116, R2, R0 ;  /* 0x000000000274723e */ /* 0x000fe200000010ff */
[----:B------:R-:W-:Y:S01]  /*7760*/  FFMA R20, R53, R40, R20 ;  /* 0x0000002835147223 */ /* 0x000fe20000000014 */
[C---:B------:R-:W-:Y:S01]  /*7770*/  SHF.L.U32 R23, R75.reuse, 0x10, RZ ;  /* 0x000000104b177819 */ /* 0x040fe200000006ff */
[C---:B------:R-:W-:Y:S01]  /*7780*/  FMUL R0, R52.reuse, R10 ;  /* 0x0000000a34007220 */ /* 0x040fe20000400000 */
[----:B------:R-:W-:Y:S01]  /*7790*/  LOP3.LUT R40, R75, 0xffff0000, RZ, 0xc0, !PT ;  /* 0xffff00004b287812 */ /* 0x000fe200078ec0ff */
[C---:B------:R-:W-:Y:S01]  /*77a0*/  FFMA R22, R53.reuse, R41, R22 ;  /* 0x0000002935167223 */ /* 0x040fe20000000016 */
[C---:B------:R-:W-:Y:S01]  /*77b0*/  FMUL R2, R52.reuse, R11 ;  /* 0x0000000b34027220 */ /* 0x040fe20000400000 */
[----:B------:R-:W-:Y:S01]  /*77c0*/  FFMA R0, R53, R23, R0 ;  /* 0x0000001735007223 */ /* 0x000fe20000000000 */
[----:B------:R-:W-:Y:S01]  /*77d0*/  F2FP.BF16.F32.PACK_AB R117, R3, R21 ;  /* 0x000000150375723e */ /* 0x000fe200000010ff */
[----:B------:R-:W-:Y:S01]  /*77e0*/  FMUL R3, R52, R12 ;  /* 0x0000000c34037220 */ /* 0x000fe20000400000 */
[----:B------:R-:W-:Y:S01]  /*77f0*/  FFMA R2, R53, R40, R2 ;  /* 0x0000002835027223 */ /* 0x000fe20000000002 */
[----:B------:R-:W-:Y:S01]  /*7800*/  SHF.L.U32 R23, R76, 0x10, RZ ;  /* 0x000000104c177819 */ /* 0x000fe200000006ff */
[----:B------:R-:W-:Y:S01]  /*7810*/  FMUL R21, R52, R14 ;  /* 0x0000000e34157220 */ /* 0x000fe20000400000 */
[----:B------:R-:W-:Y:S01]  /*7820*/  F2FP.BF16.F32.PACK_AB R118, R22, R20 ;  /* 0x000000141676723e */ /* 0x000fe200000010ff */
[----:B------:R-:W-:Y:S01]  /*7830*/  FMUL R20, R52, R13 ;  /* 0x0000000d34147220 */ /* 0x000fe20000400000 */
[----:B------:R-:W-:Y:S01]  /*7840*/  LOP3.LUT R40, R76, 0xffff0000, RZ, 0xc0, !PT ;  /* 0xffff00004c287812 */ /* 0x000fe200078ec0ff */
[C---:B------:R-:W-:Y:S01]  /*7850*/  FMUL R22, R52.reuse, R15 ;  /* 0x0000000f34167220 */ /* 0x040fe20000400000 */
[----:B------:R-:W-:Y:S01]  /*7860*/  SHF.L.U32 R41, R77, 0x10, RZ ;  /* 0x000000104d297819 */ /* 0x000fe200000006ff */
[C---:B------:R-:W-:Y:S01]  /*7870*/  FFMA R3, R53.reuse, R23, R3 ;  /* 0x0000001735037223 */ /* 0x040fe20000000003 */
[C---:B------:R-:W-:Y:S01]  /*7880*/  FMUL R23, R52.reuse, R16 ;  /* 0x0000001034177220 */ /* 0x040fe20000400000 */
[C---:B------:R-:W-:Y:S01]  /*7890*/  FFMA R20, R53.reuse, R40, R20 ;  /* 0x0000002835147223 */ /* 0x040fe20000000014 */
[C---:B------:R-:W-:Y:S01]  /*78a0*/  FMUL R40, R52.reuse, R17 ;  /* 0x0000001134287220 */ /* 0x040fe20000400000 */
[C---:B------:R-:W-:Y:S01]  /*78b0*/  FFMA R21, R53.reuse, R41, R21 ;  /* 0x0000002935157223 */ /* 0x040fe20000000015 */
[C---:B------:R-:W-:Y:S01]  /*78c0*/  FFMA R22, R53.reuse, R42, R22 ;  /* 0x0000002a35167223 */ /* 0x040fe20000000016 */
[C---:B------:R-:W-:Y:S01]  /*78d0*/  FMUL R41, R52.reuse, R18 ;  /* 0x0000001234297220 */ /* 0x040fe20000400000 */
[----:B------:R-:W-:Y:S01]  /*78e0*/  FMUL R42, R52, R19 ;  /* 0x00000013342a7220 */ /* 0x000fe20000400000 */
[----:B------:R-:W-:Y:S01]  /*78f0*/  F2FP.BF16.F32.PACK_AB R119, R2, R0 ;  /* 0x000000000277723e */ /* 0x000fe200000010ff */
[C---:B------:R-:W-:Y:S01]  /*7900*/  FFMA R23, R53.reuse, R54, R23 ;  /* 0x0000003635177223 */ /* 0x040fe20000000017 */
[C---:B------:R-:W-:Y:S01]  /*7910*/  FFMA R40, R53.reuse, R55, R40 ;  /* 0x0000003735287223 */ /* 0x040fe20000000028 */
[C---:B------:R-:W-:Y:S01]  /*7920*/  FFMA R41, R53.reuse, R56, R41 ;  /* 0x0000003835297223 */ /* 0x040fe20000000029 */
[----:B------:R-:W-:Y:S01]  /*7930*/  FFMA R42, R53, R57, R42 ;  /* 0x00000039352a7223 */ /* 0x000fe2000000002a */
[----:B------:R1:W-:Y:S01]  /*7940*/  @!P0 STS.128 [R104+UR50+0xa00], R116 ;  /* 0x000a007468008988 */ /* 0x0003e20008000c32 */
[----:B------:R-:W-:Y:S02]  /*7950*/  F2FP.BF16.F32.PACK_AB R21, R22, R21 ;  /* 0x000000151615723e */ /* 0x000fe400000010ff */
[----:B------:R-:W-:Y:S02]  /*7960*/  F2FP.BF16.F32.PACK_AB R22, R40, R23 ;  /* 0x000000172816723e */ /* 0x000fe400000010ff */
[----:B------:R-:W-:Y:S02]  /*7970*/  F2FP.BF16.F32.PACK_AB R20, R20, R3 ;  /* 0x000000031414723e */ /* 0x000fe400000010ff */
[----:B------:R-:W-:Y:S05]  /*7980*/  F2FP.BF16.F32.PACK_AB R23, R42, R41 ;  /* 0x000000292a17723e */ /* 0x000fea00000010ff */
[----:B------:R1:W-:Y:S01]  /*7990*/  @!P0 STS.128 [R103+0xa00], R20 ;  /* 0x000a001467008388 */ /* 0x0003e20000000c00 */
[----:B------:R-:W-:Y:S01]  /*79a0*/  @!PT LDS RZ, [RZ] ;  /* 0x00000000fffff984 */ /* 0x000fe20000000800 */
[----:B------:R-:W-:Y:S01]  /*79b0*/  @!PT LDS RZ, [RZ] ;  /* 0x00000000fffff984 */ /* 0x000fe20000000800 */
[----:B------:R-:W-:Y:S01]  /*79c0*/  @!PT LDS RZ, [RZ] ;  /* 0x00000000fffff984 */ /* 0x000fe20000000800 */
[----:B------:R-:W-:Y:S01]  /*79d0*/  @!PT LDS RZ, [RZ] ;  /* 0x00000000fffff984 */ /* 0x000fe20000000800 */
[----:B------:R3:W-:Y:S07]  /*79e0*/  MEMBAR.ALL.CTA ;  /* 0x0000000000007992 */ /* 0x0007ee0000008000 */
[----:B---3--:R-:W3:Y:S01]  /*79f0*/  FENCE.VIEW.ASYNC.S ;  /* 0x00000000000073c6 */ /* 0x008ee20000000000 */
[----:B------:R-:W-:Y:S05]  /*7a00*/  WARPSYNC.ALL ;  /* 0x0000000000007948 */ /* 0x000fea0003800000 */
[----:B------:R-:W-:Y:S01]  /*7a10*/  BSSY.RECONVERGENT B0, `(.L_x_115) ;  /* 0x0000011000007945 */ /* 0x000fe20003800200 */
[----:B---3--:R-:W-:Y:S06]  /*7a20*/  BAR.SYNC.DEFER_BLOCKING 0x1, 0x80 ;  /* 0x0042000000007b1d */ /* 0x008fec0000010000 */
[----:B------:R-:W-:Y:S05]  /*7a30*/  @P1 BRA `(.L_x_116) ;  /* 0x0000000000381947 */ /* 0x000fea0003800000 */
[----:B------:R-:W-:Y:S02]  /*7a40*/  UIADD3 UR4, UPT, UPT, UR50, 0x200, URZ ;  /* 0x0000020032047890 */ /* 0x000fe4000fffe0ff */
[----:B------:R-:W-:Y:S01]  /*7a50*/  UIADD3 UR8, UP0, UPT, UR58, 0xa80, URZ ;  /* 0x00000a803a087890 */ /* 0x000fe2000ff1e0ff */
[----:B------:R-:W-:Y:S01]  /*7a60*/  UMOV UR43, UR36 ;  /* 0x00000024002b7c82 */ /* 0x000fe20008000000 */
[----:B------:R-:W-:Y:S02]  /*7a70*/  UIADD3 UR5, UPT, UPT, UR41, 0x40, URZ ;  /* 0x0000004029057890 */ /* 0x000fe4000fffe0ff */
[----:B------:R-:W-:Y:S01]  /*7a80*/  MOV R88, UR4 ;  /* 0x0000000400587c02 */ /* 0x000fe20008000f00 */
[----:B------:R-:W-:Y:S02]  /*7a90*/  UIADD3.X UR9, UPT, UPT, URZ, UR59, URZ, UP0, !UPT ;  /* 0x0000003bff097290 */ /* 0x000fe400087fe4ff */
[----:B------:R-:W-:Y:S01]  /*7aa0*/  UIADD3 UR4, UPT, UPT, UR50, 0xa00, URZ ;  /* 0x00000a0032047890 */ /* 0x000fe2000fffe0ff */
[----:B------:R-:W-:Y:S01]  /*7ab0*/  R2UR UR40, R88 ;  /* 0x00000000582872ca */ /* 0x000fe200000e0000 */
[----:B------:R-:W-:Y:S01]  /*7ac0*/  UMOV UR6, UR42 ;  /* 0x0000002a00067c82 */ /* 0x000fe20008000000 */
[----:B------:R-:W-:Y:S11]  /*7ad0*/  UMOV UR7, UR36 ;  /* 0x0000002400077c82 */ /* 0x000ff60008000000 */
[----:B------:R3:W-:Y:S01]  /*7ae0*/  UTMASTG.3D [UR40], [UR8] ;  /* 0x00000028080073b5 */ /* 0x0007e20008010000 */
[----:B------:R3:W-:Y:S01]  /*7af0*/  UTMASTG.3D [UR4], [UR8] ;  /* 0x00000004080073b5 */ /* 0x0007e20008010000 */
[----:B------:R0:W-:Y:S01]  /*7b00*/  UTMACMDFLUSH ;  /* 0x00000000000079b7 */ /* 0x0001e20000000000 */
[----:B---3--:R-:W-:Y:S04]  /*7b10*/  DEPBAR.LE SB0, 0x1 ;  /* 0x000080400000791a */ /* 0x008fe80000000000 */
.L_x_116:
[----:B------:R-:W-:Y:S05]  /*7b20*/  BSYNC.RECONVERGENT B0 ;  /* 0x0000000000007941 */ /* 0x000fea0003800200 */
.L_x_115:
[----:B------:R-:W-:Y:S01]  /*7b30*/  BAR.SYNC.DEFER_BLOCKING 0x1, 0x80 ;  /* 0x0042000000007b1d */ /* 0x000fe20000010000 */
[----:B------:R-:W-:Y:S01]  /*7b40*/  ISETP.NE.AND P1, PT, R105, RZ, PT ;  /* 0x000000ff6900720c */ /* 0x000fe20003f25270 */
[----:B------:R-:W-:Y:S01]  /*7b50*/  UISETP.NE.AND UP0, UPT, UR51, URZ, UPT ;  /* 0x000000ff3300728c */ /* 0x000fe2000bf05270 */
[----:B------:R-:W-:Y:S11]  /*7b60*/  LEA R2, R68, UR50, 0x3 ;  /* 0x0000003244027c11 */ /* 0x000ff6000f8e18ff */
[----:B------:R-:W-:Y:S01]  /*7b70*/  @P1 SHF.L.U32 R3, RZ, 0x1f, RZ ;  /* 0x0000001fff031819 */ /* 0x000fe200000006ff */
[----:B------:R-:W-:Y:S06]  /*7b80*/  BRA.U !UP0, `(.L_x_117) ;  /* 0x0000000108247547 */ /* 0x000fec000b800000 */
[----:B-1----:R-:W-:Y:S01]  /*7b90*/  IMAD.U32 R20, RZ, RZ, UR57 ;  /* 0x00000039ff147e24 */ /* 0x002fe2000f8e00ff */
[----:B------:R-:W-:Y:S01]  /*7ba0*/  MOV R0, UR37 ;  /* 0x0000002500007c02 */ /* 0x000fe20008000f00 */
[----:B------:R-:W-:Y:S03]  /*7bb0*/  UIADD3 UR57, UPT, UPT, UR57, 0x1, URZ ;  /* 0x0000000139397890 */ /* 0x000fe6000fffe0ff */
[----:B------:R-:W-:Y:S01]  /*7bc0*/  @P1 LEA R20, R20, UR50, 0x3 ;  /* 0x0000003214141c11 */ /* 0x000fe2000f8e18ff */
[----:B------:R-:W-:Y:S04]  /*7bd0*/  UISETP.NE.AND UP0, UPT, UR57, 0x4, UPT ;  /* 0x000000043900788c */ /* 0x000fe8000bf05270 */
[----:B------:R-:W-:Y:S01]  /*7be0*/  @P1 VIADD R20, R20, 0x80 ;  /* 0x0000008014141836 */ /* 0x000fe20000000000 */
[----:B------:R-:W-:Y:S04]  /*7bf0*/  USEL UR57, UR57, URZ, UP0 ;  /* 0x000000ff39397287 */ /* 0x000fe80008000000 */
[----:B------:R-:W-:Y:S04]  /*7c00*/  @P1 PRMT R0, R0, 0x654, R20 ;  /* 0x0000065400001816 */ /* 0x000fe80000000014 */
[----:B------:R3:W-:Y:S04]  /*7c10*/  @P1 SYNCS.ARRIVE.TRANS64.RED.A1T0 RZ, [R0+URZ], RZ ;  /* 0x000000ff00ff19a7 */ /* 0x0007e800081004ff */
.L_x_117:
[----:B------:R-:W4:Y:S01]  /*7c20*/  @P1 SYNCS.PHASECHK.TRANS64.TRYWAIT P0, [R2+URZ+0x60], R3 ;  /* 0x00006003020015a7 */ /* 0x000f2200080011ff */
[----:B------:R-:W-:Y:S01]  /*7c30*/  BSSY B1, `(.L_x_118) ;  /* 0x0000014000017945 */ /* 0x000fe20003800000 */
[----:B----4-:R-:W-:Y:S03]  /*7c40*/  @P1 SEL R70, RZ, 0x1, !P0 ;  /* 0x00000001ff461807 */ /* 0x010fe60004000000 */
[----:B------:R-:W-:Y:S05]  /*7c50*/  @!P1 BRA `(.L_x_119) ;  /* 0x0000000000449947 */ /* 0x000fea0003800000 */
[----:B------:R-:W-:Y:S01]  /*7c60*/  ISETP.NE.AND P1, PT, R71, RZ, PT ;  /* 0x000000ff4700720c */ /* 0x000fe20003f25270 */
[----:B------:R-:W-:Y:S01]  /*7c70*/  BSSY B0, `(.L_x_120) ;  /* 0x0000009000007945 */ /* 0x000fe20003800000 */
[----:B------:R-:W-:Y:S11]  /*7c80*/  ISETP.NE.AND P0, PT, R70, RZ, PT ;  /* 0x000000ff4600720c */ /* 0x000ff60003f05270 */
[----:B-1----:R-:W-:Y:S05]  /*7c90*/  @P1 IMAD R20, R68, 0x1000, R104 ;  /* 0x0000100044141824 */ /* 0x002fea00078e0268 */
[----:B------:R-:W-:Y:S05]  /*7ca0*/  @P1 IADD3 R3, PT, PT, R20, UR50, RZ ;  /* 0x0000003214031c10 */ /* 0x000fea000fffe0ff */
[----:B------:R-:W-:Y:S01]  /*7cb0*/  @P1 IMAD.IADD R3, R69, 0x1, R3 ;  /* 0x0000000145031824 */ /* 0x000fe200078e0203 */
[----:B------:R-:W-:Y:S06]  /*7cc0*/  @P0 BRA `(.L_x_121) ;  /* 0x00000000000c0947 */ /* 0x000fec0003800000 */
[----:B---3--:R-:W-:Y:S04]  /*7cd0*/  SHF.L.U32 R0, RZ, 0x1f, RZ ;  /* 0x0000001fff007819 */ /* 0x008fe800000006ff */
[----:B------:R-:W1:Y:S02]  /*7ce0*/  SYNCS.PHASECHK.TRANS64.TRYWAIT P0, [R2+URZ+0x60], R0 ;  /* 0x00006000020075a7 */ /* 0x000e6400080011ff */
[----:B-1----:R-:W-:Y:S05]  /*7cf0*/  @!P0 BRA `(.L_x_122) ;  /* 0x0000007400288947 */ /* 0x002fea0003800000 */
.L_x_121:
[----:B------:R-:W-:Y:S05]  /*7d00*/  BSYNC B0 ;  /* 0x0000000000007941 */ /* 0x000fea0003800000 */
.L_x_120:
[----:B------:R-:W-:Y:S02]  /*7d10*/  ISETP.NE.AND P0, PT, R71, RZ, PT ;  /* 0x000000ff4700720c */ /* 0x000fe40003f05270 */
[----:B------:R-:W-:Y:S11]  /*7d20*/  IADD3 R68, PT, PT, R68, 0x1, RZ ;  /* 0x0000000144447810 */ /* 0x000ff60007ffe0ff */
[----:B------:R4:W1:Y:S04]  /*7d30*/  @P0 LDS.128 R60, [R20+UR50+0x200] ;  /* 0x00020032143c0984 */ /* 0x0008680008000c00 */
[----:B------:R4:W1:Y:S04]  /*7d40*/  @P0 LDS.128 R72, [R20+UR50+0xa00] ;  /* 0x000a003214480984 */ /* 0x0008680008000c00 */
[----:B------:R4:W1:Y:S04]  /*7d50*/  @P0 LDS.128 R64, [R3+0x200] ;  /* 0x0002000003400984 */ /* 0x0008680000000c00 */
[----:B------:R4:W1:Y:S02]  /*7d60*/  @P0 LDS.128 R76, [R3+0xa00] ;  /* 0x000a0000034c0984 */ /* 0x0008640000000c00 */
.L_x_119:
[----:B------:R-:W-:Y:S05]  /*7d70*/  BSYNC B1 ;  /* 0x0000000000017941 */ /* 0x000fea0003800000 */
.L_x_118:
[----:B----4-:R-:W-:Y:S05]  /*7d80*/  VIADD R3, R59, 0x400000 ;  /* 0x004000003b037836 */ /* 0x010fea0000000000 */
[----:B-1-3--:R-:W-:Y:S04]  /*7d90*/  SHF.R.U32.HI R0, RZ, 0x15, R3 ;  /* 0x00000015ff007819 */ /* 0x00afe80000011603 */
[----:B------:R-:W-:Y:S04]  /*7da0*/  LOP3.LUT R22, R0, 0x3, RZ, 0xc0, !PT ;  /* 0x0000000300167812 */ /* 0x000fe800078ec0ff */
[----:B------:R-:W-:Y:S11]  /*7db0*/  ISETP.NE.AND P0, PT, R98, R22, PT ;  /* 0x000000166200720c */ /* 0x000ff60003f05270 */
[----:B------:R-:W-:Y:S02]  /*7dc0*/  @!UPT UIADD3 URZ, UPT, UPT, URZ, URZ, URZ ;  /* 0x000000fffffff290 */ /* 0x000fe4000fffe0ff */
[----:B------:R-:W-:Y:S05]  /*7dd0*/  @P0 BRA `(.L_x_123) ;  /* 0x0000000000bc0947 */ /* 0x000fea0003800000 */
[----:B------:R-:W-:Y:S02]  /*7de0*/  LOP3.LUT P0, RZ, R0, 0x3, R99, 0x48, !PT ;  /* 0x0000000300ff7812 */ /* 0x000fe40007804863 */
[----:B------:R-:W-:Y:S11]  /*7df0*/  MOV R2, R3 ;  /* 0x0000000300027202 */ /* 0x000ff60000000f00 */
[----:B------:R-:W-:Y:S05]  /*7e00*/  @!P0 BRA `(.L_x_124) ;  /* 0x0000000000408947 */ /* 0x000fea0003800000 */
[----:B------:R-:W1:Y:S01]  /*7e10*/  LDCU.64 UR8, c[0x4][0x70] ;  /* 0x01000e00ff0877ac */ /* 0x000e620008000a00 */
[----:B------:R-:W-:Y:S01]  /*7e20*/  MOV R15, 0x0 ;  /* 0x00000000000f7802 */ /* 0x000fe20000000f00 */
[----:B------:R-:W-:Y:S02]  /*7e30*/  HFMA2 R12, -RZ, RZ, 0, 5.9604644775390625e-08 ;  /* 0x00000001ff0c7431 */ /* 0x000fe400000001ff */
[----:B------:R-:W-:Y:S02]  /*7e40*/  IMAD.MOV.U32 R8, RZ, RZ, 0x192 ;  /* 0x00000192ff087424 */ /* 0x000fe400078e00ff */
[----:B------:R-:W-:Y:S01]  /*7e50*/  IMAD.MOV.U32 R13, RZ, RZ, RZ ;  /* 0x000000ffff0d7224 */ /* 0x000fe200078e00ff */
[----:B------:R-:W3:Y:S01]  /*7e60*/  LDCU.64 UR6, c[0x4][0x78] ;  /* 0x01000f00ff0677ac */ /* 0x000ee20008000a00 */
[----:B------:R-:W4:Y:S01]  /*7e70*/  LDC.64 R14, c[0x4][R15] ;  /* 0x010000000f0e7b82 */ /* 0x000f220000000a00 */
[----:B------:R-:W5:Y:S01]  /*7e80*/  LDCU.64 UR4, c[0x4][0x10] ;  /* 0x01000200ff0477ac */ /* 0x000f620008000a00 */
[----:B-1----:R-:W-:Y:S01]  /*7e90*/  MOV R5, UR9 ;  /* 0x0000000900057c02 */ /* 0x002fe20008000f00 */
[----:B------:R-:W-:Y:S01]  /*7ea0*/  IMAD.U32 R4, RZ, RZ, UR8 ;  /* 0x00000008ff047e24 */ /* 0x000fe2000f8e00ff */
[----:B---3--:R-:W-:Y:S01]  /*7eb0*/  MOV R7, UR7 ;  /* 0x0000000700077c02 */ /* 0x008fe20008000f00 */
[----:B------:R-:W-:Y:S01]  /*7ec0*/  IMAD.U32 R6, RZ, RZ, UR6 ;  /* 0x00000006ff067e24 */ /* 0x000fe2000f8e00ff */
[----:B-----5:R-:W-:Y:S01]  /*7ed0*/  MOV R11, UR5 ;  /* 0x00000005000b7c02 */ /* 0x020fe20008000f00 */
[----:B------:R-:W-:Y:S02]  /*7ee0*/  IMAD.U32 R10, RZ, RZ, UR4 ;  /* 0x00000004ff0a7e24 */ /* 0x000fe4000f8e00ff */
[----:B------:R-:W-:Y:S07]  /*7ef0*/  LEPC R20, `(.L_x_124) ;  /* 0x000000001014794e */ /* 0x000fee0000000000 */
[----:B--2-4-:R-:W-:Y:S05]  /*7f00*/  CALL.ABS.NOINC R14 ;  /* 0x000000000e007343 */ /* 0x014fea0003c00000 */
.L_x_124:
        /* <DEDUP_REMOVED lines=23> */
.L_x_125:
[----:B------:R-:W-:Y:S05]  /*8080*/  WARPSYNC.ALL ;  /* 0x0000000000007948 */ /* 0x000fea0003800000 */
[----:B------:R-:W-:Y:S11]  /*8090*/  R2UR UR4, R2 ;  /* 0x00000000020472ca */ /* 0x000ff600000e0000 */
[----:B------:R-:W-:Y:S02]  /*80a0*/  @!UPT UIADD3 URZ, UPT, UPT, URZ, URZ, URZ ;  /* 0x000000fffffff290 */ /* 0x000fe4000fffe0ff */
[----:B------:R-:W1:Y:S02]  /*80b0*/  LDTM.x16 R4, tmem[UR4+0x40] ;  /* 0x00004004000479ee */ /* 0x000e640008240000 */
[----:B-1----:R-:W-:Y:S01]  /*80c0*/  NOP ;  /* 0x0000000000007918 */ /* 0x002fe20000000000 */
.L_x_123:
[----:B------:R-:W-:Y:S01]  /*80d0*/  ISETP.NE.AND P2, PT, R105, RZ, PT ;  /* 0x000000ff6900720c */ /* 0x000fe20003f45270 */
[----:B------:R-:W-:Y:S01]  /*80e0*/  FMUL R0, R52, R24 ;  /* 0x0000001834007220 */ /* 0x000fe20000400000 */
[----:B------:R-:W-:Y:S01]  /*80f0*/  SHF.L.U32 R3, R60, 0x10, RZ ;  /* 0x000000103c037819 */ /* 0x000fe200000006ff */
[----:B------:R-:W-:Y:S01]  /*8100*/  FMUL R2, R52, R25 ;  /* 0x0000001934027220 */ /* 0x000fe20000400000 */
[----:B------:R-:W-:Y:S02]  /*8110*/  LOP3.LUT R20, R60, 0xffff0000, RZ, 0xc0, !PT ;  /* 0xffff00003c147812 */ /* 0x000fe400078ec0ff */
[----:B------:R-:W-:Y:S01]  /*8120*/  SHF.L.U32 R21, R61, 0x10, RZ ;  /* 0x000000103d157819 */ /* 0x000fe200000006ff */
[C---:B------:R-:W-:Y:S01]  /*8130*/  FFMA R0, R53.reuse, R3, R0 ;  /* 0x0000000335007223 */ /* 0x040fe20000000000 */
[----:B------:R-:W-:Y:S01]  /*8140*/  ISETP.NE.AND P1, PT, R98, R22, PT ;  /* 0x000000166200720c */ /* 0x000fe20003f25270 */
[C---:B------:R-:W-:Y:S01]  /*8150*/  FFMA R2, R53.reuse, R20, R2 ;  /* 0x0000001435027223 */ /* 0x040fe20000000002 */
[----:B------:R-:W-:Y:S01]  /*8160*/  MOV R20, UR57 ;  /* 0x0000003900147c02 */ /* 0x000fe20008000f00 */
[----:B------:R-:W-:Y:S01]  /*8170*/  FMUL R3, R52, R26 ;  /* 0x0000001a34037220 */ /* 0x000fe20000400000 */
[----:B------:R-:W-:Y:S02]  /*8180*/  SHF.L.U32 R22, R62, 0x10, RZ ;  /* 0x000000103e167819 */ /* 0x000fe400000006ff */
[----:B------:R-:W-:Y:S01]  /*8190*/  @P2 LEA R20, R20, UR50, 0x3 ;  /* 0x0000003214142c11 */ /* 0x000fe2000f8e18ff */
[----:B------:R-:W-:Y:S01]  /*81a0*/  FFMA R3, R53, R21, R3 ;  /* 0x0000001535037223 */ /* 0x000fe20000000003 */
[----:B------:R-:W-:Y:S01]  /*81b0*/  F2FP.BF16.F32.PACK_AB R108, R2, R0 ;  /* 0x00000000026c723e */ /* 0x000fe200000010ff */
[C---:B------:R-:W-:Y:S01]  /*81c0*/  FMUL R0, R52.reuse, R27 ;  /* 0x0000001b34007220 */ /* 0x040fe20000400000 */
[----:B------:R-:W-:Y:S01]  /*81d0*/  LOP3.LUT R21, R61, 0xffff0000, RZ, 0xc0, !PT ;  /* 0xffff00003d157812 */ /* 0x000fe200078ec0ff */
[----:B------:R-:W-:Y:S01]  /*81e0*/  FMUL R2, R52, R28 ;  /* 0x0000001c34027220 */ /* 0x000fe20000400000 */
[----:B------:R-:W-:Y:S01]  /*81f0*/  @P2 IADD3 R40, PT, PT, R20, 0x80, RZ ;  /* 0x0000008014282810 */ /* 0x000fe20007ffe0ff */
[----:B------:R-:W-:Y:S01]  /*8200*/  FMUL R20, R52, R29 ;  /* 0x0000001d34147220 */ /* 0x000fe20000400000 */
[----:B------:R-:W-:Y:S01]  /*8210*/  LOP3.LUT R23, R62, 0xffff0000, RZ, 0xc0, !PT ;  /* 0xffff00003e177812 */ /* 0x000fe200078ec0ff */
[C---:B------:R-:W-:Y:S01]  /*8220*/  FFMA R0, R53.reuse, R21, R0 ;  /* 0x0000001535007223 */ /* 0x040fe20000000000 */
[----:B------:R-:W-:Y:S01]  /*8230*/  MOV R106, UR37 ;  /* 0x00000025006a7c02 */ /* 0x000fe20008000f00 */
[C---:B------:R-:W-:Y:S01]  /*8240*/  FFMA R2, R53.reuse, R22, R2 ;  /* 0x0000001635027223 */ /* 0x040fe20000000002 */
[----:B------:R-:W-:Y:S01]  /*8250*/  LOP3.LUT R41, R66, 0xffff0000, RZ, 0xc0, !PT ;  /* 0xffff000042297812 */ /* 0x000fe200078ec0ff */
[----:B------:R-:W-:Y:S01]  /*8260*/  FFMA R20, R53, R23, R20 ;  /* 0x0000001735147223 */ /* 0x000fe20000000014 */
[----:B------:R-:W-:Y:S01]  /*8270*/  @P2 PRMT R106, R106, 0x654, R40 ;  /* 0x000006546a6a2816 */ /* 0x000fe20000000028 */
[C---:B------:R-:W-:Y:S01]  /*8280*/  FMUL R21, R52.reuse, R30 ;  /* 0x0000001e34157220 */ /* 0x040fe20000400000 */
[C---:B------:R-:W-:Y:S01]  /*8290*/  SHF.L.U32 R23, R63.reuse, 0x10, RZ ;  /* 0x000000103f177819 */ /* 0x040fe200000006ff */
[----:B------:R-:W-:Y:S01]  /*82a0*/  FMUL R22, R52, R31 ;  /* 0x0000001f34167220 */ /* 0x000fe20000400000 */
[----:B------:R-:W-:Y:S02]  /*82b0*/  LOP3.LUT R40, R63, 0xffff0000, RZ, 0xc0, !PT ;  /* 0xffff00003f287812 */ /* 0x000fe400078ec0ff */
[----:B------:R-:W-:Y:S01]  /*82c0*/  F2FP.BF16.F32.PACK_AB R110, R20, R2 ;  /* 0x00000002146e723e */ /* 0x000fe200000010ff */
[C---:B------:R-:W-:Y:S01]  /*82d0*/  FFMA R21, R53.reuse, R23, R21 ;  /* 0x0000001735157223 */ /* 0x040fe20000000015 */
[----:B------:R-:W-:Y:S01]  /*82e0*/  F2FP.BF16.F32.PACK_AB R109, R0, R3 ;  /* 0x00000003006d723e */ /* 0x000fe200000010ff */
[----:B------:R-:W-:Y:S01]  /*82f0*/  FFMA R22, R53, R40, R22 ;  /* 0x0000002835167223 */ /* 0x000fe20000000016 */
[----:B------:R-:W-:Y:S01]  /*8300*/  SHF.L.U32 R20, R64, 0x10, RZ ;  /* 0x0000001040147819 */ /* 0x000fe200000006ff */
[----:B------:R-:W-:Y:S01]  /*8310*/  FMUL R0, R52, R32 ;  /* 0x0000002034007220 */ /* 0x000fe20000400000 */
[----:B------:R-:W-:Y:S01]  /*8320*/  LOP3.LUT R23, R64, 0xffff0000, RZ, 0xc0, !PT ;  /* 0xffff000040177812 */ /* 0x000fe200078ec0ff */
[C---:B------:R-:W-:Y:S01]  /*8330*/  FMUL R2, R52.reuse, R33 ;  /* 0x0000002134027220 */ /* 0x040fe20000400000 */
[----:B------:R-:W-:Y:S01]  /*8340*/  SHF.L.U32 R40, R65, 0x10, RZ ;  /* 0x0000001041287819 */ /* 0x000fe200000006ff */
[----:B------:R-:W-:Y:S01]  /*8350*/  FMUL R3, R52, R34 ;  /* 0x0000002234037220 */ /* 0x000fe20000400000 */
[----:B------:R-:W-:Y:S01]  /*8360*/  F2FP.BF16.F32.PACK_AB R111, R22, R21 ;  /* 0x00000015166f723e */ /* 0x000fe200000010ff */
[----:B------:R-:W-:Y:S01]  /*8370*/  FFMA R0, R53, R20, R0 ;  /* 0x0000001435007223 */ /* 0x000fe20000000000 */
[----:B------:R-:W-:Y:S01]  /*8380*/  LOP3.LUT R42, R77, 0xffff0000, RZ, 0xc0, !PT ;  /* 0xffff00004d2a7812 */ /* 0x000fe200078ec0ff */
[----:B------:R-:W-:Y:S01]  /*8390*/  FFMA R2, R53, R23, R2 ;  /* 0x0000001735027223 */ /* 0x000fe20000000002 */
[----:B------:R-:W-:Y:S01]  /*83a0*/  LOP3.LUT R23, R65, 0xffff0000, RZ, 0xc0, !PT ;  /* 0xffff000041177812 */ /* 0x000fe200078ec0ff */
[C---:B------:R-:W-:Y:S01]  /*83b0*/  FFMA R3, R53.reuse, R40, R3 ;  /* 0x0000002835037223 */ /* 0x040fe20000000003 */
[----:B------:R-:W-:Y:S01]  /*83c0*/  SHF.L.U32 R40, R66, 0x10, RZ ;  /* 0x0000001042287819 */ /* 0x000fe200000006ff */
[----:B------:R-:W-:Y:S01]  /*83d0*/  FMUL R20, R52, R35 ;  /* 0x0000002334147220 */ /* 0x000fe20000400000 */
[----:B------:R-:W-:Y:S01]  /*83e0*/  F2FP.BF16.F32.PACK_AB R112, R2, R0 ;  /* 0x000000000270723e */ /* 0x000fe200000010ff */
[----:B------:R-:W-:Y:S01]  /*83f0*/  FMUL R21, R52, R36 ;  /* 0x0000002434157220 */ /* 0x000fe20000400000 */
[----:B------:R-:W-:Y:S01]  /*8400*/  SHF.L.U32 R54, R78, 0x10, RZ ;  /* 0x000000104e367819 */ /* 0x000fe200000006ff */
[----:B------:R-:W-:Y:S01]  /*8410*/  FMUL R22, R52, R37 ;  /* 0x0000002534167220 */ /* 0x000fe20000400000 */
[----:B------:R-:W-:Y:S01]  /*8420*/  LOP3.LUT R55, R78, 0xffff0000, RZ, 0xc0, !PT ;  /* 0xffff00004e377812 */ /* 0x000fe200078ec0ff */
[----:B------:R-:W-:Y:S01]  /*8430*/  FFMA R20, R53, R23, R20 ;  /* 0x0000001735147223 */ /* 0x000fe20000000014 */
[----:B------:R-:W-:Y:S01]  /*8440*/  SHF.L.U32 R23, R67, 0x10, RZ ;  /* 0x0000001043177819 */ /* 0x000fe200000006ff */
[----:B------:R-:W-:Y:S01]  /*8450*/  FFMA R21, R53, R40, R21 ;  /* 0x0000002835157223 */ /* 0x000fe20000000015 */
[----:B------:R-:W-:Y:S01]  /*8460*/  LOP3.LUT R40, R67, 0xffff0000, RZ, 0xc0, !PT ;  /* 0xffff000043287812 */ /* 0x000fe200078ec0ff */
[C---:B------:R-:W-:Y:S01]  /*8470*/  FFMA R22, R53.reuse, R41, R22 ;  /* 0x0000002935167223 */ /* 0x040fe20000000016 */
[----:B------:R-:W-:Y:S01]  /*8480*/  F2FP.BF16.F32.PACK_AB R113, R20, R3 ;  /* 0x000000031471723e */ /* 0x000fe200000010ff */
[----:B------:R-:W-:Y:S01]  /*8490*/  FMUL R0, R52, R38 ;  /* 0x0000002634007220 */ /* 0x000fe20000400000 */
[----:B------:R-:W-:Y:S01]  /*84a0*/  LOP3.LUT R41, R74, 0xffff0000, RZ, 0xc0, !PT ;  /* 0xffff00004a297812 */ /* 0x000fe200078ec0ff */
[----:B------:R-:W-:Y:S01]  /*84b0*/  FMUL R2, R52, R39 ;  /* 0x0000002734027220 */ /* 0x000fe20000400000 */
[----:B------:R-:W-:Y:S01]  /*84c0*/  F2FP.BF16.F32.PACK_AB R114, R22, R21 ;  /* 0x000000151672723e */ /* 0x000fe200000010ff */
[----:B------:R1:W-:Y:S01]  /*84d0*/  @!P1 STS.128 [R104+UR50+0x1200], R108 ;  /* 0x0012006c68009988 */ /* 0x0003e20008000c32 */
[C---:B------:R-:W-:Y:S01]  /*84e0*/  SHF.L.U32 R22, R72.reuse, 0x10, RZ ;  /* 0x0000001048167819 */ /* 0x040fe200000006ff */
[C---:B------:R-:W-:Y:S01]  /*84f0*/  FFMA R0, R53.reuse, R23, R0 ;  /* 0x0000001735007223 */ /* 0x040fe20000000000 */
[----:B------:R-:W-:Y:S01]  /*8500*/  LOP3.LUT R23, R72, 0xffff0000, RZ, 0xc0, !PT ;  /* 0xffff000048177812 */ /* 0x000fe200078ec0ff */
[----:B------:R-:W-:Y:S01]  /*8510*/  FFMA R2, R53, R40, R2 ;  /* 0x0000002835027223 */ /* 0x000fe20000000002 */
[----:B------:R-:W-:Y:S01]  /*8520*/  SHF.L.U32 R40, R73, 0x10, RZ ;  /* 0x0000001049287819 */ /* 0x000fe200000006ff */
[C---:B------:R-:W-:Y:S01]  /*8530*/  FMUL R3, R52.reuse, R4 ;  /* 0x0000000434037220 */ /* 0x040fe20000400000 */
[C---:B------:R-:W-:Y:S01]  /*8540*/  SHF.L.U32 R56, R79.reuse, 0x10, RZ ;  /* 0x000000104f387819 */ /* 0x040fe200000006ff */
[----:B------:R-:W-:Y:S01]  /*8550*/  FMUL R20, R52, R5 ;  /* 0x0000000534147220 */ /* 0x000fe20000400000 */
[----:B------:R-:W-:Y:S01]  /*8560*/  F2FP.BF16.F32.PACK_AB R115, R2, R0 ;  /* 0x000000000273723e */ /* 0x000fe200000010ff */
[----:B------:R-:W-:Y:S01]  /*8570*/  FMUL R21, R52, R6 ;  /* 0x0000000634157220 */ /* 0x000fe20000400000 */
[----:B------:R-:W-:Y:S01]  /*8580*/  LOP3.LUT R57, R79, 0xffff0000, RZ, 0xc0, !PT ;  /* 0xffff00004f397812 */ /* 0x000fe200078ec0ff */
[C---:B------:R-:W-:Y:S01]  /*8590*/  FFMA R3, R53.reuse, R22, R3 ;  /* 0x0000001635037223 */ /* 0x040fe20000000003 */
[----:B------:R-:W-:Y:S01]  /*85a0*/  FFMA R20, R53, R23, R20 ;  /* 0x0000001735147223 */ /* 0x000fe20000000014 */
[----:B------:R1:W-:Y:S01]  /*85b0*/  @!P1 STS.128 [R103+0x1200], R112 ;  /* 0x0012007067009388 */ /* 0x0003e20000000c00 */
[----:B------:R-:W-:Y:S01]  /*85c0*/  LOP3.LUT R23, R73, 0xffff0000, RZ, 0xc0, !PT ;  /* 0xffff000049177812 */ /* 0x000fe200078ec0ff */
[C---:B------:R-:W-:Y:S01]  /*85d0*/  FFMA R21, R53.reuse, R40, R21 ;  /* 0x0000002835157223 */ /* 0x040fe20000000015 */
[----:B------:R-:W-:Y:S01]  /*85e0*/  SHF.L.U32 R40, R74, 0x10, RZ ;  /* 0x000000104a287819 */ /* 0x000fe200000006ff */
[----:B------:R-:W-:Y:S01]  /*85f0*/  FMUL R0, R52, R7 ;  /* 0x0000000734007220 */ /* 0x000fe20000400000 */
[----:B------:R-:W-:Y:S01]  /*8600*/  F2FP.BF16.F32.PACK_AB R116, R20, R3 ;  /* 0x000000031474723e */ /* 0x000fe200000010ff */
[----:B------:R-:W-:Y:S01]  /*8610*/  FMUL R2, R52, R8 ;  /* 0x0000000834027220 */ /* 0x000fe20000400000 */
[----:B------:R-:W-:Y:S01]  /*8620*/  ISETP.NE.AND P0, PT, R98, RZ, PT ;  /* 0x000000ff6200720c */ /* 0x000fe20003f05270 */
[C---:B------:R-:W-:Y:S01]  /*8630*/  FMUL R22, R52.reuse, R9 ;  /* 0x0000000934167220 */ /* 0x040fe20000400000 */
[C---:B------:R-:W-:Y:S01]  /*8640*/  FFMA R0, R53.reuse, R23, R0 ;  /* 0x0000001735007223 */ /* 0x040fe20000000000 */
[----:B------:R-:W-:Y:S01]  /*8650*/  FFMA R2, R53, R40, R2 ;  /* 0x0000002835027223 */ /* 0x000fe20000000002 */
[C---:B------:R-:W-:Y:S01]  /*8660*/  SHF.L.U32 R23, R75.reuse, 0x10, RZ ;  /* 0x000000104b177819 */ /* 0x040fe200000006ff */
[C---:B------:R-:W-:Y:S01]  /*8670*/  FMUL R3, R52.reuse, R10 ;  /* 0x0000000a34037220 */ /* 0x040fe20000400000 */
[----:B------:R-:W-:Y:S01]  /*8680*/  LOP3.LUT R40, R75, 0xffff0000, RZ, 0xc0, !PT ;  /* 0xffff00004b287812 */ /* 0x000fe200078ec0ff */
[C---:B------:R-:W-:Y:S01]  /*8690*/  FFMA R22, R53.reuse, R41, R22 ;  /* 0x0000002935167223 */ /* 0x040fe20000000016 */
[----:B------:R-:W-:Y:S01]  /*86a0*/  FMUL R20, R52, R11 ;  /* 0x0000000b34147220 */ /* 0x000fe20000400000 */
[C---:B------:R-:W-:Y:S01]  /*86b0*/  FFMA R3, R53.reuse, R23, R3 ;  /* 0x0000001735037223 */ /* 0x040fe20000000003 */
        /* <DEDUP_REMOVED lines=27> */
[----:B------:R-:W-:Y:S02]  /*8870*/  F2FP.BF16.F32.PACK_AB R23, R42, R41 ;  /* 0x000000292a17723e */ /* 0x000fe400000010ff */
[----:B------:R-:W-:Y:S02]  /*8880*/  LEA R0, R68, UR50, 0x3 ;  /* 0x0000003244007c11 */ /* 0x000fe4000f8e18ff */
[----:B------:R-:W-:Y:S01]  /*8890*/  @P2 SHF.L.U32 R2, RZ, 0x1f, RZ ;  /* 0x0000001fff022819 */ /* 0x000fe200000006ff */
[----:B------:R1:W-:Y:S01]  /*88a0*/  @!P1 STS.128 [R103+0x1a00], R20 ;  /* 0x001a001467009388 */ /* 0x0003e20000000c00 */
[----:B------:R-:W-:Y:S01]  /*88b0*/  @!PT LDS RZ, [RZ] ;  /* 0x00000000fffff984 */ /* 0x000fe20000000800 */
[----:B------:R-:W-:Y:S01]  /*88c0*/  @!PT LDS RZ, [RZ] ;  /* 0x00000000fffff984 */ /* 0x000fe20000000800 */
[----:B------:R-:W-:Y:S01]  /*88d0*/  @!PT LDS RZ, [RZ] ;  /* 0x00000000fffff984 */ /* 0x000fe20000000800 */
[----:B------:R-:W-:Y:S01]  /*88e0*/  @!PT LDS RZ, [RZ] ;  /* 0x00000000fffff984 */ /* 0x000fe20000000800 */
[----:B------:R3:W-:Y:S07]  /*88f0*/  MEMBAR.ALL.CTA ;  /* 0x0000000000007992 */ /* 0x0007ee0000008000 */
[----:B---3--:R-:W3:Y:S02]  /*8900*/  FENCE.VIEW.ASYNC.S ;  /* 0x00000000000073c6 */ /* 0x008ee40000000000 */
[----:B------:R-:W-:Y:S05]  /*8910*/  WARPSYNC.ALL ;  /* 0x0000000000007948 */ /* 0x000fea0003800000 */
[----:B------:R-:W-:Y:S01]  /*8920*/  BSSY.RECONVERGENT B0, `(.L_x_126) ;  /* 0x0000011000007945 */ /* 0x000fe20003800200 */
[----:B---3--:R-:W-:Y:S06]  /*8930*/  BAR.SYNC.DEFER_BLOCKING 0x1, 0x80 ;  /* 0x0042000000007b1d */ /* 0x008fec0000010000 */
[----:B------:R-:W-:Y:S05]  /*8940*/  @P0 BRA `(.L_x_127) ;  /* 0x0000000000380947 */ /* 0x000fea0003800000 */
[----:B------:R-:W-:Y:S02]  /*8950*/  UIADD3 UR12, UP0, UPT, UR58, 0xa80, URZ ;  /* 0x00000a803a0c7890 */ /* 0x000fe4000ff1e0ff */
[----:B------:R-:W-:Y:S02]  /*8960*/  UIADD3 UR10, UPT, UPT, UR42, 0x40, URZ ;  /* 0x000000402a0a7890 */ /* 0x000fe4000fffe0ff */
[----:B------:R-:W-:Y:S02]  /*8970*/  UIADD3 UR8, UPT, UPT, UR50, 0x1200, URZ ;  /* 0x0000120032087890 */ /* 0x000fe4000fffe0ff */
[----:B------:R-:W-:Y:S01]  /*8980*/  UIADD3.X UR13, UPT, UPT, URZ, UR59, URZ, UP0, !UPT ;  /* 0x0000003bff0d7290 */ /* 0x000fe200087fe4ff */
[----:B------:R-:W-:Y:S01]  /*8990*/  UMOV UR9, UR41 ;  /* 0x0000002900097c82 */ /* 0x000fe20008000000 */
[----:B------:R-:W-:Y:S01]  /*89a0*/  UMOV UR11, UR36 ;  /* 0x00000024000b7c82 */ /* 0x000fe20008000000 */
[----:B------:R-:W-:Y:S02]  /*89b0*/  UIADD3 UR5, UPT, UPT, UR41, 0x40, URZ ;  /* 0x0000004029057890 */ /* 0x000fe4000fffe0ff */
[----:B------:R-:W-:Y:S01]  /*89c0*/  UIADD3 UR4, UPT, UPT, UR50, 0x1a00, URZ ;  /* 0x00001a0032047890 */ /* 0x000fe2000fffe0ff */
[----:B------:R-:W-:Y:S03]  /*89d0*/  UMOV UR7, UR36 ;  /* 0x0000002400077c82 */ /* 0x000fe60008000000 */
[----:B------:R3:W-:Y:S01]  /*89e0*/  UTMASTG.3D [UR8], [UR12] ;  /* 0x000000080c0073b5 */ /* 0x0007e20008010000 */
[----:B------:R-:W-:Y:S04]  /*89f0*/  UMOV UR6, UR10 ;  /* 0x0000000a00067c82 */ /* 0x000fe80008000000 */
[----:B------:R3:W-:Y:S01]  /*8a00*/  UTMASTG.3D [UR4], [UR12] ;  /* 0x000000040c0073b5 */ /* 0x0007e20008010000 */
[----:B------:R0:W-:Y:S01]  /*8a10*/  UTMACMDFLUSH ;  /* 0x00000000000079b7 */ /* 0x0001e20000000000 */
[----:B---3--:R-:W-:Y:S04]  /*8a20*/  DEPBAR.LE SB0, 0x1 ;  /* 0x000080400000791a */ /* 0x008fe80000000000 */
.L_x_127:
[----:B------:R-:W-:Y:S05]  /*8a30*/  BSYNC.RECONVERGENT B0 ;  /* 0x0000000000007941 */ /* 0x000fea0003800200 */
.L_x_126:
[----:B------:R-:W-:Y:S01]  /*8a40*/  BAR.SYNC.DEFER_BLOCKING 0x1, 0x80 ;  /* 0x0042000000007b1d */ /* 0x000fe20000010000 */
[----:B------:R-:W-:Y:S01]  /*8a50*/  UIADD3 UR43, UPT, UPT, UR57, 0x1, URZ ;  /* 0x00000001392b7890 */ /* 0x000fe2000fffe0ff */
[----:B-1----:R-:W-:Y:S01]  /*8a60*/  VIADD R23, R59, 0x10 ;  /* 0x000000103b177836 */ /* 0x002fe20000000000 */
[----:B------:R-:W-:Y:S02]  /*8a70*/  UIADD3 UR53, UPT, UPT, UR41, 0x10, URZ ;  /* 0x0000001029357890 */ /* 0x000fe4000fffe0ff */
[----:B------:R-:W-:Y:S02]  /*8a80*/  UISETP.NE.AND UP0, UPT, UR43, 0x4, UPT ;  /* 0x000000042b00788c */ /* 0x000fe4000bf05270 */
[----:B------:R-:W-:Y:S02]  /*8a90*/  SHF.R.U32.HI R21, RZ, 0x15, R23 ;  /* 0x00000015ff157819 */ /* 0x000fe40000011617 */
[----:B------:R-:W-:Y:S02]  /*8aa0*/  USEL UR43, UR43, URZ, UP0 ;  /* 0x000000ff2b2b7287 */ /* 0x000fe40008000000 */
[----:B------:R-:W-:Y:S01]  /*8ab0*/  LOP3.LUT R22, R21, 0x3, RZ, 0xc0, !PT ;  /* 0x0000000315167812 */ /* 0x000fe200078ec0ff */
[----:B------:R1:W-:Y:S01]  /*8ac0*/  @P2 SYNCS.ARRIVE.TRANS64.RED.A1T0 RZ, [R106+URZ], RZ ;  /* 0x000000ff6aff29a7 */ /* 0x0003e200081004ff */
[----:B------:R-:W-:Y:S01]  /*8ad0*/  BSSY B1, `(.L_x_128) ;  /* 0x0000015000017945 */ /* 0x000fe20003800000 */
[----:B------:R-:W3:Y:S02]  /*8ae0*/  @P2 SYNCS.PHASECHK.TRANS64.TRYWAIT P0, [R0+URZ+0x60], R2 ;  /* 0x00006002000025a7 */ /* 0x000ee400080011ff */
[----:B---3--:R-:W-:Y:S01]  /*8af0*/  @P2 SEL R70, RZ, 0x1, !P0 ;  /* 0x00000001ff462807 */ /* 0x008fe20004000000 */
[----:B-1----:R-:W-:Y:S06]  /*8b00*/  @!P2 BRA `(.L_x_129) ;  /* 0x000000000044a947 */ /* 0x002fec0003800000 */
[----:B------:R-:W-:Y:S01]  /*8b10*/  ISETP.NE.AND P1, PT, R71, RZ, PT ;  /* 0x000000ff4700720c */ /* 0x000fe20003f25270 */
[----:B------:R-:W-:Y:S01]  /*8b20*/  BSSY B0, `(.L_x_130) ;  /* 0x0000009000007945 */ /* 0x000fe20003800000 */
[----:B------:R-:W-:Y:S11]  /*8b30*/  ISETP.NE.AND P0, PT, R70, RZ, PT ;  /* 0x000000ff4600720c */ /* 0x000ff60003f05270 */
[----:B------:R-:W-:Y:S05]  /*8b40*/  @P1 IMAD R3, R68, 0x1000, R104 ;  /* 0x0000100044031824 */ /* 0x000fea00078e0268 */
[----:B------:R-:W-:Y:S05]  /*8b50*/  @P1 IADD3 R2, PT, PT, R3, UR50, RZ ;  /* 0x0000003203021c10 */ /* 0x000fea000fffe0ff */
[----:B------:R-:W-:Y:S01]  /*8b60*/  @P1 IMAD.IADD R2, R69, 0x1, R2 ;  /* 0x0000000145021824 */ /* 0x000fe200078e0202 */
[----:B------:R-:W-:Y:S06]  /*8b70*/  @P0 BRA `(.L_x_131) ;  /* 0x00000000000c0947 */ /* 0x000fec0003800000 */
[----:B------:R-:W-:Y:S04]  /*8b80*/  SHF.L.U32 R20, RZ, 0x1f, RZ ;  /* 0x0000001fff147819 */ /* 0x000fe800000006ff */
[----:B------:R-:W1:Y:S02]  /*8b90*/  SYNCS.PHASECHK.TRANS64.TRYWAIT P0, [R0+URZ+0x60], R20 ;  /* 0x00006014000075a7 */ /* 0x000e6400080011ff */
[----:B-1----:R-:W-:Y:S05]  /*8ba0*/  @!P0 BRA `(.L_x_132) ;  /* 0x0000006400908947 */ /* 0x002fea0003800000 */
.L_x_131:
[----:B------:R-:W-:Y:S05]  /*8bb0*/  BSYNC B0 ;  /* 0x0000000000007941 */ /* 0x000fea0003800000 */
.L_x_130:
[----:B------:R-:W-:Y:S02]  /*8bc0*/  ISETP.NE.AND P0, PT, R71, RZ, PT ;  /* 0x000000ff4700720c */ /* 0x000fe40003f05270 */
[----:B------:R-:W-:Y:S11]  /*8bd0*/  IADD3 R68, PT, PT, R68, 0x1, RZ ;  /* 0x0000000144447810 */ /* 0x000ff60007ffe0ff */
[----:B------:R3:W4:Y:S04]  /*8be0*/  @P0 LDS.128 R60, [R3+UR50+0x200] ;  /* 0x00020032033c0984 */ /* 0x0007280008000c00 */
[----:B------:R3:W1:Y:S04]  /*8bf0*/  @P0 LDS.128 R72, [R3+UR50+0xa00] ;  /* 0x000a003203480984 */ /* 0x0006680008000c00 */
[----:B------:R3:W1:Y:S04]  /*8c00*/  @P0 LDS.128 R64, [R2+0x200] ;  /* 0x0002000002400984 */ /* 0x0006680000000c00 */
[----:B------:R3:W1:Y:S02]  /*8c10*/  @P0 LDS.128 R76, [R2+0xa00] ;  /* 0x000a0000024c0984 */ /* 0x0006640000000c00 */
.L_x_129:
[----:B------:R-:W-:Y:S05]  /*8c20*/  BSYNC B1 ;  /* 0x0000000000017941 */ /* 0x000fea0003800000 */
.L_x_128:
[----:B------:R-:W-:Y:S11]  /*8c30*/  ISETP.NE.AND P0, PT, R98, R22, PT ;  /* 0x000000166200720c */ /* 0x000ff60003f05270 */
[----:B------:R-:W-:Y:S02]  /*8c40*/  @!UPT UIADD3 URZ, UPT, UPT, URZ, URZ, URZ ;  /* 0x000000fffffff290 */ /* 0x000fe4000fffe0ff */
[----:B------:R-:W-:Y:S05]  /*8c50*/  @P0 BRA `(.L_x_133) ;  /* 0x0000000000bc0947 */ /* 0x000fea0003800000 */
[----:B------:R-:W-:Y:S11]  /*8c60*/  LOP3.LUT P0, RZ, R21, 0x3, R99, 0x48, !PT ;  /* 0x0000000315ff7812 */ /* 0x000ff60007804863 */
[----:B------:R-:W-:Y:S02]  /*8c70*/  @!UPT UIADD3 URZ, UPT, UPT, URZ, URZ, URZ ;  /* 0x000000fffffff290 */ /* 0x000fe4000fffe0ff */
[----:B------:R-:W-:Y:S05]  /*8c80*/  @!P0 BRA `(.L_x_134) ;  /* 0x0000000000408947 */ /* 0x000fea0003800000 */
[----:B------:R-:W5:Y:S01]  /*8c90*/  LDCU.64 UR8, c[0x4][0x70] ;  /* 0x01000e00ff0877ac */ /* 0x000f620008000a00 */
[----:B---3--:R-:W-:Y:S01]  /*8ca0*/  MOV R3, 0x0 ;  /* 0x0000000000037802 */ /* 0x008fe20000000f00 */
[----:B------:R-:W-:Y:S02]  /*8cb0*/  HFMA2 R12, -RZ, RZ, 0, 5.9604644775390625e-08 ;  /* 0x00000001ff0c7431 */ /* 0x000fe400000001ff */
[----:B------:R-:W-:Y:S02]  /*8cc0*/  IMAD.MOV.U32 R8, RZ, RZ, 0x192 ;  /* 0x00000192ff087424 */ /* 0x000fe400078e00ff */
[----:B------:R-:W-:Y:S01]  /*8cd0*/  IMAD.MOV.U32 R13, RZ, RZ, RZ ;  /* 0x000000ffff0d7224 */ /* 0x000fe200078e00ff */
[----:B------:R-:W3:Y:S01]  /*8ce0*/  LDCU.64 UR6, c[0x4][0x78] ;  /* 0x01000f00ff0677ac */ /* 0x000ee20008000a00 */
[----:B------:R-:W1:Y:S01]  /*8cf0*/  LDC.64 R2, c[0x4][R3] ;  /* 0x0100000003027b82 */ /* 0x000e620000000a00 */
[----:B------:R-:W2:Y:S01]  /*8d00*/  LDCU.64 UR4, c[0x4][0x10] ;  /* 0x01000200ff0477ac */ /* 0x000ea20008000a00 */
[----:B-----5:R-:W-:Y:S01]  /*8d10*/  MOV R5, UR9 ;  /* 0x0000000900057c02 */ /* 0x020fe20008000f00 */
[----:B------:R-:W-:Y:S01]  /*8d20*/  IMAD.U32 R4, RZ, RZ, UR8 ;  /* 0x00000008ff047e24 */ /* 0x000fe2000f8e00ff */
[----:B---3--:R-:W-:Y:S01]  /*8d30*/  MOV R7, UR7 ;  /* 0x0000000700077c02 */ /* 0x008fe20008000f00 */
[----:B------:R-:W-:Y:S01]  /*8d40*/  IMAD.U32 R6, RZ, RZ, UR6 ;  /* 0x00000006ff067e24 */ /* 0x000fe2000f8e00ff */
[----:B--2---:R-:W-:Y:S01]  /*8d50*/  MOV R11, UR5 ;  /* 0x00000005000b7c02 */ /* 0x004fe20008000f00 */
[----:B------:R-:W-:Y:S02]  /*8d60*/  IMAD.U32 R10, RZ, RZ, UR4 ;  /* 0x00000004ff0a7e24 */ /* 0x000fe4000f8e00ff */
[----:B-1----:R-:W-:Y:S07]  /*8d70*/  LEPC R20, `(.L_x_134) ;  /* 0x000000001014794e */ /* 0x002fee0000000000 */
[----:B----4-:R-:W-:Y:S05]  /*8d80*/  CALL.ABS.NOINC R2 ;  /* 0x0000000002007343 */ /* 0x010fea0003c00000 */
.L_x_134:
[----:B------:R-:W-:Y:S05]  /*8d90*/  WARPSYNC.ALL ;  /* 0x0000000000007948 */ /* 0x000fea0003800000 */
[C---:B------:R-:W-:Y:S01]  /*8da0*/  R2UR UR4, R23.reuse ;  /* 0x00000000170472ca */ /* 0x040fe200000e0000 */
[----:B-1----:R-:W-:Y:S05]  /*8db0*/  VIADD R0, R23, 0x40 ;  /* 0x0000004017007836 */ /* 0x002fea0000000000 */
[----:B------:R-:W-:Y:S04]  /*8dc0*/  SHF.R.U32.HI R0, RZ, 0x15, R0 ;  /* 0x00000015ff007819 */ /* 0x000fe80000011600 */
[----:B------:R-:W-:Y:S03]  /*8dd0*/  LOP3.LUT P0, RZ, R0, 0x3, R99, 0x48, !PT ;  /* 0x0000000300ff7812 */ /* 0x000fe60007804863 */
[----:B------:R-:W1:Y:S10]  /*8de0*/  LDTM.x16 R24, tmem[UR4] ;  /* 0x00000004001879ee */ /* 0x000e740008240000 */
[----:B-1----:R-:W-:Y:S05]  /*8df0*/  @!P0 BRA `(.L_x_135) ;  /* 0x0000000000408947 */ /* 0x002fea0003800000 */
[----:B------:R-:W1:Y:S01]  /*8e00*/  LDCU.64 UR8, c[0x4][0x70] ;  /* 0x01000e00ff0877ac */ /* 0x000e620008000a00 */
[----:B---3--:R-:W-:Y:S01]  /*8e10*/  MOV R3, 0x0 ;  /* 0x0000000000037802 */ /* 0x008fe20000000f00 */
[----:B------:R-:W-:Y:S02]  /*8e20*/  HFMA2 R12, -RZ, RZ, 0, 5.9604644775390625e-08 ;  /* 0x00000001ff0c7431 */ /* 0x000fe400000001ff */
[----:B------:R-:W-:Y:S02]  /*8e30*/  IMAD.MOV.U32 R8, RZ, RZ, 0x192 ;  /* 0x00000192ff087424 */ /* 0x000fe400078e00ff */
[----:B------:R-:W-:Y:S01]  /*8e40*/  IMAD.MOV.U32 R13, RZ, RZ, RZ ;  /* 0x000000ffff0d7224 */ /* 0x000fe200078e00ff */
[----:B------:R-:W3:Y:S01]  /*8e50*/  LDCU.64 UR6, c[0x4][0x78] ;  /* 0x01000f00ff0677ac */ /* 0x000ee20008000a00 */
[----:B------:R-:W2:Y:S01]  /*8e60*/  LDC.64 R2, c[0x4][R3] ;  /* 0x0100000003027b82 */ /* 0x000ea20000000a00 */
        /* <DEDUP_REMOVED lines=9> */
.L_x_135:
[----:B------:R-:W-:Y:S05]  /*8f00*/  WARPSYNC.ALL ;  /* 0x0000000000007948 */ /* 0x000fea0003800000 */
[----:B------:R-:W-:Y:S11]  /*8f10*/  R2UR UR4, R23 ;  /* 0x00000000170472ca */ /* 0x000ff600000e0000 */
[----:B------:R-:W-:Y:S02]  /*8f20*/  @!UPT UIADD3 URZ, UPT, UPT, URZ, URZ, URZ ;  /* 0x000000fffffff290 */ /* 0x000fe4000fffe0ff */
[----:B------:R-:W1:Y:S02]  /*8f30*/  LDTM.x16 R4, tmem[UR4+0x40] ;  /* 0x00004004000479ee */ /* 0x000e640008240000 */
[----:B-1----:R-:W-:Y:S01]  /*8f40*/  NOP ;  /* 0x0000000000007918 */ /* 0x002fe20000000000 */
.L_x_133:
[----:B------:R-:W-:Y:S01]  /*8f50*/  ISETP.NE.AND P2, PT, R105, RZ, PT ;  /* 0x000000ff6900720c */ /* 0x000fe20003f45270 */
[----:B-1----:R-:W-:Y:S01]  /*8f60*/  FMUL R0, R52, R24 ;  /* 0x0000001834007220 */ /* 0x002fe20000400000 */
[----:B---34-:R-:W-:Y:S01]  /*8f70*/  SHF.L.U32 R3, R60, 0x10, RZ ;  /* 0x000000103c037819 */ /* 0x018fe200000006ff */
        /* <DEDUP_REMOVED lines=146> */
.L_x_137:
[----:B------:R-:W-:Y:S05]  /*98a0*/  BSYNC.RECONVERGENT B0 ;  /* 0x0000000000007941 */ /* 0x000fea0003800200 */
.L_x_136:
[----:B------:R-:W-:Y:S01]  /*98b0*/  BAR.SYNC.DEFER_BLOCKING 0x1, 0x80 ;  /* 0x0042000000007b1d */ /* 0x000fe20000010000 */
[----:B------:R-:W-:Y:S04]  /*98c0*/  UIADD3 UR40, UPT, UPT, UR43, 0x1, URZ ;  /* 0x000000012b287890 */ /* 0x000fe8000fffe0ff */
[----:B------:R-:W-:Y:S04]  /*98d0*/  UISETP.NE.AND UP0, UPT, UR40, 0x4, UPT ;  /* 0x000000042800788c */ /* 0x000fe8000bf05270 */
[----:B------:R-:W-:Y:S01]  /*98e0*/  USEL UR40, UR40, URZ, UP0 ;  /* 0x000000ff28287287 */ /* 0x000fe20008000000 */
[----:B------:R3:W-:Y:S01]  /*98f0*/  @P2 SYNCS.ARRIVE.TRANS64.RED.A1T0 RZ, [R106+URZ], RZ ;  /* 0x000000ff6aff29a7 */ /* 0x0007e200081004ff */
[----:B------:R-:W-:Y:S01]  /*9900*/  BSSY B1, `(.L_x_138) ;  /* 0x000001a000017945 */ /* 0x000fe20003800000 */
[----:B------:R-:W4:Y:S01]  /*9910*/  @P2 SYNCS.PHASECHK.TRANS64.TRYWAIT P0, [R0+URZ+0x60], R2 ;  /* 0x00006002000025a7 */ /* 0x000f2200080011ff */
[----:B---3--:R-:W-:Y:S01]  /*9920*/  HFMA2 R106, -RZ, RZ, 0, 0 ;  /* 0x00000000ff6a7431 */ /* 0x008fe200000001ff */
[----:B----4-:R-:W-:Y:S01]  /*9930*/  @P2 SEL R70, RZ, 0x1, !P0 ;  /* 0x00000001ff462807 */ /* 0x010fe20004000000 */
[----:B------:R-:W-:Y:S06]  /*9940*/  @!P2 BRA `(.L_x_139) ;  /* 0x000000000054a947 */ /* 0x000fec0003800000 */
[----:B------:R-:W-:Y:S01]  /*9950*/  ISETP.NE.AND P1, PT, R71, RZ, PT ;  /* 0x000000ff4700720c */ /* 0x000fe20003f25270 */
[----:B------:R-:W-:Y:S01]  /*9960*/  BSSY B0, `(.L_x_140) ;  /* 0x0000009000007945 */ /* 0x000fe20003800000 */
[----:B------:R-:W-:Y:S11]  /*9970*/  ISETP.NE.AND P0, PT, R70, RZ, PT ;  /* 0x000000ff4600720c */ /* 0x000ff60003f05270 */
[----:B------:R-:W-:Y:S05]  /*9980*/  @P1 IMAD R3, R68, 0x1000, R104 ;  /* 0x0000100044031824 */ /* 0x000fea00078e0268 */
[----:B------:R-:W-:Y:S05]  /*9990*/  @P1 IADD3 R2, PT, PT, R3, UR50, RZ ;  /* 0x0000003203021c10 */ /* 0x000fea000fffe0ff */
[----:B------:R-:W-:Y:S01]  /*99a0*/  @P1 IMAD.IADD R2, R69, 0x1, R2 ;  /* 0x0000000145021824 */ /* 0x000fe200078e0202 */
[----:B------:R-:W-:Y:S06]  /*99b0*/  @P0 BRA `(.L_x_141) ;  /* 0x00000000000c0947 */ /* 0x000fec0003800000 */
[----:B-1----:R-:W-:Y:S04]  /*99c0*/  SHF.L.U32 R20, RZ, 0x1f, RZ ;  /* 0x0000001fff147819 */ /* 0x002fe800000006ff */
[----:B------:R-:W1:Y:S02]  /*99d0*/  SYNCS.PHASECHK.TRANS64.TRYWAIT P0, [R0+URZ+0x60], R20 ;  /* 0x00006014000075a7 */ /* 0x000e6400080011ff */
[----:B-1----:R-:W-:Y:S05]  /*99e0*/  @!P0 BRA `(.L_x_142) ;  /* 0x0000005800148947 */ /* 0x002fea0003800000 */
.L_x_141:
[----:B------:R-:W-:Y:S05]  /*99f0*/  BSYNC B0 ;  /* 0x0000000000007941 */ /* 0x000fea0003800000 */
.L_x_140:
[----:B------:R-:W-:Y:S01]  /*9a00*/  ISETP.NE.AND P0, PT, R71, RZ, PT ;  /* 0x000000ff4700720c */ /* 0x000fe20003f05270 */
[----:B------:R-:W-:Y:S11]  /*9a10*/  VIADD R68, R68, 0x1 ;  /* 0x0000000144447836 */ /* 0x000ff60000000000 */
[----:B------:R-:W-:Y:S01]  /*9a20*/  @!UPT UIADD3 URZ, UPT, UPT, URZ, URZ, URZ ;  /* 0x000000fffffff290 */ /* 0x000fe2000fffe0ff */
[----:B------:R3:W4:Y:S04]  /*9a30*/  @P0 LDS.128 R60, [R3+UR50+0x200] ;  /* 0x00020032033c0984 */ /* 0x0007280008000c00 */
[----:B------:R3:W1:Y:S04]  /*9a40*/  @P0 LDS.128 R72, [R3+UR50+0xa00] ;  /* 0x000a003203480984 */ /* 0x0006680008000c00 */
[----:B------:R3:W1:Y:S04]  /*9a50*/  @P0 LDS.128 R64, [R2+0x200] ;  /* 0x0002000002400984 */ /* 0x0006680000000c00 */
[----:B------:R3:W1:Y:S01]  /*9a60*/  @P0 LDS.128 R76, [R2+0xa00] ;  /* 0x000a0000024c0984 */ /* 0x0006620000000c00 */
[C---:B------:R-:W-:Y:S04]  /*9a70*/  ISETP.NE.AND P0, PT, R68.reuse, 0x4, PT ;  /* 0x000000044400780c */ /* 0x040fe80003f05270 */
[----:B------:R-:W-:Y:S02]  /*9a80*/  SEL R68, R68, RZ, P0 ;  /* 0x000000ff44447207 */ /* 0x000fe40000000000 */
[----:B------:R-:W-:Y:S02]  /*9a90*/  SEL R106, RZ, 0x1, P0 ;  /* 0x00000001ff6a7807 */ /* 0x000fe40000000000 */
.L_x_139:
[----:B------:R-:W-:Y:S05]  /*9aa0*/  BSYNC B1 ;  /* 0x0000000000017941 */ /* 0x000fea0003800000 */
.L_x_138:
[----:B---3--:R-:W-:Y:S05]  /*9ab0*/  VIADD R3, R59, 0x400010 ;  /* 0x004000103b037836 */ /* 0x008fea0000000000 */
[----:B-1----:R-:W-:Y:S04]  /*9ac0*/  SHF.R.U32.HI R0, RZ, 0x15, R3 ;  /* 0x00000015ff007819 */ /* 0x002fe80000011603 */
        /* <DEDUP_REMOVED lines=23> */
.L_x_144:
        /* <DEDUP_REMOVED lines=23> */
.L_x_145:
[----:B------:R-:W-:Y:S05]  /*9db0*/  WARPSYNC.ALL ;  /* 0x0000000000007948 */ /* 0x000fea0003800000 */
[----:B------:R-:W-:Y:S11]  /*9dc0*/  R2UR UR4, R2 ;  /* 0x00000000020472ca */ /* 0x000ff600000e0000 */
[----:B------:R-:W-:Y:S02]  /*9dd0*/  @!UPT UIADD3 URZ, UPT, UPT, URZ, URZ, URZ ;  /* 0x000000fffffff290 */ /* 0x000fe4000fffe0ff */
[----:B------:R-:W1:Y:S02]  /*9de0*/  LDTM.x16 R4, tmem[UR4+0x40] ;  /* 0x00004004000479ee */ /* 0x000e640008240000 */
[----:B-1----:R-:W-:Y:S01]  /*9df0*/  NOP ;  /* 0x0000000000007918 */ /* 0x002fe20000000000 */
.L_x_143:
[----:B------:R-:W-:Y:S01]  /*9e00*/  ISETP.NE.AND P2, PT, R105, RZ, PT ;  /* 0x000000ff6900720c */ /* 0x000fe20003f45270 */
[----:B------:R-:W-:Y:S01]  /*9e10*/  FMUL R0, R52, R24 ;  /* 0x0000001834007220 */ /* 0x000fe20000400000 */
[----:B----4-:R-:W-:Y:S01]  /*9e20*/  SHF.L.U32 R3, R60, 0x10, RZ ;  /* 0x000000103c037819 */ /* 0x010fe200000006ff */
        /* <DEDUP_REMOVED lines=121> */
[----:B------:R-:W-:Y:S01]  /*a5c0*/  @P2 SHF.L.U32 R2, R106, 0x1f, RZ ;  /* 0x0000001f6a022819 */ /* 0x000fe200000006ff */
        /* <DEDUP_REMOVED lines=16> */
[----:B------:R-:W-:Y:S02]  /*a6d0*/  UIADD3 UR5, UPT, UPT, UR41, 0x50, URZ ;  /* 0x0000005029057890 */ /* 0x000fe4000fffe0ff */
[----:B------:R-:W-:Y:S01]  /*a6e0*/  UIADD3 UR4, UPT, UPT, UR50, 0x3a00, URZ ;  /* 0x00003a0032047890 */ /* 0x000fe2000fffe0ff */
[----:B------:R-:W-:Y:S01]  /*a6f0*/  UMOV UR7, UR36 ;  /* 0x0000002400077c82 */ /* 0x000fe20008000000 */
[----:B------:R-:W-:Y:S03]  /*a700*/  UMOV UR6, UR54 ;  /* 0x0000003600067c82 */ /* 0x000fe60008000000 */
[----:B------:R3:W-:Y:S04]  /*a710*/  UTMASTG.3D [UR52], [UR8] ;  /* 0x00000034080073b5 */ /* 0x0007e80008010000 */
[----:B------:R3:W-:Y:S01]  /*a720*/  UTMASTG.3D [UR4], [UR8] ;  /* 0x00000004080073b5 */ /* 0x0007e20008010000 */
[----:B------:R0:W-:Y:S01]  /*a730*/  UTMACMDFLUSH ;  /* 0x00000000000079b7 */ /* 0x0001e20000000000 */
[----:B---3--:R-:W-:Y:S04]  /*a740*/  DEPBAR.LE SB0, 0x1 ;  /* 0x000080400000791a */ /* 0x008fe80000000000 */
.L_x_147:
[----:B------:R-:W-:Y:S05]  /*a750*/  BSYNC.RECONVERGENT B0 ;  /* 0x0000000000007941 */ /* 0x000fea0003800200 */
.L_x_146:
        /* <DEDUP_REMOVED lines=20> */
[----:B------:R-:W-:Y:S04]  /*a8a0*/  SHF.L.U32 R20, R106, 0x1f, RZ ;  /* 0x0000001f6a147819 */ /* 0x000fe800000006ff */
[----:B------:R-:W1:Y:S02]  /*a8b0*/  SYNCS.PHASECHK.TRANS64.TRYWAIT P0, [R0+URZ+0x60], R20 ;  /* 0x00006014000075a7 */ /* 0x000e6400080011ff */
[----:B-1----:R-:W-:Y:S05]  /*a8c0*/  @!P0 BRA `(.L_x_152) ;  /* 0x0000004800708947 */ /* 0x002fea0003800000 */
.L_x_151:
[----:B------:R-:W-:Y:S05]  /*a8d0*/  BSYNC B0 ;  /* 0x0000000000007941 */ /* 0x000fea0003800000 */
.L_x_150:
[----:B------:R-:W-:Y:S01]  /*a8e0*/  ISETP.NE.AND P0, PT, R71, RZ, PT ;  /* 0x000000ff4700720c */ /* 0x000fe20003f05270 */
[----:B------:R-:W-:Y:S11]  /*a8f0*/  VIADD R68, R68, 0x1 ;  /* 0x0000000144447836 */ /* 0x000ff60000000000 */
[----:B------:R-:W-:Y:S01]  /*a900*/  @!UPT UIADD3 URZ, UPT, UPT, URZ, URZ, URZ ;  /* 0x000000fffffff290 */ /* 0x000fe2000fffe0ff */
[----:B------:R3:W4:Y:S04]  /*a910*/  @P0 LDS.128 R60, [R3+UR50+0x200] ;  /* 0x00020032033c0984 */ /* 0x0007280008000c00 */
[----:B------:R3:W2:Y:S04]  /*a920*/  @P0 LDS.128 R72, [R3+UR50+0xa00] ;  /* 0x000a003203480984 */ /* 0x0006a80008000c00 */
[----:B------:R3:W2:Y:S04]  /*a930*/  @P0 LDS.128 R64, [R2+0x200] ;  /* 0x0002000002400984 */ /* 0x0006a80000000c00 */
[----:B------:R3:W2:Y:S01]  /*a940*/  @P0 LDS.128 R76, [R2+0xa00] ;  /* 0x000a0000024c0984 */ /* 0x0006a20000000c00 */
[C---:B------:R-:W-:Y:S04]  /*a950*/  ISETP.NE.AND P0, PT, R68.reuse, 0x4, PT ;  /* 0x000000044400780c */ /* 0x040fe80003f05270 */
[----:B-1----:R-:W-:Y:S02]  /*a960*/  SEL R0, RZ, 0x1, P0 ;  /* 0x00000001ff007807 */ /* 0x002fe40000000000 */
[----:B------:R-:W-:Y:S02]  /*a970*/  SEL R68, R68, RZ, P0 ;  /* 0x000000ff44447207 */ /* 0x000fe40000000000 */
[----:B------:R-:W-:Y:S02]  /*a980*/  LOP3.LUT R106, R106, R0, RZ, 0x3c, !PT ;  /* 0x000000006a6a7212 */ /* 0x000fe400078e3cff */
.L_x_149:
[----:B------:R-:W-:Y:S05]  /*a990*/  BSYNC B1 ;  /* 0x0000000000017941 */ /* 0x000fea0003800000 */
.L_x_148:
[----:B------:R-:W-:Y:S11]  /*a9a0*/  ISETP.NE.AND P0, PT, R98, R22, PT ;  /* 0x000000166200720c */ /* 0x000ff60003f05270 */
[----:B------:R-:W-:Y:S02]  /*a9b0*/  @!UPT UIADD3 URZ, UPT, UPT, URZ, URZ, URZ ;  /* 0x000000fffffff290 */ /* 0x000fe4000fffe0ff */
[----:B------:R-:W-:Y:S05]  /*a9c0*/  @P0 BRA `(.L_x_153) ;  /* 0x0000000000bc0947 */ /* 0x000fea0003800000 */
[----:B------:R-:W-:Y:S11]  /*a9d0*/  LOP3.LUT P0, RZ, R21, 0x3, R99, 0x48, !PT ;  /* 0x0000000315ff7812 */ /* 0x000ff60007804863 */
[----:B------:R-:W-:Y:S02]  /*a9e0*/  @!UPT UIADD3 URZ, UPT, UPT, URZ, URZ, URZ ;  /* 0x000000fffffff290 */ /* 0x000fe4000fffe0ff */
[----:B------:R-:W-:Y:S05]  /*a9f0*/  @!P0 BRA `(.L_x_154) ;  /* 0x0000000000408947 */ /* 0x000fea0003800000 */
        /* <DEDUP_REMOVED lines=16> */
.L_x_154:
        /* <DEDUP_REMOVED lines=23> */
.L_x_155:
[----:B------:R-:W-:Y:S05]  /*ac70*/  WARPSYNC.ALL ;  /* 0x0000000000007948 */ /* 0x000fea0003800000 */
[----:B------:R-:W-:Y:S11]  /*ac80*/  R2UR UR4, R23 ;  /* 0x00000000170472ca */ /* 0x000ff600000e0000 */
[----:B------:R-:W-:Y:S02]  /*ac90*/  @!UPT UIADD3 URZ, UPT, UPT, URZ, URZ, URZ ;  /* 0x000000fffffff290 */ /* 0x000fe4000fffe0ff */
[----:B------:R-:W1:Y:S02]  /*aca0*/  LDTM.x16 R4, tmem[UR4+0x40] ;  /* 0x00004004000479ee */ /* 0x000e640008240000 */
[----:B-1----:R-:W-:Y:S01]  /*acb0*/  NOP ;  /* 0x0000000000007918 */ /* 0x002fe20000000000 */
.L_x_153:
[----:B------:R-:W-:Y:S01]  /*acc0*/  ISETP.NE.AND P2, PT, R105, RZ, PT ;  /* 0x000000ff6900720c */ /* 0x000fe20003f45270 */
[----:B------:R-:W-:Y:S01]  /*acd0*/  FMUL R0, R52, R24 ;  /* 0x0000001834007220 */ /* 0x000fe20000400000 */
        /* <DEDUP_REMOVED lines=22> */
[----:B--2---:R-:W-:Y:S01]  /*ae40*/  LOP3.LUT R41, R66, 0xffff0000, RZ, 0xc0, !PT ;  /* 0xffff000042297812 */ /* 0x004fe200078ec0ff */
        /* <DEDUP_REMOVED lines=106> */
[----:B--2---:R-:W2:Y:S02]  /*b4f0*/  FENCE.VIEW.ASYNC.S ;  /* 0x00000000000073c6 */ /* 0x004ea40000000000 */
[----:B------:R-:W-:Y:S05]  /*b500*/  WARPSYNC.ALL ;  /* 0x0000000000007948 */ /* 0x000fea0003800000 */
[----:B------:R-:W-:Y:S01]  /*b510*/  BSSY.RECONVERGENT B0, `(.L_x_156) ;  /* 0x0000012000007945 */ /* 0x000fe20003800200 */
[----:B--2---:R-:W-:Y:S06]  /*b520*/  BAR.SYNC.DEFER_BLOCKING 0x1, 0x80 ;  /* 0x0042000000007b1d */ /* 0x004fec0000010000 */
[----:B------:R-:W-:Y:S05]  /*b530*/  @P0 BRA `(.L_x_157) ;  /* 0x00000000003c0947 */ /* 0x000fea0003800000 */
[----:B------:R-:W-:Y:S02]  /*b540*/  UIADD3 UR4, UPT, UPT, UR50, 0x200, URZ ;  /* 0x0000020032047890 */ /* 0x000fe4000fffe0ff */
[----:B------:R-:W-:Y:S01]  /*b550*/  UIADD3 UR8, UP0, UPT, UR58, 0xa80, URZ ;  /* 0x00000a803a087890 */ /* 0x000fe2000ff1e0ff */
[----:B------:R-:W-:Y:S01]  /*b560*/  UMOV UR54, UR42 ;  /* 0x0000002a00367c82 */ /* 0x000fe20008000000 */
[----:B------:R-:W-:Y:S02]  /*b570*/  UMOV UR55, UR36 ;  /* 0x0000002400377c82 */ /* 0x000fe40008000000 */
[----:B------:R-:W-:Y:S01]  /*b580*/  MOV R88, UR4 ;  /* 0x0000000400587c02 */ /* 0x000fe20008000f00 */
[----:B------:R-:W-:Y:S02]  /*b590*/  UIADD3.X UR9, UPT, UPT, URZ, UR59, URZ, UP0, !UPT ;  /* 0x0000003bff097290 */ /* 0x000fe400087fe4ff */
[----:B------:R-:W-:Y:S01]  /*b5a0*/  UIADD3 UR5, UPT, UPT, UR41, 0x60, URZ ;  /* 0x0000006029057890 */ /* 0x000fe2000fffe0ff */
[----:B------:R-:W-:Y:S01]  /*b5b0*/  R2UR UR52, R88 ;  /* 0x00000000583472ca */ /* 0x000fe200000e0000 */
[----:B------:R-:W-:Y:S01]  /*b5c0*/  UIADD3 UR4, UPT, UPT, UR50, 0xa00, URZ ;  /* 0x00000a0032047890 */ /* 0x000fe2000fffe0ff */
[----:B------:R-:W-:Y:S01]  /*b5d0*/  UMOV UR6, UR42 ;  /* 0x0000002a00067c82 */ /* 0x000fe20008000000 */
[----:B------:R-:W-:Y:S10]  /*b5e0*/  UMOV UR7, UR36 ;  /* 0x0000002400077c82 */ /* 0x000ff40008000000 */
[----:B------:R2:W-:Y:S01]  /*b5f0*/  UTMASTG.3D [UR52], [UR8] ;  /* 0x00000034080073b5 */ /* 0x0005e20008010000 */
[----:B------:R2:W-:Y:S01]  /*b600*/  UTMASTG.3D [UR4], [UR8] ;  /* 0x00000004080073b5 */ /* 0x0005e20008010000 */
[----:B------:R0:W-:Y:S01]  /*b610*/  UTMACMDFLUSH ;  /* 0x00000000000079b7 */ /* 0x0001e20000000000 */
[----:B--2---:R-:W-:Y:S04]  /*b620*/  DEPBAR.LE SB0, 0x1 ;  /* 0x000080400000791a */ /* 0x004fe80000000000 */
.L_x_157:
[----:B------:R-:W-:Y:S05]  /*b630*/  BSYNC.RECONVERGENT B0 ;  /* 0x0000000000007941 */ /* 0x000fea0003800200 */
.L_x_156:
[----:B------:R-:W-:Y:S01]  /*b640*/  BAR.SYNC.DEFER_BLOCKING 0x1, 0x80 ;  /* 0x0042000000007b1d */ /* 0x000fe20000010000 */
[----:B------:R-:W-:Y:S04]  /*b650*/  UIADD3 UR40, UPT, UPT, UR43, 0x1, URZ ;  /* 0x000000012b287890 */ /* 0x000fe8000fffe0ff */
[----:B------:R-:W-:Y:S04]  /*b660*/  UISETP.NE.AND UP0, UPT, UR40, 0x4, UPT ;  /* 0x000000042800788c */ /* 0x000fe8000bf05270 */
[----:B------:R-:W-:Y:S01]  /*b670*/  USEL UR40, UR40, URZ, UP0 ;  /* 0x000000ff28287287 */ /* 0x000fe20008000000 */
[----:B------:R2:W-:Y:S01]  /*b680*/  @P2 SYNCS.ARRIVE.TRANS64.RED.A1T0 RZ, [R107+URZ], RZ ;  /* 0x000000ff6bff29a7 */ /* 0x0005e200081004ff */
[----:B------:R-:W-:Y:S01]  /*b690*/  BSSY B1, `(.L_x_158) ;  /* 0x000001a000017945 */ /* 0x000fe20003800000 */
[----:B------:R-:W3:Y:S02]  /*b6a0*/  @P2 SYNCS.PHASECHK.TRANS64.TRYWAIT P0, [R0+URZ+0x60], R2 ;  /* 0x00006002000025a7 */ /* 0x000ee400080011ff */
[----:B---3--:R-:W-:Y:S01]  /*b6b0*/  @P2 SEL R70, RZ, 0x1, !P0 ;  /* 0x00000001ff462807 */ /* 0x008fe20004000000 */
[----:B--2---:R-:W-:Y:S06]  /*b6c0*/  @!P2 BRA `(.L_x_159) ;  /* 0x000000000058a947 */ /* 0x004fec0003800000 */
[----:B------:R-:W-:Y:S01]  /*b6d0*/  ISETP.NE.AND P1, PT, R71, RZ, PT ;  /* 0x000000ff4700720c */ /* 0x000fe20003f25270 */
[----:B------:R-:W-:Y:S01]  /*b6e0*/  BSSY B0, `(.L_x_160) ;  /* 0x0000009000007945 */ /* 0x000fe20003800000 */
[----:B------:R-:W-:Y:S11]  /*b6f0*/  ISETP.NE.AND P0, PT, R70, RZ, PT ;  /* 0x000000ff4600720c */ /* 0x000ff60003f05270 */
[----:B------:R-:W-:Y:S05]  /*b700*/  @P1 IMAD R3, R68, 0x1000, R104 ;  /* 0x0000100044031824 */ /* 0x000fea00078e0268 */
[----:B------:R-:W-:Y:S05]  /*b710*/  @P1 IADD3 R2, PT, PT, R3, UR50, RZ ;  /* 0x0000003203021c10 */ /* 0x000fea000fffe0ff */
[----:B------:R-:W-:Y:S01]  /*b720*/  @P1 IMAD.IADD R2, R69, 0x1, R2 ;  /* 0x0000000145021824 */ /* 0x000fe200078e0202 */
[----:B------:R-:W-:Y:S06]  /*b730*/  @P0 BRA `(.L_x_161) ;  /* 0x00000000000c0947 */ /* 0x000fec0003800000 */
[----:B-1----:R-:W-:Y:S04]  /*b740*/  SHF.L.U32 R20, R106, 0x1f, RZ ;  /* 0x0000001f6a147819 */ /* 0x002fe800000006ff */
[----:B------:R-:W1:Y:S02]  /*b750*/  SYNCS.PHASECHK.TRANS64.TRYWAIT P0, [R0+URZ+0x60], R20 ;  /* 0x00006014000075a7 */ /* 0x000e6400080011ff */
[----:B-1----:R-:W-:Y:S05]  /*b760*/  @!P0 BRA `(.L_x_162) ;  /* 0x0000003800dc8947 */ /* 0x002fea0003800000 */
.L_x_161:
[----:B------:R-:W-:Y:S05]  /*b770*/  BSYNC B0 ;  /* 0x0000000000007941 */ /* 0x000fea0003800000 */
.L_x_160:
[----:B------:R-:W-:Y:S01]  /*b780*/  ISETP.NE.AND P0, PT, R71, RZ, PT ;  /* 0x000000ff4700720c */ /* 0x000fe20003f05270 */
[----:B------:R-:W-:Y:S11]  /*b790*/  VIADD R68, R68, 0x1 ;  /* 0x0000000144447836 */ /* 0x000ff60000000000 */
[----:B------:R-:W-:Y:S01]  /*b7a0*/  @!UPT UIADD3 URZ, UPT, UPT, URZ, URZ, URZ ;  /* 0x000000fffffff290 */ /* 0x000fe2000fffe0ff */
[----:B------:R2:W3:Y:S04]  /*b7b0*/  @P0 LDS.128 R60, [R3+UR50+0x200] ;  /* 0x00020032033c0984 */ /* 0x0004e80008000c00 */
[----:B------:R2:W4:Y:S04]  /*b7c0*/  @P0 LDS.128 R72, [R3+UR50+0xa00] ;  /* 0x000a003203480984 */ /* 0x0005280008000c00 */
[----:B------:R2:W2:Y:S04]  /*b7d0*/  @P0 LDS.128 R64, [R2+0x200] ;  /* 0x0002000002400984 */ /* 0x0004a80000000c00 */
[----:B------:R2:W2:Y:S01]  /*b7e0*/  @P0 LDS.128 R76, [R2+0xa00] ;  /* 0x000a0000024c0984 */ /* 0x0004a20000000c00 */
[C---:B------:R-:W-:Y:S04]  /*b7f0*/  ISETP.NE.AND P0, PT, R68.reuse, 0x4, PT ;  /* 0x000000044400780c */ /* 0x040fe80003f05270 */
[----:B-1----:R-:W-:Y:S02]  /*b800*/  SEL R0, RZ, 0x1, P0 ;  /* 0x00000001ff007807 */ /* 0x002fe40000000000 */
[----:B------:R-:W-:Y:S02]  /*b810*/  SEL R68, R68, RZ, P0 ;  /* 0x000000ff44447207 */ /* 0x000fe40000000000 */
[----:B------:R-:W-:Y:S02]  /*b820*/  LOP3.LUT R106, R106, R0, RZ, 0x3c, !PT ;  /* 0x000000006a6a7212 */ /* 0x000fe400078e3cff */
.L_x_159:
[----:B------:R-:W-:Y:S05]  /*b830*/  BSYNC B1 ;  /* 0x0000000000017941 */ /* 0x000fea0003800000 */
.L_x_158:
[----:B--2---:R-:W-:Y:S05]  /*b840*/  VIADD R3, R59, 0x400020 ;  /* 0x004000203b037836 */ /* 0x004fea0000000000 */
[----:B------:R-:W-:Y:S04]  /*b850*/  SHF.R.U32.HI R0, RZ, 0x15, R3 ;  /* 0x00000015ff007819 */ /* 0x000fe80000011603 */
[----:B-1----:R-:W-:Y:S04]  /*b860*/  LOP3.LUT R22, R0, 0x3, RZ, 0xc0, !PT ;  /* 0x0000000300167812 */ /* 0x002fe800078ec0ff */
        /* <DEDUP_REMOVED lines=11> */
[----:B------:R-:W2:Y:S01]  /*b920*/  LDCU.64 UR6, c[0x4][0x78] ;  /* 0x01000f00ff0677ac */ /* 0x000ea20008000a00 */
[----:B------:R-:W3:Y:S01]  /*b930*/  LDC.64 R14, c[0x4][R15] ;  /* 0x010000000f0e7b82 */ /* 0x000ee20000000a00 */
[----:B------:R-:W5:Y:S01]  /*b940*/  LDCU.64 UR4, c[0x4][0x10] ;  /* 0x01000200ff0477ac */ /* 0x000f620008000a00 */
[----:B-1----:R-:W-:Y:S01]  /*b950*/  MOV R5, UR9 ;  /* 0x0000000900057c02 */ /* 0x002fe20008000f00 */
[----:B------:R-:W-:Y:S01]  /*b960*/  IMAD.U32 R4, RZ, RZ, UR8 ;  /* 0x00000008ff047e24 */ /* 0x000fe2000f8e00ff */
[----:B--2---:R-:W-:Y:S01]  /*b970*/  MOV R7, UR7 ;  /* 0x0000000700077c02 */ /* 0x004fe20008000f00 */
[----:B------:R-:W-:Y:S01]  /*b980*/  IMAD.U32 R6, RZ, RZ, UR6 ;  /* 0x00000006ff067e24 */ /* 0x000fe2000f8e00ff */
[----:B-----5:R-:W-:Y:S01]  /*b990*/  MOV R11, UR5 ;  /* 0x00000005000b7c02 */ /* 0x020fe20008000f00 */
[----:B------:R-:W-:Y:S02]  /*b9a0*/  IMAD.U32 R10, RZ, RZ, UR4 ;  /* 0x00000004ff0a7e24 */ /* 0x000fe4000f8e00ff */
[----:B------:R-:W-:Y:S07]  /*b9b0*/  LEPC R20, `(.L_x_164) ;  /* 0x000000001014794e */ /* 0x000fee0000000000 */
[----:B---34-:R-:W-:Y:S05]  /*b9c0*/  CALL.ABS.NOINC R14 ;  /* 0x000000000e007343 */ /* 0x018fea0003c00000 */
.L_x_164:
        /* <DEDUP_REMOVED lines=23> */
.L_x_165:
[----:B------:R-:W-:Y:S05]  /*bb40*/  WARPSYNC.ALL ;  /* 0x0000000000007948 */ /* 0x000fea0003800000 */
[----:B------:R-:W-:Y:S11]  /*bb50*/  R2UR UR4, R2 ;  /* 0x00000000020472ca */ /* 0x000ff600000e0000 */
[----:B------:R-:W-:Y:S02]  /*bb60*/  @!UPT UIADD3 URZ, UPT, UPT, URZ, URZ, URZ ;  /* 0x000000fffffff290 */ /* 0x000fe4000fffe0ff */
[----:B------:R-:W1:Y:S02]  /*bb70*/  LDTM.x16 R4, tmem[UR4+0x40] ;  /* 0x00004004000479ee */ /* 0x000e640008240000 */
[----:B-1----:R-:W-:Y:S01]  /*bb80*/  NOP ;  /* 0x0000000000007918 */ /* 0x002fe20000000000 */
.L_x_163:
[----:B------:R-:W-:Y:S01]  /*bb90*/  ISETP.NE.AND P2, PT, R105, RZ, PT ;  /* 0x000000ff6900720c */ /* 0x000fe20003f45270 */
[----:B------:R-:W-:Y:S01]  /*bba0*/  FMUL R0, R52, R24 ;  /* 0x0000001834007220 */ /* 0x000fe20000400000 */
[----:B---3--:R-:W-:Y:S01]  /*bbb0*/  SHF.L.U32 R3, R60, 0x10, RZ ;  /* 0x000000103c037819 */ /* 0x008fe200000006ff */
        /* <DEDUP_REMOVED lines=145> */
[----:B--2---:R-:W-:Y:S04]  /*c4d0*/  DEPBAR.LE SB0, 0x1 ;  /* 0x000080400000791a */ /* 0x004fe80000000000 */
.L_x_167:
[----:B------:R-:W-:Y:S05]  /*c4e0*/  BSYNC.RECONVERGENT B0 ;  /* 0x0000000000007941 */ /* 0x000fea0003800200 */
.L_x_166:
        /* <DEDUP_REMOVED lines=10> */
[----:B------:R-:W2:Y:S02]  /*c590*/  @P2 SYNCS.PHASECHK.TRANS64.TRYWAIT P0, [R0+URZ+0x60], R2 ;  /* 0x00006002000025a7 */ /* 0x000ea400080011ff */
[----:B--2---:R-:W-:Y:S01]  /*c5a0*/  @P2 SEL R70, RZ, 0x1, !P0 ;  /* 0x00000001ff462807 */ /* 0x004fe20004000000 */
        /* <DEDUP_REMOVED lines=11> */
.L_x_171:
[----:B------:R-:W-:Y:S05]  /*c660*/  BSYNC B0 ;  /* 0x0000000000007941 */ /* 0x000fea0003800000 */
.L_x_170:
        /* <DEDUP_REMOVED lines=11> */
.L_x_169:
[----:B------:R-:W-:Y:S05]  /*c720*/  BSYNC B1 ;  /* 0x0000000000017941 */ /* 0x000fea0003800000 */
.L_x_168:
[----:B------:R-:W-:Y:S11]  /*c730*/  ISETP.NE.AND P0, PT, R98, R22, PT ;  /* 0x000000166200720c */ /* 0x000ff60003f05270 */
[----:B------:R-:W-:Y:S02]  /*c740*/  @!UPT UIADD3 URZ, UPT, UPT, URZ, URZ, URZ ;  /* 0x000000fffffff290 */ /* 0x000fe4000fffe0ff */
[----:B------:R-:W-:Y:S05]  /*c750*/  @P0 BRA `(.L_x_173) ;  /* 0x0000000000bc0947 */ /* 0x000fea0003800000 */
[----:B------:R-:W-:Y:S11]  /*c760*/  LOP3.LUT P0, RZ, R21, 0x3, R99, 0x48, !PT ;  /* 0x0000000315ff7812 */ /* 0x000ff60007804863 */
[----:B------:R-:W-:Y:S02]  /*c770*/  @!UPT UIADD3 URZ, UPT, UPT, URZ, URZ, URZ ;  /* 0x000000fffffff290 */ /* 0x000fe4000fffe0ff */
[----:B------:R-:W-:Y:S05]  /*c780*/  @!P0 BRA `(.L_x_174) ;  /* 0x0000000000408947 */ /* 0x000fea0003800000 */
[----:B------:R-:W1:Y:S01]  /*c790*/  LDCU.64 UR8, c[0x4][0x70] ;  /* 0x01000e00ff0877ac */ /* 0x000e620008000a00 */
[----:B--2---:R-:W-:Y:S01]  /*c7a0*/  MOV R3, 0x0 ;  /* 0x0000000000037802 */ /* 0x004fe20000000f00 */
        /* <DEDUP_REMOVED lines=14> */
.L_x_174:
        /* <DEDUP_REMOVED lines=23> */
.L_x_175:
[----:B------:R-:W-:Y:S05]  /*ca00*/  WARPSYNC.ALL ;  /* 0x0000000000007948 */ /* 0x000fea0003800000 */
[----:B------:R-:W-:Y:S11]  /*ca10*/  R2UR UR4, R23 ;  /* 0x00000000170472ca */ /* 0x000ff600000e0000 */
[----:B------:R-:W-:Y:S02]  /*ca20*/  @!UPT UIADD3 URZ, UPT, UPT, URZ, URZ, URZ ;  /* 0x000000fffffff290 */ /* 0x000fe4000fffe0ff */
[----:B------:R-:W1:Y:S02]  /*ca30*/  LDTM.x16 R4, tmem[UR4+0x40] ;  /* 0x00004004000479ee */ /* 0x000e640008240000 */
[----:B-1----:R-:W-:Y:S01]  /*ca40*/  NOP ;  /* 0x0000000000007918 */ /* 0x002fe20000000000 */
.L_x_173:
[----:B------:R-:W-:Y:S01]  /*ca50*/  ISETP.NE.AND P2, PT, R105, RZ, PT ;  /* 0x000000ff6900720c */ /* 0x000fe20003f45270 */
[----:B------:R-:W-:Y:S01]  /*ca60*/  FMUL R0, R52, R24 ;  /* 0x0000001834007220 */ /* 0x000fe20000400000 */
[----:B--23--:R-:W-:Y:S01]  /*ca70*/  SHF.L.U32 R3, R60, 0x10, RZ ;  /* 0x000000103c037819 */ /* 0x00cfe200000006ff */
        /* <DEDUP_REMOVED lines=145> */
[----:B--2---:R-:W-:Y:S04]  /*d390*/  DEPBAR.LE SB0, 0x1 ;  /* 0x000080400000791a */ /* 0x004fe80000000000 */
.L_x_177:
[----:B------:R-:W-:Y:S05]  /*d3a0*/  BSYNC.RECONVERGENT B0 ;  /* 0x0000000000007941 */ /* 0x000fea0003800200 */
.L_x_176:
        /* <DEDUP_REMOVED lines=17> */
[----:B------:R-:W2:Y:S02]  /*d4c0*/  SYNCS.PHASECHK.TRANS64.TRYWAIT P0, [R0+URZ+0x60], R106 ;  /* 0x0000606a000075a7 */ /* 0x000ea400080011ff */
[----:B--2---:R-:W-:Y:S05]  /*d4d0*/  @!P0 BRA `(.L_x_182) ;  /* 0x0000001c00a88947 */ /* 0x004fea0003800000 */
.L_x_181:
[----:B------:R-:W-:Y:S05]  /*d4e0*/  BSYNC B0 ;  /* 0x0000000000007941 */ /* 0x000fea0003800000 */
.L_x_180:
[----:B------:R-:W-:Y:S11]  /*d4f0*/  ISETP.NE.AND P0, PT, R71, RZ, PT ;  /* 0x000000ff4700720c */ /* 0x000ff60003f05270 */
[----:B------:R-:W-:Y:S02]  /*d500*/  @!UPT UIADD3 URZ, UPT, UPT, URZ, URZ, URZ ;  /* 0x000000fffffff290 */ /* 0x000fe4000fffe0ff */
[----:B------:R3:W4:Y:S04]  /*d510*/  @P0 LDS.128 R60, [R68+UR50+0x200] ;  /* 0x00020032443c0984 */ /* 0x0007280008000c00 */
[----:B------:R3:W1:Y:S04]  /*d520*/  @P0 LDS.128 R72, [R68+UR50+0xa00] ;  /* 0x000a003244480984 */ /* 0x0006680008000c00 */
[----:B------:R3:W1:Y:S04]  /*d530*/  @P0 LDS.128 R64, [R2+0x200] ;  /* 0x0002000002400984 */ /* 0x0006680000000c00 */
[----:B------:R3:W1:Y:S02]  /*d540*/  @P0 LDS.128 R76, [R2+0xa00] ;  /* 0x000a0000024c0984 */ /* 0x0006640000000c00 */
.L_x_179:
[----:B------:R-:W-:Y:S05]  /*d550*/  BSYNC B1 ;  /* 0x0000000000017941 */ /* 0x000fea0003800000 */
.L_x_178:
[----:B------:R-:W-:Y:S05]  /*d560*/  VIADD R59, R59, 0x400030 ;  /* 0x004000303b3b7836 */ /* 0x000fea0000000000 */
[----:B--2---:R-:W-:Y:S04]  /*d570*/  SHF.R.U32.HI R0, RZ, 0x15, R59 ;  /* 0x00000015ff007819 */ /* 0x004fe8000001163b */
[----:B---3--:R-:W-:Y:S04]  /*d580*/  LOP3.LUT R2, R0, 0x3, RZ, 0xc0, !PT ;  /* 0x0000000300027812 */ /* 0x008fe800078ec0ff */
[----:B------:R-:W-:Y:S11]  /*d590*/  ISETP.NE.AND P0, PT, R98, R2, PT ;  /* 0x000000026200720c */ /* 0x000ff60003f05270 */
[----:B------:R-:W-:Y:S02]  /*d5a0*/  @!UPT UIADD3 URZ, UPT, UPT, URZ, URZ, URZ ;  /* 0x000000fffffff290 */ /* 0x000fe4000fffe0ff */
[----:B------:R-:W-:Y:S05]  /*d5b0*/  @P0 BRA `(.L_x_183) ;  /* 0x0000000000bc0947 */ /* 0x000fea0003800000 */
[----:B------:R-:W-:Y:S02]  /*d5c0*/  LOP3.LUT P0, RZ, R0, 0x3, R99, 0x48, !PT ;  /* 0x0000000300ff7812 */ /* 0x000fe40007804863 */
[----:B------:R-:W-:Y:S11]  /*d5d0*/  MOV R16, R59 ;  /* 0x0000003b00107202 */ /* 0x000ff60000000f00 */
[----:B------:R-:W-:Y:S05]  /*d5e0*/  @!P0 BRA `(.L_x_184) ;  /* 0x0000000000408947 */ /* 0x000fea0003800000 */
[----:B------:R-:W2:Y:S01]  /*d5f0*/  LDCU.64 UR8, c[0x4][0x70] ;  /* 0x01000e00ff0877ac */ /* 0x000ea20008000a00 */
[----:B------:R-:W-:Y:S01]  /*d600*/  MOV R15, 0x0 ;  /* 0x00000000000f7802 */ /* 0x000fe20000000f00 */
[----:B------:R-:W-:Y:S02]  /*d610*/  HFMA2 R12, -RZ, RZ, 0, 5.9604644775390625e-08 ;  /* 0x00000001ff0c7431 */ /* 0x000fe400000001ff */
[----:B------:R-:W-:Y:S02]  /*d620*/  IMAD.MOV.U32 R8, RZ, RZ, 0x192 ;  /* 0x00000192ff087424 */ /* 0x000fe400078e00ff */
[----:B------:R-:W-:Y:S01]  /*d630*/  IMAD.MOV.U32 R13, RZ, RZ, RZ ;  /* 0x000000ffff0d7224 */ /* 0x000fe200078e00ff */
[----:B------:R-:W3:Y:S01]  /*d640*/  LDCU.64 UR6, c[0x4][0x78] ;  /* 0x01000f00ff0677ac */ /* 0x000ee20008000a00 */
[----:B------:R-:W1:Y:S01]  /*d650*/  LDC.64 R14, c[0x4][R15] ;  /* 0x010000000f0e7b82 */ /* 0x000e620000000a00 */
[----:B------:R-:W5:Y:S01]  /*d660*/  LDCU.64 UR4, c[0x4][0x10] ;  /* 0x01000200ff0477ac */ /* 0x000f620008000a00 */
[----:B--2---:R-:W-:Y:S01]  /*d670*/  MOV R5, UR9 ;  /* 0x0000000900057c02 */ /* 0x004fe20008000f00 */
[----:B------:R-:W-:Y:S01]  /*d680*/  IMAD.U32 R4, RZ, RZ, UR8 ;  /* 0x00000008ff047e24 */ /* 0x000fe2000f8e00ff */
[----:B---3--:R-:W-:Y:S01]  /*d690*/  MOV R7, UR7 ;  /* 0x0000000700077c02 */ /* 0x008fe20008000f00 */
[----:B------:R-:W-:Y:S01]  /*d6a0*/  IMAD.U32 R6, RZ, RZ, UR6 ;  /* 0x00000006ff067e24 */ /* 0x000fe2000f8e00ff */
[----:B-----5:R-:W-:Y:S01]  /*d6b0*/  MOV R11, UR5 ;  /* 0x00000005000b7c02 */ /* 0x020fe20008000f00 */
[----:B------:R-:W-:Y:S02]  /*d6c0*/  IMAD.U32 R10, RZ, RZ, UR4 ;  /* 0x00000004ff0a7e24 */ /* 0x000fe4000f8e00ff */
[----:B-1----:R-:W-:Y:S07]  /*d6d0*/  LEPC R20, `(.L_x_184) ;  /* 0x000000001014794e */ /* 0x002fee0000000000 */
[----:B----4-:R-:W-:Y:S05]  /*d6e0*/  CALL.ABS.NOINC R14 ;  /* 0x000000000e007343 */ /* 0x010fea0003c00000 */
.L_x_184:
[----:B------:R-:W-:Y:S05]  /*d6f0*/  WARPSYNC.ALL ;  /* 0x0000000000007948 */ /* 0x000fea0003800000 */
[C---:B------:R-:W-:Y:S01]  /*d700*/  R2UR UR4, R16.reuse ;  /* 0x00000000100472ca */ /* 0x040fe200000e0000 */
[----:B------:R-:W-:Y:S05]  /*d710*/  VIADD R0, R16, 0x40 ;  /* 0x0000004010007836 */ /* 0x000fea0000000000 */
[----:B------:R-:W-:Y:S04]  /*d720*/  SHF.R.U32.HI R0, RZ, 0x15, R0 ;  /* 0x00000015ff007819 */ /* 0x000fe80000011600 */
[----:B------:R-:W-:Y:S03]  /*d730*/  LOP3.LUT P0, RZ, R0, 0x3, R99, 0x48, !PT ;  /* 0x0000000300ff7812 */ /* 0x000fe60007804863 */
[----:B------:R-:W2:Y:S10]  /*d740*/  LDTM.x16 R24, tmem[UR4] ;  /* 0x00000004001879ee */ /* 0x000eb40008240000 */
[----:B--2---:R-:W-:Y:S05]  /*d750*/  @!P0 BRA `(.L_x_185) ;  /* 0x0000000000408947 */ /* 0x004fea0003800000 */
        /* <DEDUP_REMOVED lines=16> */
.L_x_185:
[----:B------:R-:W-:Y:S05]  /*d860*/  WARPSYNC.ALL ;  /* 0x0000000000007948 */ /* 0x000fea0003800000 */
[----:B------:R-:W-:Y:S11]  /*d870*/  R2UR UR4, R16 ;  /* 0x00000000100472ca */ /* 0x000ff600000e0000 */
[----:B------:R-:W-:Y:S02]  /*d880*/  @!UPT UIADD3 URZ, UPT, UPT, URZ, URZ, URZ ;  /* 0x000000fffffff290 */ /* 0x000fe4000fffe0ff */
[----:B------:R-:W2:Y:S02]  /*d890*/  LDTM.x16 R4, tmem[UR4+0x40] ;  /* 0x00004004000479ee */ /* 0x000ea40008240000 */
[----:B--2---:R-:W-:Y:S01]  /*d8a0*/  NOP ;  /* 0x0000000000007918 */ /* 0x004fe20000000000 */
.L_x_183:
[----:B------:R-:W-:Y:S01]  /*d8b0*/  ISETP.NE.AND P1, PT, R98, R2, PT ;  /* 0x000000026200720c */ /* 0x000fe20003f25270 */
[----:B------:R-:W-:Y:S05]  /*d8c0*/  WARPSYNC.ALL ;  /* 0x0000000000007948 */ /* 0x000fea0003800000 */
[C---:B----4-:R-:W-:Y:S01]  /*d8d0*/  SHF.L.U32 R3, R60.reuse, 0x10, RZ ;  /* 0x000000103c037819 */ /* 0x050fe200000006ff */
[----:B------:R-:W-:Y:S01]  /*d8e0*/  NOP ;  /* 0x0000000000007918 */ /* 0x000fe20000000000 */
[----:B------:R-:W-:Y:S01]  /*d8f0*/  LOP3.LUT R40, R60, 0xffff0000, RZ, 0xc0, !PT ;  /* 0xffff00003c287812 */ /* 0x000fe200078ec0ff */
[C---:B------:R-:W-:Y:S01]  /*d900*/  FMUL R0, R52.reuse, R24 ;  /* 0x0000001834007220 */ /* 0x040fe20000400000 */
[C---:B------:R-:W-:Y:S01]  /*d910*/  SHF.L.U32 R41, R61.reuse, 0x10, RZ ;  /* 0x000000103d297819 */ /* 0x040fe200000006ff */
[----:B------:R-:W-:Y:S01]  /*d920*/  FMUL R2, R52, R25 ;  /* 0x0000001934027220 */ /* 0x000fe20000400000 */
[----:B------:R-:W-:Y:S01]  /*d930*/  LOP3.LUT R42, R61, 0xffff0000, RZ, 0xc0, !PT ;  /* 0xffff00003d2a7812 */ /* 0x000fe200078ec0ff */
[C---:B------:R-:W-:Y:S01]  /*d940*/  FFMA R0, R53.reuse, R3, R0 ;  /* 0x0000000335007223 */ /* 0x040fe20000000000 */
[----:B------:R-:W-:Y:S01]  /*d950*/  R2UR UR4, R58 ;  /* 0x000000003a0472ca */ /* 0x000fe200000e0000 */
[----:B------:R-:W-:Y:S01]  /*d960*/  FFMA R2, R53, R40, R2 ;  /* 0x0000002835027223 */ /* 0x000fe20000000002 */
[----:B------:R-:W-:Y:S01]  /*d970*/  SHF.L.U32 R54, R62, 0x10, RZ ;  /* 0x000000103e367819 */ /* 0x000fe200000006ff */
[----:B-1----:R-:W-:Y:S01]  /*d980*/  FMUL R20, R52, R4 ;  /* 0x0000000434147220 */ /* 0x002fe20000400000 */
[----:B------:R-:W-:Y:S01]  /*d990*/  LOP3.LUT R55, R62, 0xffff0000, RZ, 0xc0, !PT ;  /* 0xffff00003e377812 */ /* 0x000fe200078ec0ff */
[----:B------:R-:W-:Y:S01]  /*d9a0*/  FMUL R3, R52, R26 ;  /* 0x0000001a34037220 */ /* 0x000fe20000400000 */
[----:B------:R-:W-:Y:S01]  /*d9b0*/  F2FP.BF16.F32.PACK_AB R108, R2, R0 ;  /* 0x00000000026c723e */ /* 0x000fe200000010ff */
[----:B------:R-:W-:Y:S01]  /*d9c0*/  FMUL R4, R52, R27 ;  /* 0x0000001b34047220 */ /* 0x000fe20000400000 */
[----:B------:R-:W-:Y:S01]  /*d9d0*/  SHF.L.U32 R56, R63, 0x10, RZ ;  /* 0x000000103f387819 */ /* 0x000fe200000006ff */
[----:B------:R-:W-:Y:S01]  /*d9e0*/  FFMA R3, R53, R41, R3 ;  /* 0x0000002935037223 */ /* 0x000fe20000000003 */
[----:B------:R-:W-:Y:S01]  /*d9f0*/  LOP3.LUT R57, R63, 0xffff0000, RZ, 0xc0, !PT ;  /* 0xffff00003f397812 */ /* 0x000fe200078ec0ff */
[----:B------:R-:W-:Y:S01]  /*da00*/  FFMA R4, R53, R42, R4 ;  /* 0x0000002a35047223 */ /* 0x000fe20000000004 */
[----:B------:R-:W-:Y:S01]  /*da10*/  SHF.L.U32 R58, R64, 0x10, RZ ;  /* 0x00000010403a7819 */ /* 0x000fe200000006ff */
[----:B------:R-:W-:Y:S01]  /*da20*/  FMUL R0, R52, R28 ;  /* 0x0000001c34007220 */ /* 0x000fe20000400000 */
[----:B------:R-:W-:Y:S01]  /*da30*/  LOP3.LUT R59, R64, 0xffff0000, RZ, 0xc0, !PT ;  /* 0xffff0000403b7812 */ /* 0x000fe200078ec0ff */
[----:B------:R-:W-:Y:S01]  /*da40*/  FMUL R2, R52, R29 ;  /* 0x0000001d34027220 */ /* 0x000fe20000400000 */
[----:B------:R-:W-:Y:S01]  /*da50*/  F2FP.BF16.F32.PACK_AB R109, R4, R3 ;  /* 0x00000003046d723e */ /* 0x000fe200000010ff */
[C---:B------:R-:W-:Y:S01]  /*da60*/  FMUL R21, R52.reuse, R5 ;  /* 0x0000000534157220 */ /* 0x040fe20000400000 */
[C---:B------:R-:W-:Y:S01]  /*da70*/  SHF.L.U32 R60, R65.reuse, 0x10, RZ ;  /* 0x00000010413c7819 */ /* 0x040fe200000006ff */
[C---:B------:R-:W-:Y:S01]  /*da80*/  FMUL R5, R52.reuse, R30 ;  /* 0x0000001e34057220 */ /* 0x040fe20000400000 */
[----:B------:R-:W-:Y:S01]  /*da90*/  LOP3.LUT R61, R65, 0xffff0000, RZ, 0xc0, !PT ;  /* 0xffff0000413d7812 */ /* 0x000fe200078ec0ff */
[----:B------:R-:W-:Y:S01]  /*daa0*/  FMUL R22, R52, R6 ;  /* 0x0000000634167220 */ /* 0x000fe20000400000 */
[----:B------:R-:W-:Y:S01]  /*dab0*/  SHF.L.U32 R62, R66, 0x10, RZ ;  /* 0x00000010423e7819 */ /* 0x000fe200000006ff */
        /* <DEDUP_REMOVED lines=10> */
[----:B------:R-:W-:Y:S01]  /*db60*/  FMUL R3, R52, R33 ;  /* 0x0000002134037220 */ /* 0x000fe20000400000 */
[----:B------:R-:W-:Y:S01]  /*db70*/  F2FP.BF16.F32.PACK_AB R110, R2, R0 ;  /* 0x00000000026e723e */ /* 0x000fe200000010ff */
[----:B------:R-:W-:Y:S01]  /*db80*/  FFMA R5, R53, R56, R5 ;  /* 0x0000003835057223 */ /* 0x000fe20000000005 */
[----:B------:R-:W-:Y:S01]  /*db90*/  SHF.L.U32 R68, R73, 0x10, RZ ;  /* 0x0000001049447819 */ /* 0x000fe200000006ff */
[----:B------:R-:W-:Y:S01]  /*dba0*/  FFMA R6, R53, R57, R6 ;  /* 0x0000003935067223 */ /* 0x000fe20000000006 */
[----:B------:R-:W-:Y:S01]  /*dbb0*/  LOP3.LUT R69, R73, 0xffff0000, RZ, 0xc0, !PT ;  /* 0xffff000049457812 */ /* 0x000fe200078ec0ff */
[C---:B------:R-:W-:Y:S01]  /*dbc0*/  FFMA R7, R53.reuse, R58, R7 ;  /* 0x0000003a35077223 */ /* 0x040fe20000000007 */
[----:B------:R-:W-:Y:S01]  /*dbd0*/  SHF.L.U32 R70, R74, 0x10, RZ ;  /* 0x000000104a467819 */ /* 0x000fe200000006ff */
[----:B------:R-:W-:Y:S01]  /*dbe0*/  UIADD3 UR4, UPT, UPT, UR4, 0xe0, URZ ;  /* 0x000000e004047890 */ /* 0x000fe2000fffe0ff */
[----:B------:R-:W-:Y:S01]  /*dbf0*/  F2FP.BF16.F32.PACK_AB R111, R6, R5 ;  /* 0x00000005066f723e */ /* 0x000fe200000010ff */
[----:B------:R-:W-:Y:S01]  /*dc00*/  FFMA R3, R53, R59, R3 ;  /* 0x0000003b35037223 */ /* 0x000fe20000000003 */
[----:B------:R-:W-:Y:S01]  /*dc10*/  LOP3.LUT R71, R74, 0xffff0000, RZ, 0xc0, !PT ;  /* 0xffff00004a477812 */ /* 0x000fe200078ec0ff */
[C---:B------:R-:W-:Y:S01]  /*dc20*/  FMUL R0, R52.reuse, R34 ;  /* 0x0000002234007220 */ /* 0x040fe20000400000 */
[----:B------:R-:W-:Y:S01]  /*dc30*/  SHF.L.U32 R72, R75, 0x10, RZ ;  /* 0x000000104b487819 */ /* 0x000fe200000006ff */
[C---:B------:R-:W-:Y:S01]  /*dc40*/  FMUL R2, R52.reuse, R35 ;  /* 0x0000002334027220 */ /* 0x040fe20000400000 */
[----:B------:R-:W-:Y:S01]  /*dc50*/  UPRMT UR4, UR37, 0x654, UR4 ;  /* 0x0000065425047896 */ /* 0x000fe20008000004 */
[C---:B------:R-:W-:Y:S01]  /*dc60*/  FMUL R4, R52.reuse, R36 ;  /* 0x0000002434047220 */ /* 0x040fe20000400000 */
[C---:B------:R-:W-:Y:S01]  /*dc70*/  FMUL R5, R52.reuse, R37 ;  /* 0x0000002534057220 */ /* 0x040fe20000400000 */
[----:B------:R-:W-:Y:S01]  /*dc80*/  F2FP.BF16.F32.PACK_AB R28, R3, R7 ;  /* 0x00000007031c723e */ /* 0x000fe200000010ff */
[C---:B------:R-:W-:Y:S01]  /*dc90*/  FFMA R0, R53.reuse, R60, R0 ;  /* 0x0000003c35007223 */ /* 0x040fe20000000000 */
[C---:B------:R-:W-:Y:S01]  /*dca0*/  FMUL R6, R52.reuse, R38 ;  /* 0x0000002634067220 */ /* 0x040fe20000400000 */
[C---:B------:R-:W-:Y:S01]  /*dcb0*/  FFMA R2, R53.reuse, R61, R2 ;  /* 0x0000003d35027223 */ /* 0x040fe20000000002 */
[C---:B------:R-:W-:Y:S01]  /*dcc0*/  FMUL R3, R52.reuse, R39 ;  /* 0x0000002734037220 */ /* 0x040fe20000400000 */
[C---:B------:R-:W-:Y:S01]  /*dcd0*/  FFMA R4, R53.reuse, R62, R4 ;  /* 0x0000003e35047223 */ /* 0x040fe20000000004 */
[C---:B------:R-:W-:Y:S01]  /*dce0*/  FFMA R5, R53.reuse, R63, R5 ;  /* 0x0000003f35057223 */ /* 0x040fe20000000005 */
[C---:B------:R-:W-:Y:S01]  /*dcf0*/  FFMA R6, R53.reuse, R64, R6 ;  /* 0x0000004035067223 */ /* 0x040fe20000000006 */
[C---:B------:R-:W-:Y:S01]  /*dd00*/  FFMA R3, R53.reuse, R65, R3 ;  /* 0x0000004135037223 */ /* 0x040fe20000000003 */
[----:B------:R-:W-:Y:S01]  /*dd10*/  FFMA R20, R53, R66, R20 ;  /* 0x0000004235147223 */ /* 0x000fe20000000014 */
[----:B------:R-:W-:Y:S01]  /*dd20*/  FMUL R8, R52, R8 ;  /* 0x0000000834087220 */ /* 0x000fe20000400000 */
[----:B------:R-:W-:Y:S01]  /*dd30*/  SYNCS.ARRIVE.TRANS64.RED.A1T0 RZ, [UR4], RZ ;  /* 0x000000ffffff79a7 */ /* 0x000fe20008100404 */
[----:B------:R1:W-:Y:S01]  /*dd40*/  @!P1 STS.128 [R104+UR50+0x3200], R108 ;  /* 0x0032006c68009988 */ /* 0x0003e20008000c32 */
[----:B------:R-:W-:Y:S01]  /*dd50*/  LOP3.LUT R73, R75, 0xffff0000, RZ, 0xc0, !PT ;  /* 0xffff00004b497812 */ /* 0x000fe200078ec0ff */
[C---:B------:R-:W-:Y:S01]  /*dd60*/  FFMA R21, R53.reuse, R67, R21 ;  /* 0x0000004335157223 */ /* 0x040fe20000000015 */
[----:B------:R-:W-:Y:S01]  /*dd70*/  SHF.L.U32 R24, R76, 0x10, RZ ;  /* 0x000000104c187819 */ /* 0x000fe200000006ff */
[----:B------:R-:W-:Y:S01]  /*dd80*/  FMUL R9, R52, R9 ;  /* 0x0000000934097220 */ /* 0x000fe20000400000 */
[----:B------:R-:W-:Y:S01]  /*dd90*/  LOP3.LUT R25, R76, 0xffff0000, RZ, 0xc0, !PT ;  /* 0xffff00004c197812 */ /* 0x000fe200078ec0ff */
[C---:B------:R-:W-:Y:S01]  /*dda0*/  FFMA R22, R53.reuse, R68, R22 ;  /* 0x0000004435167223 */ /* 0x040fe20000000016 */
[C---:B------:R-:W-:Y:S01]  /*ddb0*/  FMUL R10, R52.reuse, R10 ;  /* 0x0000000a340a7220 */ /* 0x040fe20000400000 */
[C---:B------:R-:W-:Y:S01]  /*ddc0*/  FFMA R23, R53.reuse, R69, R23 ;  /* 0x0000004535177223 */ /* 0x040fe20000000017 */
[----:B------:R-:W-:Y:S01]  /*ddd0*/  FMUL R11, R52, R11 ;  /* 0x0000000b340b7220 */ /* 0x000fe20000400000 */
[----:B------:R-:W-:Y:S01]  /*dde0*/  F2FP.BF16.F32.PACK_AB R29, R2, R0 ;  /* 0x00000000021d723e */ /* 0x000fe200000010ff */
[----:B------:R-:W-:Y:S01]  /*ddf0*/  FFMA R8, R53, R70, R8 ;  /* 0x0000004635087223 */ /* 0x000fe20000000008 */
[----:B------:R-:W-:Y:S01]  /*de00*/  F2FP.BF16.F32.PACK_AB R30, R5, R4 ;  /* 0x00000004051e723e */ /* 0x000fe200000010ff */
[C---:B------:R-:W-:Y:S01]  /*de10*/  FMUL R12, R52.reuse, R12 ;  /* 0x0000000c340c7220 */ /* 0x040fe20000400000 */
[----:B------:R-:W-:Y:S01]  /*de20*/  F2FP.BF16.F32.PACK_AB R31, R3, R6 ;  /* 0x00000006031f723e */ /* 0x000fe200000010ff */
[----:B------:R-:W-:Y:S01]  /*de30*/  FFMA R9, R53, R71, R9 ;  /* 0x0000004735097223 */ /* 0x000fe20000000009 */
[C---:B------:R-:W-:Y:S01]  /*de40*/  FMUL R13, R52.reuse, R13 ;  /* 0x0000000d340d7220 */ /* 0x040fe20000400000 */
[----:B------:R-:W-:Y:S01]  /*de50*/  SHF.L.U32 R26, R77, 0x10, RZ ;  /* 0x000000104d1a7819 */ /* 0x000fe200000006ff */
[----:B------:R-:W-:Y:S01]  /*de60*/  FFMA R10, R53, R72, R10 ;  /* 0x00000048350a7223 */ /* 0x000fe2000000000a */
[----:B------:R1:W-:Y:S01]  /*de70*/  @!P1 STS.128 [R103+0x3200], R28 ;  /* 0x0032001c67009388 */ /* 0x0003e20000000c00 */
[C---:B------:R-:W-:Y:S01]  /*de80*/  FMUL R14, R52.reuse, R14 ;  /* 0x0000000e340e7220 */ /* 0x040fe20000400000 */
[----:B------:R-:W-:Y:S01]  /*de90*/  LOP3.LUT R27, R77, 0xffff0000, RZ, 0xc0, !PT ;  /* 0xffff00004d1b7812 */ /* 0x000fe200078ec0ff */
[C---:B------:R-:W-:Y:S01]  /*dea0*/  FFMA R11, R53.reuse, R73, R11 ;  /* 0x00000049350b7223 */ /* 0x040fe2000000000b */
[----:B------:R-:W-:Y:S01]  /*deb0*/  FMUL R15, R52, R15 ;  /* 0x0000000f340f7220 */ /* 0x000fe20000400000 */
[----:B------:R-:W-:Y:S01]  /*dec0*/  SHF.L.U32 R40, R78, 0x10, RZ ;  /* 0x000000104e287819 */ /* 0x000fe200000006ff */
[C---:B------:R-:W-:Y:S01]  /*ded0*/  FFMA R12, R53.reuse, R24, R12 ;  /* 0x00000018350c7223 */ /* 0x040fe2000000000c */
[----:B------:R-:W-:Y:S01]  /*dee0*/  FMUL R16, R52, R16 ;  /* 0x0000001034107220 */ /* 0x000fe20000400000 */
[----:B------:R-:W-:Y:S01]  /*def0*/  LOP3.LUT R74, R78, 0xffff0000, RZ, 0xc0, !PT ;  /* 0xffff00004e4a7812 */ /* 0x000fe200078ec0ff */
[----:B------:R-:W-:Y:S01]  /*df00*/  FFMA R13, R53, R25, R13 ;  /* 0x00000019350d7223 */ /* 0x000fe2000000000d */
[C---:B------:R-:W-:Y:S01]  /*df10*/  FMUL R17, R52.reuse, R17 ;  /* 0x0000001134117220 */ /* 0x040fe20000400000 */
[----:B------:R-:W-:Y:S01]  /*df20*/  SHF.L.U32 R75, R79, 0x10, RZ ;  /* 0x000000104f4b7819 */ /* 0x000fe200000006ff */
[----:B------:R-:W-:Y:S01]  /*df30*/  FFMA R14, R53, R26, R14 ;  /* 0x0000001a350e7223 */ /* 0x000fe2000000000e */
[----:B------:R-:W-:Y:S01]  /*df40*/  F2FP.BF16.F32.PACK_AB R20, R21, R20 ;  /* 0x000000141514723e */ /* 0x000fe200000010ff */
[C---:B------:R-:W-:Y:S01]  /*df50*/  FMUL R18, R52.reuse, R18 ;  /* 0x0000001234127220 */ /* 0x040fe20000400000 */
[----:B------:R-:W-:Y:S01]  /*df60*/  LOP3.LUT R76, R79, 0xffff0000, RZ, 0xc0, !PT ;  /* 0xffff00004f4c7812 */ /* 0x000fe200078ec0ff */
[----:B------:R-:W-:Y:S01]  /*df70*/  FFMA R15, R53, R27, R15 ;  /* 0x0000001b350f7223 */ /* 0x000fe2000000000f */
[----:B------:R-:W-:Y:S01]  /*df80*/  F2FP.BF16.F32.PACK_AB R21, R23, R22 ;  /* 0x000000161715723e */ /* 0x000fe200000010ff */
[----:B------:R-:W-:Y:S01]  /*df90*/  FMUL R19, R52, R19 ;  /* 0x0000001334137220 */ /* 0x000fe20000400000 */
[----:B------:R-:W-:Y:S01]  /*dfa0*/  F2FP.BF16.F32.PACK_AB R22, R9, R8 ;  /* 0x000000080916723e */ /* 0x000fe200000010ff */
[----:B------:R-:W-:Y:S01]  /*dfb0*/  FFMA R16, R53, R40, R16 ;  /* 0x0000002835107223 */ /* 0x000fe20000000010 */
[----:B------:R-:W-:Y:S01]  /*dfc0*/  F2FP.BF16.F32.PACK_AB R23, R11, R10 ;  /* 0x0000000a0b17723e */ /* 0x000fe200000010ff */
[C---:B------:R-:W-:Y:S01]  /*dfd0*/  FFMA R17, R53.reuse, R74, R17 ;  /* 0x0000004a35117223 */ /* 0x040fe20000000011 */
[C---:B------:R-:W-:Y:S01]  /*dfe0*/  FFMA R18, R53.reuse, R75, R18 ;  /* 0x0000004b35127223 */ /* 0x040fe20000000012 */
[----:B------:R-:W-:Y:S01]  /*dff0*/  FFMA R19, R53, R76, R19 ;  /* 0x0000004c35137223 */ /* 0x000fe20000000013 */
[----:B------:R-:W-:Y:S01]  /*e000*/  F2FP.BF16.F32.PACK_AB R12, R13, R12 ;  /* 0x0000000c0d0c723e */ /* 0x000fe200000010ff */
[----:B------:R1:W-:Y:S01]  /*e010*/  @!P1 STS.128 [R104+UR50+0x3a00], R20 ;  /* 0x003a001468009988 */ /* 0x0003e20008000c32 */
[----:B------:R-:W-:Y:S01]  /*e020*/  F2FP.BF16.F32.PACK_AB R13, R15, R14 ;  /* 0x0000000e0f0d723e */ /* 0x000fe200000010ff */
[----:B------:R-:W-:Y:S01]  /*e030*/  BSSY.RECONVERGENT B0, `(.L_x_186) ;  /* 0x000001a000007945 */ /* 0x000fe20003800200 */
[----:B------:R-:W-:Y:S02]  /*e040*/  F2FP.BF16.F32.PACK_AB R14, R17, R16 ;  /* 0x00000010110e723e */ /* 0x000fe400000010ff */
[----:B------:R-:W-:Y:S02]  /*e050*/  F2FP.BF16.F32.PACK_AB R15, R19, R18 ;  /* 0x00000012130f723e */ /* 0x000fe400000010ff */
[----:B------:R-:W-:Y:S03]  /*e060*/  ISETP.NE.AND P0, PT, R98, RZ, PT ;  /* 0x000000ff6200720c */ /* 0x000fe60003f05270 */
[----:B------:R1:W-:Y:S01]  /*e070*/  @!P1 STS.128 [R103+0x3a00], R12 ;  /* 0x003a000c67009388 */ /* 0x0003e20000000c00 */
[----:B------:R-:W-:Y:S01]  /*e080*/  @!PT LDS RZ, [RZ] ;  /* 0x00000000fffff984 */ /* 0x000fe20000000800 */
[----:B------:R-:W-:Y:S01]  /*e090*/  @!PT LDS RZ, [RZ] ;  /* 0x00000000fffff984 */ /* 0x000fe20000000800 */
[----:B------:R-:W-:Y:S01]  /*e0a0*/  @!PT LDS RZ, [RZ] ;  /* 0x00000000fffff984 */ /* 0x000fe20000000800 */
[----:B------:R-:W-:Y:S01]  /*e0b0*/  @!PT LDS RZ, [RZ] ;  /* 0x00000000fffff984 */ /* 0x000fe20000000800 */
[----:B------:R2:W-:Y:S07]  /*e0c0*/  MEMBAR.ALL.CTA ;  /* 0x0000000000007992 */ /* 0x0005ee0000008000 */
[----:B--2---:R-:W2:Y:S02]  /*e0d0*/  FENCE.VIEW.ASYNC.S ;  /* 0x00000000000073c6 */ /* 0x004ea40000000000 */
        /* <DEDUP_REMOVED lines=15> */
.L_x_187:
[----:B------:R-:W-:Y:S05]  /*e1d0*/  BSYNC.RECONVERGENT B0 ;  /* 0x0000000000007941 */ /* 0x000fea0003800200 */
.L_x_186:
[----:B------:R-:W-:Y:S01]  /*e1e0*/  BAR.SYNC.DEFER_BLOCKING 0x1, 0x80 ;  /* 0x0042000000007b1d */ /* 0x000fe20000010000 */
[----:B------:R-:W-:Y:S01]  /*e1f0*/  UISETP.NE.AND UP0, UPT, UR51, -0x8, UPT ;  /* 0xfffffff83300788c */ /* 0x000fe2000bf05270 */
[----:B------:R-:W-:Y:S08]  /*e200*/  IADD3 R94, PT, PT, R94, 0x1, RZ ;  /* 0x000000015e5e7810 */ /* 0x000ff00007ffe0ff */
[----:B------:R-:W-:Y:S05]  /*e210*/  BRA.U !UP0, `(.L_x_188) ;  /* 0x0000000108287547 */ /* 0x000fea000b800000 */
[----:B------:R-:W-:Y:S01]  /*e220*/  ISETP.NE.AND P0, PT, R105, RZ, PT ;  /* 0x000000ff6900720c */ /* 0x000fe20003f05270 */
[----:B------:R-:W-:Y:S01]  /*e230*/  IMAD.U32 R2, RZ, RZ, UR57 ;  /* 0x00000039ff027e24 */ /* 0x000fe2000f8e00ff */
[----:B------:R-:W-:Y:S01]  /*e240*/  UIADD3 UR57, UPT, UPT, UR57, 0x1, URZ ;  /* 0x0000000139397890 */ /* 0x000fe2000fffe0ff */
[----:B------:R-:W-:Y:S03]  /*e250*/  IMAD.U32 R0, RZ, RZ, UR37 ;  /* 0x00000025ff007e24 */ /* 0x000fe6000f8e00ff */
[----:B------:R-:W-:Y:S04]  /*e260*/  UISETP.NE.AND UP0, UPT, UR57, 0x4, UPT ;  /* 0x000000043900788c */ /* 0x000fe8000bf05270 */
[----:B------:R-:W-:Y:S03]  /*e270*/  USEL UR57, UR57, URZ, UP0 ;  /* 0x000000ff39397287 */ /* 0x000fe60008000000 */
[----:B------:R-:W-:Y:S05]  /*e280*/  @P0 LEA R2, R2, UR50, 0x3 ;  /* 0x0000003202020c11 */ /* 0x000fea000f8e18ff */
[----:B------:R-:W-:Y:S05]  /*e290*/  @P0 VIADD R2, R2, 0x80 ;  /* 0x0000008002020836 */ /* 0x000fea0000000000 */
[----:B------:R-:W-:Y:S04]  /*e2a0*/  @P0 PRMT R0, R0, 0x654, R2 ;  /* 0x0000065400000816 */ /* 0x000fe80000000002 */
[----:B------:R2:W-:Y:S03]  /*e2b0*/  @P0 SYNCS.ARRIVE.TRANS64.RED.A1T0 RZ, [R0+URZ], RZ ;  /* 0x000000ff00ff09a7 */ /* 0x0005e600081004ff */
.L_x_188:
[----:B------:R-:W-:Y:S01]  /*e2c0*/  ISETP.NE.AND P2, PT, R100, RZ, PT ;  /* 0x000000ff6400720c */ /* 0x000fe20003f45270 */
[----:B------:R-:W-:Y:S01]  /*e2d0*/  VIADD R2, R50, UR38 ;  /* 0x0000002632027c36 */ /* 0x000fe20008000000 */
[----:B------:R-:W-:Y:S01]  /*e2e0*/  ISETP.NE.AND P0, PT, R102, 0x2, PT ;  /* 0x000000026600780c */ /* 0x000fe20003f05270 */
[----:B--2---:R-:W-:Y:S01]  /*e2f0*/  VIADD R0, R51, UR39 ;  /* 0x0000002733007c36 */ /* 0x004fe20008000000 */
[----:B------:R-:W-:Y:S01]  /*e300*/  ISETP.NE.AND P1, PT, R94, 0x2, PT ;  /* 0x000000025e00780c */ /* 0x000fe20003f25270 */
[----:B------:R-:W-:Y:S01]  /*e310*/  UIADD3 UR51, UPT, UPT, UR51, 0x8, URZ ;  /* 0x0000000833337890 */ /* 0x000fe2000fffe0ff */
[----:B------:R-:W-:Y:S02]  /*e320*/  R2UR UR12, R2 ;  /* 0x00000000020c72ca */ /* 0x000fe400000e0000 */
[----:B------:R-:W-:Y:S02]  /*e330*/  R2UR UR20, R0 ;  /* 0x00000000001472ca */ /* 0x000fe400000e0000 */
[----:B------:R-:W-:Y:S02]  /*e340*/  SEL R2, RZ, 0x1, P0 ;  /* 0x00000001ff027807 */ /* 0x000fe40000000000 */
[----:B------:R-:W-:Y:S02]  /*e350*/  SEL R0, RZ, 0x1, P1 ;  /* 0x00000001ff007807 */ /* 0x000fe40000800000 */
[----:B------:R-:W-:Y:S02]  /*e360*/  @P2 R2UR UR36, R91 ;  /* 0x000000005b2422ca */ /* 0x000fe400000e0000 */
[----:B------:R-:W-:Y:S02]  /*e370*/  LOP3.LUT R92, R92, R2, RZ, 0x3c, !PT ;  /* 0x000000025c5c7212 */ /* 0x000fe400078e3cff */
[----:B------:R-:W-:Y:S02]  /*e380*/  LOP3.LUT R93, R93, R0, RZ, 0x3c, !PT ;  /* 0x000000005d5d7212 */ /* 0x000fe400078e3cff */
[----:B------:R-:W-:Y:S02]  /*e390*/  SEL R102, R102, RZ, P0 ;  /* 0x000000ff66667207 */ /* 0x000fe40000000000 */
[----:B------:R-:W-:Y:S01]  /*e3a0*/  SEL R94, R94, RZ, P1 ;  /* 0x000000ff5e5e7207 */ /* 0x000fe20000800000 */
[----:B------:R-:W-:Y:S06]  /*e3b0*/  @P2 BRA `(.L_x_189) ;  /* 0xffffff7c00202947 */ /* 0x000fec000383ffff */
[----:B------:R-:W-:-:S09]  /*e3c0*/  UISETP.NE.AND UP0, UPT, UR56, URZ, UPT ;  /* 0x000000ff3800728c */ /* 0x000fd2000bf05270 */
[----:B------:R-:W-:Y:S05]  /*e3d0*/  BRA.U !UP0, `(.L_x_190) ;  /* 0x0000000108487547 */ /* 0x000fea000b800000 */
[----:B------:R-:W2:Y:S02]  /*e3e0*/  LDCU.64 UR4, c[0x0][0xc90] ;  /* 0x00019200ff0477ac */ /* 0x000ea40008000a00 */
[----:B--2---:R-:W-:-:S04]  /*e3f0*/  UISETP.NE.U32.AND UP0, UPT, UR4, URZ, UPT ;  /* 0x000000ff0400728c */ /* 0x004fc8000bf05070 */
[----:B------:R-:W-:-:S09]  /*e400*/  UISETP.NE.AND.EX UP0, UPT, UR5, URZ, UPT, UP0 ;  /* 0x000000ff0500728c */ /* 0x000fd2000bf05300 */
[----:B------:R-:W-:Y:S05]  /*e410*/  BRA.U UP0, `(.L_x_191) ;  /* 0x00000001000c7547 */ /* 0x000fea000b800000 */
[----:B------:R-:W-:-:S13]  /*e420*/  FSETP.NEU.AND P0, PT, R53, RZ, PT ;  /* 0x000000ff3500720b */ /* 0x000fda0003f0d000 */
[----:B------:R-:W-:Y:S05]  /*e430*/  @!P0 EXIT ;  /* 0x000000000000894d */ /* 0x000fea0003800000 */
[----:B------:R-:W-:Y:S05]  /*e440*/  BRA `(.L_x_190) ;  /* 0x00000000002c7947 */ /* 0x000fea0003800000 */
.L_x_191:
[----:B------:R-:W-:Y:S01]  /*e450*/  ISETP.NE.AND P0, PT, R101, RZ, PT ;  /* 0x000000ff6500720c */ /* 0x000fe20003f05270 */
[----:B------:R-:W-:-:S12]  /*e460*/  BSSY.RECONVERGENT B0, `(.L_x_190) ;  /* 0x0000009000007945 */ /* 0x000fd80003800200 */
[----:B------:R-:W-:Y:S05]  /*e470*/  @P0 BRA `(.L_x_192) ;  /* 0x0000000000140947 */ /* 0x000fea0003800000 */
[----:B------:R-:W2:Y:S02]  /*e480*/  LDCU.64 UR4, c[0x0][0xc88] ;  /* 0x00019100ff0477ac */ /* 0x000ea40008000a00 */
[----:B--2---:R-:W-:-:S04]  /*e490*/  ISETP.NE.U32.AND P0, PT, RZ, UR4, PT ;  /* 0x00000004ff007c0c */ /* 0x004fc8000bf05070 */
[----:B------:R-:W-:-:S13]  /*e4a0*/  ISETP.NE.AND.EX P0, PT, RZ, UR5, PT, P0 ;  /* 0x00000005ff007c0c */ /* 0x000fda000bf05300 */
[----:B------:R-:W-:Y:S05]  /*e4b0*/  @!P0 EXIT ;  /* 0x000000000000894d */ /* 0x000fea0003800000 */
[----:B------:R-:W-:Y:S05]  /*e4c0*/  BRA `(.L_x_193) ;  /* 0x0000000000087947 */ /* 0x000fea0003800000 */
.L_x_192:
[----:B------:R-:W-:-:S13]  /*e4d0*/  FSETP.NEU.AND P0, PT, R53, RZ, PT ;  /* 0x000000ff3500720b */ /* 0x000fda0003f0d000 */
[----:B------:R-:W-:Y:S05]  /*e4e0*/  @!P0 EXIT ;  /* 0x000000000000894d */ /* 0x000fea0003800000 */
.L_x_193:
[----:B------:R-:W-:Y:S05]  /*e4f0*/  BSYNC.RECONVERGENT B0 ;  /* 0x0000000000007941 */ /* 0x000fea0003800200 */
.L_x_190:
[----:B------:R-:W-:Y:S01]  /*e500*/  ULEA UR4, UR57, UR50, 0x3 ;  /* 0x0000003239047291 */ /* 0x000fe2000f8e18ff */
[----:B------:R-:W-:-:S04]  /*e510*/  DEPBAR.LE SB0, 0x0 ;  /* 0x000080000000791a */ /* 0x000fc80000000000 */
[----:B------:R-:W-:-:S04]  /*e520*/  UIADD3 UR4, UPT, UPT, UR4, 0x80, URZ ;  /* 0x0000008004047890 */ /* 0x000fc8000fffe0ff */
[----:B------:R-:W-:-:S09]  /*e530*/  UPRMT UR4, UR37, 0x654, UR4 ;  /* 0x0000065425047896 */ /* 0x000fd20008000004 */
[----:B------:R-:W-:Y:S01]  /*e540*/  SYNCS.ARRIVE.TRANS64.RED.A1T0 RZ, [UR4], RZ ;  /* 0x000000ffffff79a7 */ /* 0x000fe20008100404 */
[----:B------:R-:W-:Y:S05]  /*e550*/  EXIT ;  /* 0x000000000000794d */ /* 0x000fea0003800000 */
.L_x_24:
[----:B--2---:R2:W3:Y:S02]  /*e560*/  SYNCS.PHASECHK.TRANS64.TRYWAIT P0, [R2+URZ+0x100], R3 ;  /* 0x00010003020075a7 */ /* 0x0044e400080011ff */
[----:B---3--:R-:W-:Y:S05]  /*e570*/  @!P0 NANOSLEEP.SYNCS 0x989680 ;  /* 0x009896800000895d */ /* 0x008fea0003900000 */
[----:B------:R-:W3:Y:S02]  /*e580*/  @!P0 SYNCS.PHASECHK.TRANS64 P0, [R2+URZ+0x100], R3 ;  /* 0x00010003020085a7 */ /* 0x000ee400080010ff */
[----:B---3--:R-:W-:Y:S05]  /*e590*/  @!P0 BRA `(.L_x_24) ;  /* 0xfffffffc00f08947 */ /* 0x008fea000383ffff */
[----:B------:R-:W-:Y:S05]  /*e5a0*/  BRA `(.L_x_194) ;  /* 0xffffff34000c7947 */ /* 0x000fea000383ffff */
.L_x_27:
[----:B-1----:R-:W-:-:S07]  /*e5b0*/  MOV R2, UR33 ;  /* 0x0000002100027c02 */ /* 0x002fce0008000f00 */
.L_x_195:
[----:B-1----:R1:W2:Y:S02]  /*e5c0*/  SYNCS.PHASECHK.TRANS64.TRYWAIT P0, [R2+URZ+0x30], R4 ;  /* 0x00003004020075a7 */ /* 0x0022a400080011ff */
[----:B--2---:R-:W-:Y:S05]  /*e5d0*/  @!P0 NANOSLEEP.SYNCS 0x989680 ;  /* 0x009896800000895d */ /* 0x004fea0003900000 */
[----:B------:R-:W2:Y:S02]  /*e5e0*/  @!P0 SYNCS.PHASECHK.TRANS64 P0, [R2+URZ+0x30], R4 ;  /* 0x00003004020085a7 */ /* 0x000ea400080010ff */
[----:B--2---:R-:W-:Y:S05]  /*e5f0*/  @!P0 BRA `(.L_x_195) ;  /* 0xfffffffc00f08947 */ /* 0x004fea000383ffff */
[----:B------:R-:W-:Y:S05]  /*e600*/  BRA `(.L_x_26) ;  /* 0xffffff34005c7947 */ /* 0x000fea000383ffff */
.L_x_36:
[----:B------:R-:W-:-:S07]  /*e610*/  MOV R2, UR33 ;  /* 0x0000002100027c02 */ /* 0x000fce0008000f00 */
.L_x_196:
[----:B-1----:R1:W2:Y:S02]  /*e620*/  SYNCS.PHASECHK.TRANS64.TRYWAIT P0, [R2+URZ+0x30], R4 ;  /* 0x00003004020075a7 */ /* 0x0022a400080011ff */
[----:B--2---:R-:W-:Y:S05]  /*e630*/  @!P0 NANOSLEEP.SYNCS 0x989680 ;  /* 0x009896800000895d */ /* 0x004fea0003900000 */
[----:B------:R-:W2:Y:S02]  /*e640*/  @!P0 SYNCS.PHASECHK.TRANS64 P0, [R2+URZ+0x30], R4 ;  /* 0x00003004020085a7 */ /* 0x000ea400080010ff */
[----:B--2---:R-:W-:Y:S05]  /*e650*/  @!P0 BRA `(.L_x_196) ;  /* 0xfffffffc00f08947 */ /* 0x004fea000383ffff */
[----:B------:R-:W-:Y:S05]  /*e660*/  BRA `(.L_x_35) ;  /* 0xffffff3800847947 */ /* 0x000fea000383ffff */
.L_x_43:
[----:B-1----:R1:W2:Y:S02]  /*e670*/  SYNCS.PHASECHK.TRANS64.TRYWAIT P0, [R2+URZ+0xb0], R3 ;  /* 0x0000b003020075a7 */ /* 0x0022a400080011ff */
[----:B--2---:R-:W-:Y:S05]  /*e680*/  @!P0 NANOSLEEP.SYNCS 0x989680 ;  /* 0x009896800000895d */ /* 0x004fea0003900000 */
[----:B------:R-:W2:Y:S02]  /*e690*/  @!P0 SYNCS.PHASECHK.TRANS64 P0, [R2+URZ+0xb0], R3 ;  /* 0x0000b003020085a7 */ /* 0x000ea400080010ff */
[----:B--2---:R-:W-:Y:S05]  /*e6a0*/  @!P0 BRA `(.L_x_43) ;  /* 0xfffffffc00f08947 */ /* 0x004fea000383ffff */
[----:B------:R-:W-:Y:S05]  /*e6b0*/  BRA `(.L_x_197) ;  /* 0xffffff3c008c7947 */ /* 0x000fea000383ffff */
.L_x_47:
[----:B----4-:R-:W-:-:S07]  /*e6c0*/  MOV R0, UR5 ;  /* 0x0000000500007c02 */ /* 0x010fce0008000f00 */
.L_x_198:
[----:B-1----:R1:W2:Y:S02]  /*e6d0*/  SYNCS.PHASECHK.TRANS64.TRYWAIT P0, [R0+URZ], R2 ;  /* 0x00000002000075a7 */ /* 0x0022a400080011ff */
[----:B--2---:R-:W-:Y:S05]  /*e6e0*/  @!P0 NANOSLEEP.SYNCS 0x989680 ;  /* 0x009896800000895d */ /* 0x004fea0003900000 */
[----:B------:R-:W2:Y:S02]  /*e6f0*/  @!P0 SYNCS.PHASECHK.TRANS64 P0, [R0+URZ], R2 ;  /* 0x00000002000085a7 */ /* 0x000ea400080010ff */
[----:B--2---:R-:W-:Y:S05]  /*e700*/  @!P0 BRA `(.L_x_198) ;  /* 0xfffffffc00f08947 */ /* 0x004fea000383ffff */
[----:B------:R-:W-:Y:S05]  /*e710*/  BRA `(.L_x_199) ;  /* 0xffffff4400047947 */ /* 0x000fea000383ffff */
.L_x_48:
[----:B----4-:R-:W-:-:S07]  /*e720*/  MOV R0, UR5 ;  /* 0x0000000500007c02 */ /* 0x010fce0008000f00 */
.L_x_200:
[----:B-1----:R1:W2:Y:S02]  /*e730*/  SYNCS.PHASECHK.TRANS64.TRYWAIT P0, [R0+URZ], R3 ;  /* 0x00000003000075a7 */ /* 0x0022a400080011ff */
[----:B--2---:R-:W-:Y:S05]  /*e740*/  @!P0 NANOSLEEP.SYNCS 0x989680 ;  /* 0x009896800000895d */ /* 0x004fea0003900000 */
[----:B------:R-:W2:Y:S02]  /*e750*/  @!P0 SYNCS.PHASECHK.TRANS64 P0, [R0+URZ], R3 ;  /* 0x00000003000085a7 */ /* 0x000ea400080010ff */
[----:B--2---:R-:W-:Y:S05]  /*e760*/  @!P0 BRA `(.L_x_200) ;  /* 0xfffffffc00f08947 */ /* 0x004fea000383ffff */
[----:B------:R-:W-:Y:S05]  /*e770*/  BRA `(.L_x_201) ;  /* 0xffffff4400107947 */ /* 0x000fea000383ffff */
.L_x_49:
[----:B----4-:R-:W-:-:S07]  /*e780*/  MOV R0, UR5 ;  /* 0x0000000500007c02 */ /* 0x010fce0008000f00 */
.L_x_202:
[----:B-1----:R1:W2:Y:S02]  /*e790*/  SYNCS.PHASECHK.TRANS64.TRYWAIT P0, [R0+URZ], R3 ;  /* 0x00000003000075a7 */ /* 0x0022a400080011ff */
[----:B--2---:R-:W-:Y:S05]  /*e7a0*/  @!P0 NANOSLEEP.SYNCS 0x989680 ;  /* 0x009896800000895d */ /* 0x004fea0003900000 */
[----:B------:R-:W2:Y:S02]  /*e7b0*/  @!P0 SYNCS.PHASECHK.TRANS64 P0, [R0+URZ], R3 ;  /* 0x00000003000085a7 */ /* 0x000ea400080010ff */
[----:B--2---:R-:W-:Y:S05]  /*e7c0*/  @!P0 BRA `(.L_x_202) ;  /* 0xfffffffc00f08947 */ /* 0x004fea000383ffff */
[----:B------:R-:W-:Y:S05]  /*e7d0*/  BRA `(.L_x_203) ;  /* 0xffffff44001c7947 */ /* 0x000fea000383ffff */
.L_x_50:
[----:B----4-:R-:W-:-:S07]  /*e7e0*/  MOV R0, UR5 ;  /* 0x0000000500007c02 */ /* 0x010fce0008000f00 */
.L_x_204:
[----:B-1----:R1:W2:Y:S02]  /*e7f0*/  SYNCS.PHASECHK.TRANS64.TRYWAIT P0, [R0+URZ], R3 ;  /* 0x00000003000075a7 */ /* 0x0022a400080011ff */
[----:B--2---:R-:W-:Y:S05]  /*e800*/  @!P0 NANOSLEEP.SYNCS 0x989680 ;  /* 0x009896800000895d */ /* 0x004fea0003900000 */
[----:B------:R-:W2:Y:S02]  /*e810*/  @!P0 SYNCS.PHASECHK.TRANS64 P0, [R0+URZ], R3 ;  /* 0x00000003000085a7 */ /* 0x000ea400080010ff */
[----:B--2---:R-:W-:Y:S05]  /*e820*/  @!P0 BRA `(.L_x_204) ;  /* 0xfffffffc00f08947 */ /* 0x004fea000383ffff */
[----:B------:R-:W-:Y:S05]  /*e830*/  BRA `(.L_x_205) ;  /* 0xffffff4400287947 */ /* 0x000fea000383ffff */
.L_x_51:
[----:B----4-:R-:W-:-:S07]  /*e840*/  MOV R0, UR5 ;  /* 0x0000000500007c02 */ /* 0x010fce0008000f00 */
.L_x_206:
[----:B-1----:R1:W2:Y:S02]  /*e850*/  SYNCS.PHASECHK.TRANS64.TRYWAIT P0, [R0+URZ], R3 ;  /* 0x00000003000075a7 */ /* 0x0022a400080011ff */
[----:B--2---:R-:W-:Y:S05]  /*e860*/  @!P0 NANOSLEEP.SYNCS 0x989680 ;  /* 0x009896800000895d */ /* 0x004fea0003900000 */
[----:B------:R-:W2:Y:S02]  /*e870*/  @!P0 SYNCS.PHASECHK.TRANS64 P0, [R0+URZ], R3 ;  /* 0x00000003000085a7 */ /* 0x000ea400080010ff */
[----:B--2---:R-:W-:Y:S05]  /*e880*/  @!P0 BRA `(.L_x_206) ;  /* 0xfffffffc00f08947 */ /* 0x004fea000383ffff */
[----:B------:R-:W-:Y:S05]  /*e890*/  BRA `(.L_x_207) ;  /* 0xffffff4400347947 */ /* 0x000fea000383ffff */
.L_x_54:
[----:B--2---:R2:W3:Y:S02]  /*e8a0*/  SYNCS.PHASECHK.TRANS64.TRYWAIT P0, [R0+URZ+0xf0], R4 ;  /* 0x0000f004000075a7 */ /* 0x0044e400080011ff */
[----:B---3--:R-:W-:Y:S05]  /*e8b0*/  @!P0 NANOSLEEP.SYNCS 0x989680 ;  /* 0x009896800000895d */ /* 0x008fea0003900000 */
[----:B------:R-:W3:Y:S02]  /*e8c0*/  @!P0 SYNCS.PHASECHK.TRANS64 P0, [R0+URZ+0xf0], R4 ;  /* 0x0000f004000085a7 */ /* 0x000ee400080010ff */
[----:B---3--:R-:W-:Y:S05]  /*e8d0*/  @!P0 BRA `(.L_x_54) ;  /* 0xfffffffc00f08947 */ /* 0x008fea000383ffff */
[----:B------:R-:W-:Y:S05]  /*e8e0*/  BRA `(.L_x_208) ;  /* 0xffffff4400907947 */ /* 0x000fea000383ffff */
.L_x_55:
[----:B------:R-:W-:-:S07]  /*e8f0*/  MOV R0, UR5 ;  /* 0x0000000500007c02 */ /* 0x000fce0008000f00 */
.L_x_209:
[----:B--2---:R2:W3:Y:S02]  /*e900*/  SYNCS.PHASECHK.TRANS64.TRYWAIT P0, [R0+URZ+0xc0], R5 ;  /* 0x0000c005000075a7 */ /* 0x0044e400080011ff */
[----:B---3--:R-:W-:Y:S05]  /*e910*/  @!P0 NANOSLEEP.SYNCS 0x989680 ;  /* 0x009896800000895d */ /* 0x008fea0003900000 */
[----:B------:R-:W3:Y:S02]  /*e920*/  @!P0 SYNCS.PHASECHK.TRANS64 P0, [R0+URZ+0xc0], R5 ;  /* 0x0000c005000085a7 */ /* 0x000ee400080010ff */
[----:B---3--:R-:W-:Y:S05]  /*e930*/  @!P0 BRA `(.L_x_209) ;  /* 0xfffffffc00f08947 */ /* 0x008fea000383ffff */
[----:B------:R-:W-:Y:S05]  /*e940*/  BRA `(.L_x_210) ;  /* 0xffffff4400a07947 */ /* 0x000fea000383ffff */
.L_x_56:
[----:B--2---:R2:W3:Y:S02]  /*e950*/  SYNCS.PHASECHK.TRANS64.TRYWAIT P1, [R0+URZ+0xb0], R4 ;  /* 0x0000b004000075a7 */ /* 0x0044e400080211ff */
[----:B---3--:R-:W-:Y:S05]  /*e960*/  @!P1 NANOSLEEP.SYNCS 0x989680 ;  /* 0x009896800000995d */ /* 0x008fea0003900000 */
[----:B------:R-:W3:Y:S02]  /*e970*/  @!P1 SYNCS.PHASECHK.TRANS64 P1, [R0+URZ+0xb0], R4 ;  /* 0x0000b004000095a7 */ /* 0x000ee400080210ff */
[----:B---3--:R-:W-:Y:S05]  /*e980*/  @!P1 BRA `(.L_x_56) ;  /* 0xfffffffc00f09947 */ /* 0x008fea000383ffff */
[----:B------:R-:W-:Y:S05]  /*e990*/  BRA `(.L_x_211) ;  /* 0xffffff4400d07947 */ /* 0x000fea000383ffff */
.L_x_59:
[----:B------:R-:W-:-:S07]  /*e9a0*/  MOV R0, UR5 ;  /* 0x0000000500007c02 */ /* 0x000fce0008000f00 */
.L_x_212:
[----:B--2---:R2:W3:Y:S02]  /*e9b0*/  SYNCS.PHASECHK.TRANS64.TRYWAIT P0, [R0+URZ+0xc0], R2 ;  /* 0x0000c002000075a7 */ /* 0x0044e400080011ff */
[----:B---3--:R-:W-:Y:S05]  /*e9c0*/  @!P0 NANOSLEEP.SYNCS 0x989680 ;  /* 0x009896800000895d */ /* 0x008fea0003900000 */
[----:B------:R-:W3:Y:S02]  /*e9d0*/  @!P0 SYNCS.PHASECHK.TRANS64 P0, [R0+URZ+0xc0], R2 ;  /* 0x0000c002000085a7 */ /* 0x000ee400080010ff */
[----:B---3--:R-:W-:Y:S05]  /*e9e0*/  @!P0 BRA `(.L_x_212) ;  /* 0xfffffffc00f08947 */ /* 0x008fea000383ffff */
[----:B------:R-:W-:Y:S05]  /*e9f0*/  BRA `(.L_x_58) ;  /* 0xffffff4800247947 */ /* 0x000fea000383ffff */
.L_x_66:
[----:B-1----:R1:W2:Y:S02]  /*ea00*/  SYNCS.PHASECHK.TRANS64.TRYWAIT P1, [R0+URZ+0xb0], R2 ;  /* 0x0000b002000075a7 */ /* 0x0022a400080211ff */
[----:B--2---:R-:W-:Y:S05]  /*ea10*/  @!P1 NANOSLEEP.SYNCS 0x989680 ;  /* 0x009896800000995d */ /* 0x004fea0003900000 */
[----:B------:R-:W2:Y:S02]  /*ea20*/  @!P1 SYNCS.PHASECHK.TRANS64 P1, [R0+URZ+0xb0], R2 ;  /* 0x0000b002000095a7 */ /* 0x000ea400080210ff */
[----:B--2---:R-:W-:Y:S05]  /*ea30*/  @!P1 BRA `(.L_x_66) ;  /* 0xfffffffc00f09947 */ /* 0x004fea000383ffff */
[----:B------:R-:W-:Y:S05]  /*ea40*/  BRA `(.L_x_213) ;  /* 0xffffff5000387947 */ /* 0x000fea000383ffff */
.L_x_67:
[----:B------:R-:W-:-:S07]  /*ea50*/  MOV R2, UR15 ;  /* 0x0000000f00027c02 */ /* 0x000fce0008000f00 */
.L_x_214:
[----:B-1----:R1:W2:Y:S02]  /*ea60*/  SYNCS.PHASECHK.TRANS64.TRYWAIT P0, [R2+URZ+0xe0], R0 ;  /* 0x0000e000020075a7 */ /* 0x0022a400080011ff */
[----:B--2---:R-:W-:Y:S05]  /*ea70*/  @!P0 NANOSLEEP.SYNCS 0x989680 ;  /* 0x009896800000895d */ /* 0x004fea0003900000 */
[----:B------:R-:W2:Y:S02]  /*ea80*/  @!P0 SYNCS.PHASECHK.TRANS64 P0, [R2+URZ+0xe0], R0 ;  /* 0x0000e000020085a7 */ /* 0x000ea400080010ff */
[----:B--2---:R-:W-:Y:S05]  /*ea90*/  @!P0 BRA `(.L_x_214) ;  /* 0xfffffffc00f08947 */ /* 0x004fea000383ffff */
[----:B------:R-:W-:Y:S05]  /*eaa0*/  BRA `(.L_x_215) ;  /* 0xffffff5000707947 */ /* 0x000fea000383ffff */
.L_x_70:
[----:B------:R-:W-:Y:S07]  /*eab0*/  MOV R0, UR14 ;  /* 0x0000000e00007c02 */ /* 0x000fee0008000f00 */
.L_x_216:
[----:B-1----:R1:W2:Y:S02]  /*eac0*/  SYNCS.PHASECHK.TRANS64.TRYWAIT P0, [R0+URZ], R2 ;  /* 0x00000002000075a7 */ /* 0x0022a400080011ff */
[----:B--2---:R-:W-:Y:S05]  /*ead0*/  @!P0 NANOSLEEP.SYNCS 0x989680 ;  /* 0x009896800000895d */ /* 0x004fea0003900000 */
[----:B------:R-:W2:Y:S02]  /*eae0*/  @!P0 SYNCS.PHASECHK.TRANS64 P0, [R0+URZ], R2 ;  /* 0x00000002000085a7 */ /* 0x000ea400080010ff */
[----:B--2---:R-:W-:Y:S05]  /*eaf0*/  @!P0 BRA `(.L_x_216) ;  /* 0xfffffffc00f08947 */ /* 0x004fea000383ffff */
[----:B------:R-:W-:Y:S05]  /*eb00*/  BRA `(.L_x_69) ;  /* 0xffffff50008c7947 */ /* 0x000fea000383ffff */
.L_x_73:
[----:B------:R-:W-:-:S07]  /*eb10*/  MOV R0, UR5 ;  /* 0x0000000500007c02 */ /* 0x000fce0008000f00 */
.L_x_217:
[----:B--2---:R2:W4:Y:S02]  /*eb20*/  SYNCS.PHASECHK.TRANS64.TRYWAIT P0, [R0+URZ], R2 ;  /* 0x00000002000075a7 */ /* 0x00452400080011ff */
[----:B----4-:R-:W-:Y:S05]  /*eb30*/  @!P0 NANOSLEEP.SYNCS 0x989680 ;  /* 0x009896800000895d */ /* 0x010fea0003900000 */
[----:B------:R-:W4:Y:S02]  /*eb40*/  @!P0 SYNCS.PHASECHK.TRANS64 P0, [R0+URZ], R2 ;  /* 0x00000002000085a7 */ /* 0x000f2400080010ff */
[----:B----4-:R-:W-:Y:S05]  /*eb50*/  @!P0 BRA `(.L_x_217) ;  /* 0xfffffffc00f08947 */ /* 0x010fea000383ffff */
[----:B------:R-:W-:Y:S05]  /*eb60*/  BRA `(.L_x_218) ;  /* 0xffffff54009c7947 */ /* 0x000fea000383ffff */
.L_x_74:
[----:B------:R-:W-:-:S07]  /*eb70*/  MOV R0, UR6 ;  /* 0x0000000600007c02 */ /* 0x000fce0008000f00 */
.L_x_219:
[----:B--2---:R2:W4:Y:S02]  /*eb80*/  SYNCS.PHASECHK.TRANS64.TRYWAIT P0, [R0+URZ], R2 ;  /* 0x00000002000075a7 */ /* 0x00452400080011ff */
[----:B----4-:R-:W-:Y:S05]  /*eb90*/  @!P0 NANOSLEEP.SYNCS 0x989680 ;  /* 0x009896800000895d */ /* 0x010fea0003900000 */
[----:B------:R-:W4:Y:S02]  /*eba0*/  @!P0 SYNCS.PHASECHK.TRANS64 P0, [R0+URZ], R2 ;  /* 0x00000002000085a7 */ /* 0x000f2400080010ff */
[----:B----4-:R-:W-:Y:S05]  /*ebb0*/  @!P0 BRA `(.L_x_219) ;  /* 0xfffffffc00f08947 */ /* 0x010fea000383ffff */
[----:B------:R-:W-:Y:S05]  /*ebc0*/  BRA `(.L_x_220) ;  /* 0xffffff5400a87947 */ /* 0x000fea000383ffff */
.L_x_79:
[----:B--2---:R2:W3:Y:S02]  /*ebd0*/  SYNCS.PHASECHK.TRANS64.TRYWAIT P0, [R0+URZ+0xb0], R2 ;  /* 0x0000b002000075a7 */ /* 0x0044e400080011ff */
[----:B---3--:R-:W-:Y:S05]  /*ebe0*/  @!P0 NANOSLEEP.SYNCS 0x989680 ;  /* 0x009896800000895d */ /* 0x008fea0003900000 */
[----:B------:R-:W3:Y:S02]  /*ebf0*/  @!P0 SYNCS.PHASECHK.TRANS64 P0, [R0+URZ+0xb0], R2 ;  /* 0x0000b002000085a7 */ /* 0x000ee400080010ff */
[----:B---3--:R-:W-:Y:S05]  /*ec00*/  @!P0 BRA `(.L_x_79) ;  /* 0xfffffffc00f08947 */ /* 0x008fea000383ffff */
[----:B------:R-:W-:Y:S05]  /*ec10*/  BRA `(.L_x_221) ;  /* 0xffffff5800987947 */ /* 0x000fea000383ffff */
.L_x_82:
[----:B------:R-:W-:Y:S07]  /*ec20*/  MOV R0, UR5 ;  /* 0x0000000500007c02 */ /* 0x000fee0008000f00 */
.L_x_222:
[----:B-1----:R1:W2:Y:S02]  /*ec30*/  SYNCS.PHASECHK.TRANS64.TRYWAIT P0, [R0+URZ+0xa8], R2 ;  /* 0x0000a802000075a7 */ /* 0x0022a400080011ff */
[----:B--2---:R-:W-:Y:S05]  /*ec40*/  @!P0 NANOSLEEP.SYNCS 0x989680 ;  /* 0x009896800000895d */ /* 0x004fea0003900000 */
[----:B------:R-:W2:Y:S02]  /*ec50*/  @!P0 SYNCS.PHASECHK.TRANS64 P0, [R0+URZ+0xa8], R2 ;  /* 0x0000a802000085a7 */ /* 0x000ea400080010ff */
[----:B--2---:R-:W-:Y:S05]  /*ec60*/  @!P0 BRA `(.L_x_222) ;  /* 0xfffffffc00f08947 */ /* 0x004fea000383ffff */
[----:B------:R-:W-:Y:S05]  /*ec70*/  BRA `(.L_x_81) ;  /* 0xffffff5c00987947 */ /* 0x000fea000383ffff */
.L_x_85:
[----:B------:R-:W-:Y:S07]  /*ec80*/  MOV R0, UR5 ;  /* 0x0000000500007c02 */ /* 0x000fee0008000f00 */
.L_x_223:
[----:B-1----:R1:W2:Y:S02]  /*ec90*/  SYNCS.PHASECHK.TRANS64.TRYWAIT P0, [R0+URZ+0x80], R28 ;  /* 0x0000801c000075a7 */ /* 0x0022a400080011ff */
[----:B--2---:R-:W-:Y:S05]  /*eca0*/  @!P0 NANOSLEEP.SYNCS 0x989680 ;  /* 0x009896800000895d */ /* 0x004fea0003900000 */
[----:B------:R-:W2:Y:S02]  /*ecb0*/  @!P0 SYNCS.PHASECHK.TRANS64 P0, [R0+URZ+0x80], R28 ;  /* 0x0000801c000085a7 */ /* 0x000ea400080010ff */
[----:B--2---:R-:W-:Y:S05]  /*ecc0*/  @!P0 BRA `(.L_x_223) ;  /* 0xfffffffc00f08947 */ /* 0x004fea000383ffff */
[----:B------:R-:W-:Y:S05]  /*ecd0*/  BRA `(.L_x_224) ;  /* 0xffffff5c00f07947 */ /* 0x000fea000383ffff */
.L_x_86:
[----:B------:R-:W-:Y:S07]  /*ece0*/  MOV R0, UR5 ;  /* 0x0000000500007c02 */ /* 0x000fee0008000f00 */
.L_x_225:
[----:B-1----:R1:W2:Y:S02]  /*ecf0*/  SYNCS.PHASECHK.TRANS64.TRYWAIT P0, [R0+URZ+0x88], R28 ;  /* 0x0000881c000075a7 */ /* 0x0022a400080011ff */
[----:B--2---:R-:W-:Y:S05]  /*ed00*/  @!P0 NANOSLEEP.SYNCS 0x989680 ;  /* 0x009896800000895d */ /* 0x004fea0003900000 */
[----:B------:R-:W2:Y:S02]  /*ed10*/  @!P0 SYNCS.PHASECHK.TRANS64 P0, [R0+URZ+0x88], R28 ;  /* 0x0000881c000085a7 */ /* 0x000ea400080010ff */
[----:B--2---:R-:W-:Y:S05]  /*ed20*/  @!P0 BRA `(.L_x_225) ;  /* 0xfffffffc00f08947 */ /* 0x004fea000383ffff */
[----:B------:R-:W-:Y:S05]  /*ed30*/  BRA `(.L_x_226) ;  /* 0xffffff6000487947 */ /* 0x000fea000383ffff */
.L_x_87:
[----:B------:R-:W-:Y:S07]  /*ed40*/  MOV R0, UR5 ;  /* 0x0000000500007c02 */ /* 0x000fee0008000f00 */
.L_x_227:
[----:B-1----:R1:W2:Y:S02]  /*ed50*/  SYNCS.PHASECHK.TRANS64.TRYWAIT P0, [R0+URZ+0x90], R28 ;  /* 0x0000901c000075a7 */ /* 0x0022a400080011ff */
[----:B--2---:R-:W-:Y:S05]  /*ed60*/  @!P0 NANOSLEEP.SYNCS 0x989680 ;  /* 0x009896800000895d */ /* 0x004fea0003900000 */
[----:B------:R-:W2:Y:S02]  /*ed70*/  @!P0 SYNCS.PHASECHK.TRANS64 P0, [R0+URZ+0x90], R28 ;  /* 0x0000901c000085a7 */ /* 0x000ea400080010ff */
[----:B--2---:R-:W-:Y:S05]  /*ed80*/  @!P0 BRA `(.L_x_227) ;  /* 0xfffffffc00f08947 */ /* 0x004fea000383ffff */
[----:B------:R-:W-:Y:S05]  /*ed90*/  BRA `(.L_x_228) ;  /* 0xffffff6000a87947 */ /* 0x000fea000383ffff */
.L_x_88:
[----:B------:R-:W-:Y:S07]  /*eda0*/  MOV R0, UR5 ;  /* 0x0000000500007c02 */ /* 0x000fee0008000f00 */
.L_x_229:
[----:B-1----:R1:W2:Y:S02]  /*edb0*/  SYNCS.PHASECHK.TRANS64.TRYWAIT P0, [R0+URZ+0x98], R28 ;  /* 0x0000981c000075a7 */ /* 0x0022a400080011ff */
[----:B--2---:R-:W-:Y:S05]  /*edc0*/  @!P0 NANOSLEEP.SYNCS 0x989680 ;  /* 0x009896800000895d */ /* 0x004fea0003900000 */
[----:B------:R-:W2:Y:S02]  /*edd0*/  @!P0 SYNCS.PHASECHK.TRANS64 P0, [R0+URZ+0x98], R28 ;  /* 0x0000981c000085a7 */ /* 0x000ea400080010ff */
[----:B--2---:R-:W-:Y:S05]  /*ede0*/  @!P0 BRA `(.L_x_229) ;  /* 0xfffffffc00f08947 */ /* 0x004fea000383ffff */
[----:B------:R-:W-:Y:S05]  /*edf0*/  BRA `(.L_x_230) ;  /* 0xffffff6400087947 */ /* 0x000fea000383ffff */
.L_x_89:
[----:B------:R-:W-:Y:S07]  /*ee00*/  MOV R0, UR5 ;  /* 0x0000000500007c02 */ /* 0x000fee0008000f00 */
.L_x_231:
[----:B-1----:R1:W2:Y:S02]  /*ee10*/  SYNCS.PHASECHK.TRANS64.TRYWAIT P0, [R0+URZ+0x80], R34 ;  /* 0x00008022000075a7 */ /* 0x0022a400080011ff */
[----:B--2---:R-:W-:Y:S05]  /*ee20*/  @!P0 NANOSLEEP.SYNCS 0x989680 ;  /* 0x009896800000895d */ /* 0x004fea0003900000 */
[----:B------:R-:W2:Y:S02]  /*ee30*/  @!P0 SYNCS.PHASECHK.TRANS64 P0, [R0+URZ+0x80], R34 ;  /* 0x00008022000085a7 */ /* 0x000ea400080010ff */
[----:B--2---:R-:W-:Y:S05]  /*ee40*/  @!P0 BRA `(.L_x_231) ;  /* 0xfffffffc00f08947 */ /* 0x004fea000383ffff */
[----:B------:R-:W-:Y:S05]  /*ee50*/  BRA `(.L_x_232) ;  /* 0xffffff64006c7947 */ /* 0x000fea000383ffff */
.L_x_90:
[----:B------:R-:W-:Y:S07]  /*ee60*/  MOV R0, UR5 ;  /* 0x0000000500007c02 */ /* 0x000fee0008000f00 */
.L_x_233:
[----:B-1----:R1:W2:Y:S02]  /*ee70*/  SYNCS.PHASECHK.TRANS64.TRYWAIT P0, [R0+URZ+0x88], R34 ;  /* 0x00008822000075a7 */ /* 0x0022a400080011ff */
[----:B--2---:R-:W-:Y:S05]  /*ee80*/  @!P0 NANOSLEEP.SYNCS 0x989680 ;  /* 0x009896800000895d */ /* 0x004fea0003900000 */
[----:B------:R-:W2:Y:S02]  /*ee90*/  @!P0 SYNCS.PHASECHK.TRANS64 P0, [R0+URZ+0x88], R34 ;  /* 0x00008822000085a7 */ /* 0x000ea400080010ff */
[----:B--2---:R-:W-:Y:S05]  /*eea0*/  @!P0 BRA `(.L_x_233) ;  /* 0xfffffffc00f08947 */ /* 0x004fea000383ffff */
[----:B------:R-:W-:Y:S05]  /*eeb0*/  BRA `(.L_x_234) ;  /* 0xffffff6400cc7947 */ /* 0x000fea000383ffff */
.L_x_91:
[----:B------:R-:W-:Y:S07]  /*eec0*/  MOV R0, UR5 ;  /* 0x0000000500007c02 */ /* 0x000fee0008000f00 */
.L_x_235:
[----:B-1----:R1:W2:Y:S02]  /*eed0*/  SYNCS.PHASECHK.TRANS64.TRYWAIT P0, [R0+URZ+0x90], R34 ;  /* 0x00009022000075a7 */ /* 0x0022a400080011ff */
[----:B--2---:R-:W-:Y:S05]  /*eee0*/  @!P0 NANOSLEEP.SYNCS 0x989680 ;  /* 0x009896800000895d */ /* 0x004fea0003900000 */
[----:B------:R-:W2:Y:S02]  /*eef0*/  @!P0 SYNCS.PHASECHK.TRANS64 P0, [R0+URZ+0x90], R34 ;  /* 0x00009022000085a7 */ /* 0x000ea400080010ff */
[----:B--2---:R-:W-:Y:S05]  /*ef00*/  @!P0 BRA `(.L_x_235) ;  /* 0xfffffffc00f08947 */ /* 0x004fea000383ffff */
[----:B------:R-:W-:Y:S05]  /*ef10*/  BRA `(.L_x_236) ;  /* 0xffffff6800287947 */ /* 0x000fea000383ffff */
.L_x_92:
[----:B------:R-:W-:Y:S07]  /*ef20*/  MOV R0, UR5 ;  /* 0x0000000500007c02 */ /* 0x000fee0008000f00 */
.L_x_237:
[----:B-1----:R1:W2:Y:S02]  /*ef30*/  SYNCS.PHASECHK.TRANS64.TRYWAIT P0, [R0+URZ+0x98], R34 ;  /* 0x00009822000075a7 */ /* 0x0022a400080011ff */
[----:B--2---:R-:W-:Y:S05]  /*ef40*/  @!P0 NANOSLEEP.SYNCS 0x989680 ;  /* 0x009896800000895d */ /* 0x004fea0003900000 */
[----:B------:R-:W2:Y:S02]  /*ef50*/  @!P0 SYNCS.PHASECHK.TRANS64 P0, [R0+URZ+0x98], R34 ;  /* 0x00009822000085a7 */ /* 0x000ea400080010ff */
[----:B--2---:R-:W-:Y:S05]  /*ef60*/  @!P0 BRA `(.L_x_237) ;  /* 0xfffffffc00f08947 */ /* 0x004fea000383ffff */
[----:B------:R-:W-:Y:S05]  /*ef70*/  BRA `(.L_x_238) ;  /* 0xffffff6800c47947 */ /* 0x000fea000383ffff */
.L_x_94:
[----:B------:R-:W-:-:S07]  /*ef80*/  MOV R0, UR5 ;  /* 0x0000000500007c02 */ /* 0x000fce0008000f00 */
.L_x_239:
[----:B-1----:R1:W3:Y:S02]  /*ef90*/  SYNCS.PHASECHK.TRANS64.TRYWAIT P0, [R0+URZ+0x80], R28 ;  /* 0x0000801c000075a7 */ /* 0x0022e400080011ff */
[----:B---3--:R-:W-:Y:S05]  /*efa0*/  @!P0 NANOSLEEP.SYNCS 0x989680 ;  /* 0x009896800000895d */ /* 0x008fea0003900000 */
[----:B------:R-:W3:Y:S02]  /*efb0*/  @!P0 SYNCS.PHASECHK.TRANS64 P0, [R0+URZ+0x80], R28 ;  /* 0x0000801c000085a7 */ /* 0x000ee400080010ff */
[----:B---3--:R-:W-:Y:S05]  /*efc0*/  @!P0 BRA `(.L_x_239) ;  /* 0xfffffffc00f08947 */ /* 0x008fea000383ffff */
[----:B------:R-:W-:Y:S05]  /*efd0*/  BRA `(.L_x_240) ;  /* 0xffffff6c00447947 */ /* 0x000fea000383ffff */
.L_x_95:
[----:B-1----:R-:W-:-:S07]  /*efe0*/  MOV R0, UR5 ;  /* 0x0000000500007c02 */ /* 0x002fce0008000f00 */
.L_x_241:
[----:B-1----:R1:W3:Y:S02]  /*eff0*/  SYNCS.PHASECHK.TRANS64.TRYWAIT P0, [R0+URZ+0x88], R28 ;  /* 0x0000881c000075a7 */ /* 0x0022e400080011ff */
[----:B---3--:R-:W-:Y:S05]  /*f000*/  @!P0 NANOSLEEP.SYNCS 0x989680 ;  /* 0x009896800000895d */ /* 0x008fea0003900000 */
[----:B------:R-:W3:Y:S02]  /*f010*/  @!P0 SYNCS.PHASECHK.TRANS64 P0, [R0+URZ+0x88], R28 ;  /* 0x0000881c000085a7 */ /* 0x000ee400080010ff */
[----:B---3--:R-:W-:Y:S05]  /*f020*/  @!P0 BRA `(.L_x_241) ;  /* 0xfffffffc00f08947 */ /* 0x008fea000383ffff */
[----:B------:R-:W-:Y:S05]  /*f030*/  BRA `(.L_x_242) ;  /* 0xffffff6c00347947 */ /* 0x000fea000383ffff */
.L_x_96:
[----:B------:R-:W-:-:S07]  /*f040*/  MOV R2, UR5 ;  /* 0x0000000500027c02 */ /* 0x000fce0008000f00 */
.L_x_243:
[----:B-1----:R1:W3:Y:S02]  /*f050*/  SYNCS.PHASECHK.TRANS64.TRYWAIT P0, [R2+URZ+0x90], R28 ;  /* 0x0000901c020075a7 */ /* 0x0022e400080011ff */
[----:B---3--:R-:W-:Y:S05]  /*f060*/  @!P0 NANOSLEEP.SYNCS 0x989680 ;  /* 0x009896800000895d */ /* 0x008fea0003900000 */
[----:B------:R-:W3:Y:S02]  /*f070*/  @!P0 SYNCS.PHASECHK.TRANS64 P0, [R2+URZ+0x90], R28 ;  /* 0x0000901c020085a7 */ /* 0x000ee400080010ff */
[----:B---3--:R-:W-:Y:S05]  /*f080*/  @!P0 BRA `(.L_x_243) ;  /* 0xfffffffc00f08947 */ /* 0x008fea000383ffff */
[----:B------:R-:W-:Y:S05]  /*f090*/  BRA `(.L_x_244) ;  /* 0xffffff6c00287947 */ /* 0x000fea000383ffff */
.L_x_98:
[----:B--2---:R2:W4:Y:S02]  /*f0a0*/  SYNCS.PHASECHK.TRANS64.TRYWAIT P0, [R0+URZ+0xb0], R2 ;  /* 0x0000b002000075a7 */ /* 0x00452400080011ff */
[----:B----4-:R-:W-:Y:S05]  /*f0b0*/  @!P0 NANOSLEEP.SYNCS 0x989680 ;  /* 0x009896800000895d */ /* 0x010fea0003900000 */
[----:B------:R-:W4:Y:S02]  /*f0c0*/  @!P0 SYNCS.PHASECHK.TRANS64 P0, [R0+URZ+0xb0], R2 ;  /* 0x0000b002000085a7 */ /* 0x000f2400080010ff */
[----:B----4-:R-:W-:Y:S05]  /*f0d0*/  @!P0 BRA `(.L_x_98) ;  /* 0xfffffffc00f08947 */ /* 0x010fea000383ffff */
[----:B------:R-:W-:Y:S05]  /*f0e0*/  BRA `(.L_x_245) ;  /* 0xffffff6c00e87947 */ /* 0x000fea000383ffff */
.L_x_109:
[----:B-1----:R-:W-:Y:S04]  /*f0f0*/  MOV R4, UR50 ;  /* 0x0000003200047c02 */ /* 0x002fe80008000f00 */
[----:B------:R1:W2:Y:S03]  /*f100*/  SYNCS.PHASECHK.TRANS64.TRYWAIT P1, [R4+URZ+0x60], R5 ;  /* 0x00006005040075a7 */ /* 0x0002a600080211ff */
[----:B--2---:R-:W-:Y:S05]  /*f110*/  @!P1 NANOSLEEP.SYNCS 0x989680 ;  /* 0x009896800000995d */ /* 0x004fea0003900000 */
[----:B------:R-:W2:Y:S02]  /*f120*/  @!P1 SYNCS.PHASECHK.TRANS64 P1, [R4+URZ+0x60], R5 ;  /* 0x00006005040095a7 */ /* 0x000ea400080210ff */
[----:B--2---:R-:W-:Y:S05]  /*f130*/  @!P1 BRA `(.L_x_109) ;  /* 0xfffffffc00ec9947 */ /* 0x004fea000383ffff */
[----:B------:R-:W-:Y:S05]  /*f140*/  BRA `(.L_x_108) ;  /* 0xffffff7c00047947 */ /* 0x000fea000383ffff */
.L_x_111:
[----:B------:R1:W1:Y:S02]  /*f150*/  SYNCS.PHASECHK.TRANS64.TRYWAIT P0, [R58+URZ+0xd0], R3 ;  /* 0x0000d0033a0075a7 */ /* 0x00026400080011ff */
[----:B-1----:R-:W-:Y:S05]  /*f160*/  @!P0 NANOSLEEP.SYNCS 0x989680 ;  /* 0x009896800000895d */ /* 0x002fea0003900000 */
[----:B------:R-:W1:Y:S02]  /*f170*/  @!P0 SYNCS.PHASECHK.TRANS64 P0, [R58+URZ+0xd0], R3 ;  /* 0x0000d0033a0085a7 */ /* 0x000e6400080010ff */
[----:B-1----:R-:W-:Y:S05]  /*f180*/  @!P0 BRA `(.L_x_111) ;  /* 0xfffffffc00f08947 */ /* 0x002fea000383ffff */
[----:B------:R-:W-:Y:S05]  /*f190*/  BRA `(.L_x_110) ;  /* 0xffffff7c00287947 */ /* 0x000fea000383ffff */
.L_x_122:
[----:B-1----:R1:W3:Y:S02]  /*f1a0*/  SYNCS.PHASECHK.TRANS64.TRYWAIT P0, [R2+URZ+0x60], R0 ;  /* 0x00006000020075a7 */ /* 0x0022e400080011ff */
[----:B---3--:R-:W-:Y:S05]  /*f1b0*/  @!P0 NANOSLEEP.SYNCS 0x989680 ;  /* 0x009896800000895d */ /* 0x008fea0003900000 */
[----:B------:R-:W3:Y:S02]  /*f1c0*/  @!P0 SYNCS.PHASECHK.TRANS64 P0, [R2+URZ+0x60], R0 ;  /* 0x00006000020085a7 */ /* 0x000ee400080010ff */
[----:B---3--:R-:W-:Y:S05]  /*f1d0*/  @!P0 BRA `(.L_x_122) ;  /* 0xfffffffc00f08947 */ /* 0x008fea000383ffff */
[----:B------:R-:W-:Y:S05]  /*f1e0*/  BRA `(.L_x_121) ;  /* 0xffffff8800c47947 */ /* 0x000fea000383ffff */
.L_x_132:
[----:B-1----:R1:W3:Y:S02]  /*f1f0*/  SYNCS.PHASECHK.TRANS64.TRYWAIT P0, [R0+URZ+0x60], R20 ;  /* 0x00006014000075a7 */ /* 0x0022e400080011ff */
[----:B---3--:R-:W-:Y:S05]  /*f200*/  @!P0 NANOSLEEP.SYNCS 0x989680 ;  /* 0x009896800000895d */ /* 0x008fea0003900000 */
[----:B------:R-:W3:Y:S02]  /*f210*/  @!P0 SYNCS.PHASECHK.TRANS64 P0, [R0+URZ+0x60], R20 ;  /* 0x00006014000085a7 */ /* 0x000ee400080010ff */
[----:B---3--:R-:W-:Y:S05]  /*f220*/  @!P0 BRA `(.L_x_132) ;  /* 0xfffffffc00f08947 */ /* 0x008fea000383ffff */
[----:B------:R-:W-:Y:S05]  /*f230*/  BRA `(.L_x_131) ;  /* 0xffffff98005c7947 */ /* 0x000fea000383ffff */
.L_x_142:
[----:B-1----:R1:W3:Y:S02]  /*f240*/  SYNCS.PHASECHK.TRANS64.TRYWAIT P0, [R0+URZ+0x60], R20 ;  /* 0x00006014000075a7 */ /* 0x0022e400080011ff */
[----:B---3--:R-:W-:Y:S05]  /*f250*/  @!P0 NANOSLEEP.SYNCS 0x989680 ;  /* 0x009896800000895d */ /* 0x008fea0003900000 */
[----:B------:R-:W3:Y:S02]  /*f260*/  @!P0 SYNCS.PHASECHK.TRANS64 P0, [R0+URZ+0x60], R20 ;  /* 0x00006014000085a7 */ /* 0x000ee400080010ff */
[----:B---3--:R-:W-:Y:S05]  /*f270*/  @!P0 BRA `(.L_x_142) ;  /* 0xfffffffc00f08947 */ /* 0x008fea000383ffff */
[----:B------:R-:W-:Y:S05]  /*f280*/  BRA `(.L_x_141) ;  /* 0xffffffa400d87947 */ /* 0x000fea000383ffff */
.L_x_152:
[----:B-1----:R1:W3:Y:S02]  /*f290*/  SYNCS.PHASECHK.TRANS64.TRYWAIT P0, [R0+URZ+0x60], R20 ;  /* 0x00006014000075a7 */ /* 0x0022e400080011ff */
[----:B---3--:R-:W-:Y:S05]  /*f2a0*/  @!P0 NANOSLEEP.SYNCS 0x989680 ;  /* 0x009896800000895d */ /* 0x008fea0003900000 */
[----:B------:R-:W3:Y:S02]  /*f2b0*/  @!P0 SYNCS.PHASECHK.TRANS64 P0, [R0+URZ+0x60], R20 ;  /* 0x00006014000085a7 */ /* 0x000ee400080010ff */
[----:B---3--:R-:W-:Y:S05]  /*f2c0*/  @!P0 BRA `(.L_x_152) ;  /* 0xfffffffc00f08947 */ /* 0x008fea000383ffff */
[----:B------:R-:W-:Y:S05]  /*f2d0*/  BRA `(.L_x_151) ;  /* 0xffffffb4007c7947 */ /* 0x000fea000383ffff */
.L_x_162:
[----:B-1----:R1:W2:Y:S02]  /*f2e0*/  SYNCS.PHASECHK.TRANS64.TRYWAIT P0, [R0+URZ+0x60], R20 ;  /* 0x00006014000075a7 */ /* 0x0022a400080011ff */
[----:B--2---:R-:W-:Y:S05]  /*f2f0*/  @!P0 NANOSLEEP.SYNCS 0x989680 ;  /* 0x009896800000895d */ /* 0x004fea0003900000 */
[----:B------:R-:W2:Y:S02]  /*f300*/  @!P0 SYNCS.PHASECHK.TRANS64 P0, [R0+URZ+0x60], R20 ;  /* 0x00006014000085a7 */ /* 0x000ea400080010ff */
[----:B--2---:R-:W-:Y:S05]  /*f310*/  @!P0 BRA `(.L_x_162) ;  /* 0xfffffffc00f08947 */ /* 0x004fea000383ffff */
[----:B------:R-:W-:Y:S05]  /*f320*/  BRA `(.L_x_161) ;  /* 0xffffffc400107947 */ /* 0x000fea000383ffff */
.L_x_172:
[----:B-1----:R1:W2:Y:S02]  /*f330*/  SYNCS.PHASECHK.TRANS64.TRYWAIT P0, [R0+URZ+0x60], R20 ;  /* 0x00006014000075a7 */ /* 0x0022a400080011ff */
[----:B--2---:R-:W-:Y:S05]  /*f340*/  @!P0 NANOSLEEP.SYNCS 0x989680 ;  /* 0x009896800000895d */ /* 0x004fea0003900000 */
[----:B------:R-:W2:Y:S02]  /*f350*/  @!P0 SYNCS.PHASECHK.TRANS64 P0, [R0+URZ+0x60], R20 ;  /* 0x00006014000085a7 */ /* 0x000ea400080010ff */
[----:B--2---:R-:W-:Y:S05]  /*f360*/  @!P0 BRA `(.L_x_172) ;  /* 0xfffffffc00f08947 */ /* 0x004fea000383ffff */
[----:B------:R-:W-:Y:S05]  /*f370*/  BRA `(.L_x_171) ;  /* 0xffffffd000b87947 */ /* 0x000fea000383ffff */
.L_x_182:
[----:B--2---:R2:W3:Y:S02]  /*f380*/  SYNCS.PHASECHK.TRANS64.TRYWAIT P0, [R0+URZ+0x60], R106 ;  /* 0x0000606a000075a7 */ /* 0x0044e400080011ff */
[----:B---3--:R-:W-:Y:S05]  /*f390*/  @!P0 NANOSLEEP.SYNCS 0x989680 ;  /* 0x009896800000895d */ /* 0x008fea0003900000 */
[----:B------:R-:W3:Y:S02]  /*f3a0*/  @!P0 SYNCS.PHASECHK.TRANS64 P0, [R0+URZ+0x60], R106 ;  /* 0x0000606a000085a7 */ /* 0x000ee400080010ff */
[----:B---3--:R-:W-:Y:S05]  /*f3b0*/  @!P0 BRA `(.L_x_182) ;  /* 0xfffffffc00f08947 */ /* 0x008fea000383ffff */
[----:B------:R-:W-:Y:S05]  /*f3c0*/  BRA `(.L_x_181) ;  /* 0xffffffe000447947 */ /* 0x000fea000383ffff */
        .weak           $__internal_0_$__cuda_sm10x_tcgen05_guardrail_trap_col_being_dealloced_not_returned_by_alloc
        .type           $__internal_0_$__cuda_sm10x_tcgen05_guardrail_trap_col_being_dealloced_not_returned_by_alloc,@function
        .size           $__internal_0_$__cuda_sm10x_tcgen05_guardrail_trap_col_being_dealloced_not_returned_by_alloc,($__internal_1_$__cuda_sm10x_tcgen05_guardrail_trap_phase_invalid_during_alloc - $__internal_0_$__cuda_sm10x_tcgen05_guardrail_trap_col_being_dealloced_not_returned_by_alloc)
$__internal_0_$__cuda_sm10x_tcgen05_guardrail_trap_col_being_dealloced_not_returned_by_alloc:
[----:B------:R-:W-:Y:S05]  /*f3d0*/  BPT.TRAP 0x1 ;  /* 0x000000040000795c */ /* 0x000fea0000300000 */
[----:B------:R-:W-:-:S04]  /*f3e0*/  HFMA2 R3, -RZ, RZ, 0, 0 ;  /* 0x00000000ff037431 */ /* 0x000fc800000001ff */
[----:B------:R-:W-:Y:S05]  /*f3f0*/  RET.REL.NODEC R2 `(_ZN7cutlass13device_kernelINS_4gemm6kernel13GemmUniversalIN4cute5tupleIJiiiiEEENS1_10collective13CollectiveMmaINS1_46MainloopSm100TmaUmmaWarpSpecializedBlockScaledILi6ELi2ELi2ENS5_IJNS4_1CILi2EEESB_NSA_ILi1EEEEEEEENS5_IJNSA_ILi128EEESF_NSA_ILi256EEEEEENS5_IJNS_12float_e2m1_tENS_13float_ue8m0_tEEEENS5_IJNS5_IJlSC_lEEENS4_6LayoutINS5_IJNS5_IJNS5_IJNSA_ILi32EEENSA_ILi4EEEEEEiEEESQ_NS5_IJSC_iEEEEEENS5_IJNS5_IJNS5_IJNSA_ILi16EEESO_EEEiEEENS5_IJNS5_IJNSA_ILi0EEESC_EEENSA_ILi512EEEEEENS5_IJSW_iEEEEEEEEEEESK_S13_NS4_8TiledMMAINS4_8MMA_AtomIJNS4_17SM100_MMA_MXF4_SSISI_SI_fSJ_Li128ELi128ELi32ELNS4_4UMMA5MajorE0ELS18_0ELNS17_7ScaleInE0ELS19_0EEEEEENSM_INS5_IJSC_SC_SC_EEENS5_IJSW_SW_SW_EEEEENS5_IJNS4_10UnderscoreES1F_S1F_EEEEENS5_IJNS4_23SM90_TMA_LOAD_MULTICASTES1I_EEENS5_IJNS4_14ComposedLayoutINS4_7SwizzleILi3ELi4ELi3EEENS4_18smem_ptr_flag_bitsILi4EEENSM_INS5_IJNSA_ILi8EEESG_EEENS5_IJSG_SC_EEEEEEENSM_INS5_IJNS5_IJNS5_IJSP_SC_EEENS5_IJSN_SB_EEEEEESC_NS5_IJSB_SB_EEEEEENS5_IJNS5_IJNS5_IJSU_SY_EEESX_EEESW_NS5_IJSB_SY_EEEEEEEEEEEvNS4_8identityES1J_S24_vS25_EENS_8epilogue10collective18CollectiveEpilogueINS27_23Sm100TmaWarpSpecializedILi4ELi2ELi16ELb1ELb0EEEJNS5_IJNSA_ILi64EEESF_SG_EEENS5_IJNSM_IS2C_SC_EENSM_INS5_IJST_SB_EEENS5_IJSC_S2C_EEEEEEEENS_10bfloat16_tESL_S2J_SL_NS27_6fusion15FusionCallbacksIS2B_NS2K_17LinearCombinationIS2J_fS2J_fLNS_15FloatRoundStyleE2EEES2D_S2I_JEEENS4_5SM1004TMEM4LOAD26SM100_TMEM_LOAD_32dp32b16xENS4_13SM90_TMA_LOADENS1K_INS1L_ILi1ELi4ELi3EEENS1N_ILi16EEENSM_INS5_IJS1P_ST_EEENS5_IJST_SC_EEEEEEENS4_39AutoVectorizingCopyWithAssumedAlignmentILi128EEENS4_14SM90_TMA_STOREES30_S32_S32_EEEvvEEEEvNT_6ParamsE) ;  /* 0xffffff0c02007950 */ /* 0x000fea0003c3ffff */
        .weak           $__internal_1_$__cuda_sm10x_tcgen05_guardrail_trap_phase_invalid_during_alloc
        .type           $__internal_1_$__cuda_sm10x_tcgen05_guardrail_trap_phase_invalid_during_alloc,@function
        .size           $__internal_1_$__cuda_sm10x_tcgen05_guardrail_trap_phase_invalid_during_alloc,($__internal_2_$__cuda_sm10x_tcgen05_guardrail_trap_unallocated_columns_being_dealloced - $__internal_1_$__cuda_sm10x_tcgen05_guardrail_trap_phase_invalid_during_alloc)
$__internal_1_$__cuda_sm10x_tcgen05_guardrail_trap_phase_invalid_during_alloc:
[----:B------:R-:W-:Y:S05]  /*f400*/  BPT.TRAP 0x1 ;  /* 0x000000040000795c */ /* 0x000fea0000300000 */
[----:B------:R-:W-:-:S04]  /*f410*/  MOV R3, 0x0 ;  /* 0x0000000000037802 */ /* 0x000fc80000000f00 */
[----:B------:R-:W-:Y:S05]  /*f420*/  RET.REL.NODEC R2 `(_ZN7cutlass13device_kernelINS_4gemm6kernel13GemmUniversalIN4cute5tupleIJiiiiEEENS1_10collective13CollectiveMmaINS1_46MainloopSm100TmaUmmaWarpSpecializedBlockScaledILi6ELi2ELi2ENS5_IJNS4_1CILi2EEESB_NSA_ILi1EEEEEEEENS5_IJNSA_ILi128EEESF_NSA_ILi256EEEEEENS5_IJNS_12float_e2m1_tENS_13float_ue8m0_tEEEENS5_IJNS5_IJlSC_lEEENS4_6LayoutINS5_IJNS5_IJNS5_IJNSA_ILi32EEENSA_ILi4EEEEEEiEEESQ_NS5_IJSC_iEEEEEENS5_IJNS5_IJNS5_IJNSA_ILi16EEESO_EEEiEEENS5_IJNS5_IJNSA_ILi0EEESC_EEENSA_ILi512EEEEEENS5_IJSW_iEEEEEEEEEEESK_S13_NS4_8TiledMMAINS4_8MMA_AtomIJNS4_17SM100_MMA_MXF4_SSISI_SI_fSJ_Li128ELi128ELi32ELNS4_4UMMA5MajorE0ELS18_0ELNS17_7ScaleInE0ELS19_0EEEEEENSM_INS5_IJSC_SC_SC_EEENS5_IJSW_SW_SW_EEEEENS5_IJNS4_10UnderscoreES1F_S1F_EEEEENS5_IJNS4_23SM90_TMA_LOAD_MULTICASTES1I_EEENS5_IJNS4_14ComposedLayoutINS4_7SwizzleILi3ELi4ELi3EEENS4_18smem_ptr_flag_bitsILi4EEENSM_INS5_IJNSA_ILi8EEESG_EEENS5_IJSG_SC_EEEEEEENSM_INS5_IJNS5_IJNS5_IJSP_SC_EEENS5_IJSN_SB_EEEEEESC_NS5_IJSB_SB_EEEEEENS5_IJNS5_IJNS5_IJSU_SY_EEESX_EEESW_NS5_IJSB_SY_EEEEEEEEEEEvNS4_8identityES1J_S24_vS25_EENS_8epilogue10collective18CollectiveEpilogueINS27_23Sm100TmaWarpSpecializedILi4ELi2ELi16ELb1ELb0EEEJNS5_IJNSA_ILi64EEESF_SG_EEENS5_IJNSM_IS2C_SC_EENSM_INS5_IJST_SB_EEENS5_IJSC_S2C_EEEEEEEENS_10bfloat16_tESL_S2J_SL_NS27_6fusion15FusionCallbacksIS2B_NS2K_17LinearCombinationIS2J_fS2J_fLNS_15FloatRoundStyleE2EEES2D_S2I_JEEENS4_5SM1004TMEM4LOAD26SM100_TMEM_LOAD_32dp32b16xENS4_13SM90_TMA_LOADENS1K_INS1L_ILi1ELi4ELi3EEENS1N_ILi16EEENSM_INS5_IJS1P_ST_EEENS5_IJST_SC_EEEEEEENS4_39AutoVectorizingCopyWithAssumedAlignmentILi128EEENS4_14SM90_TMA_STOREES30_S32_S32_EEEvvEEEEvNT_6ParamsE) ;  /* 0xffffff0802f47950 */ /* 0x000fea0003c3ffff */
        .weak           $__internal_2_$__cuda_sm10x_tcgen05_guardrail_trap_unallocated_columns_being_dealloced
        .type           $__internal_2_$__cuda_sm10x_tcgen05_guardrail_trap_unallocated_columns_being_dealloced,@function
        .size           $__internal_2_$__cuda_sm10x_tcgen05_guardrail_trap_unallocated_columns_being_dealloced,(.L_x_247 - $__internal_2_$__cuda_sm10x_tcgen05_guardrail_trap_unallocated_columns_being_dealloced)
$__internal_2_$__cuda_sm10x_tcgen05_guardrail_trap_unallocated_columns_being_dealloced:
[----:B------:R-:W-:Y:S05]  /*f430*/  BPT.TRAP 0x1 ;  /* 0x000000040000795c */ /* 0x000fea0000300000 */
[----:B------:R-:W-:-:S04]  /*f440*/  HFMA2 R3, -RZ, RZ, 0, 0 ;  /* 0x00000000ff037431 */ /* 0x000fc800000001ff */
[----:B------:R-:W-:Y:S05]  /*f450*/  RET.REL.NODEC R2 `(_ZN7cutlass13device_kernelINS_4gemm6kernel13GemmUniversalIN4cute5tupleIJiiiiEEENS1_10collective13CollectiveMmaINS1_46MainloopSm100TmaUmmaWarpSpecializedBlockScaledILi6ELi2ELi2ENS5_IJNS4_1CILi2EEESB_NSA_ILi1EEEEEEEENS5_IJNSA_ILi128EEESF_NSA_ILi256EEEEEENS5_IJNS_12float_e2m1_tENS_13float_ue8m0_tEEEENS5_IJNS5_IJlSC_lEEENS4_6LayoutINS5_IJNS5_IJNS5_IJNSA_ILi32EEENSA_ILi4EEEEEEiEEESQ_NS5_IJSC_iEEEEEENS5_IJNS5_IJNS5_IJNSA_ILi16EEESO_EEEiEEENS5_IJNS5_IJNSA_ILi0EEESC_EEENSA_ILi512EEEEEENS5_IJSW_iEEEEEEEEEEESK_S13_NS4_8TiledMMAINS4_8MMA_AtomIJNS4_17SM100_MMA_MXF4_SSISI_SI_fSJ_Li128ELi128ELi32ELNS4_4UMMA5MajorE0ELS18_0ELNS17_7ScaleInE0ELS19_0EEEEEENSM_INS5_IJSC_SC_SC_EEENS5_IJSW_SW_SW_EEEEENS5_IJNS4_10UnderscoreES1F_S1F_EEEEENS5_IJNS4_23SM90_TMA_LOAD_MULTICASTES1I_EEENS5_IJNS4_14ComposedLayoutINS4_7SwizzleILi3ELi4ELi3EEENS4_18smem_ptr_flag_bitsILi4EEENSM_INS5_IJNSA_ILi8EEESG_EEENS5_IJSG_SC_EEEEEEENSM_INS5_IJNS5_IJNS5_IJSP_SC_EEENS5_IJSN_SB_EEEEEESC_NS5_IJSB_SB_EEEEEENS5_IJNS5_IJNS5_IJSU_SY_EEESX_EEESW_NS5_IJSB_SY_EEEEEEEEEEEvNS4_8identityES1J_S24_vS25_EENS_8epilogue10collective18CollectiveEpilogueINS27_23Sm100TmaWarpSpecializedILi4ELi2ELi16ELb1ELb0EEEJNS5_IJNSA_ILi64EEESF_SG_EEENS5_IJNSM_IS2C_SC_EENSM_INS5_IJST_SB_EEENS5_IJSC_S2C_EEEEEEEENS_10bfloat16_tESL_S2J_SL_NS27_6fusion15FusionCallbacksIS2B_NS2K_17LinearCombinationIS2J_fS2J_fLNS_15FloatRoundStyleE2EEES2D_S2I_JEEENS4_5SM1004TMEM4LOAD26SM100_TMEM_LOAD_32dp32b16xENS4_13SM90_TMA_LOADENS1K_INS1L_ILi1ELi4ELi3EEENS1N_ILi16EEENSM_INS5_IJS1P_ST_EEENS5_IJST_SC_EEEEEEENS4_39AutoVectorizingCopyWithAssumedAlignmentILi128EEENS4_14SM90_TMA_STOREES30_S32_S32_EEEvvEEEEvNT_6ParamsE) ;  /* 0xffffff0802e87950 */ /* 0x000fea0003c3ffff */
.L_x_246:
[----:B------:R-:W-:-:S00]  /*f460*/  BRA `(.L_x_246) ;  /* 0xfffffffc00fc7947 */ /* 0x000fc0000383ffff */
[----:B------:R-:W-:-:S00]  /*f470*/  NOP ;  /* 0x0000000000007918 */ /* 0x000fc00000000000 */
        /* <DEDUP_REMOVED lines=8> */
.L_x_247:


//--------------------- .nv.global.init           --------------------------
	.section	.nv.global.init,"aw",@progbits
.nv.global.init:
	.type		$str$29,@object
	.size		$str$29,($str$30 - $str$29)
$str$29:
        /*0000*/ 	.byte	0x28, 0x61, 0x64, 0x64, 0x72, 0x65, 0x73, 0x73, 0x20, 0x26, 0x20, 0x6d, 0x61, 0x73, 0x6b, 0x29
        /*0010*/ 	.byte	0x20, 0x3d, 0x3d, 0x20, 0x30, 0x00
	.type		$str$30,@object
	.size		$str$30,($str$26 - $str$30)
$str$30:
        /*0016*/ 	.byte	0x2f, 0x74, 0x6d, 0x70, 0x2f, 0x63, 0x75, 0x74, 0x6c, 0x61, 0x73, 0x73, 0x5f, 0x73, 0x77, 0x65
        /*0026*/ 	.byte	0x65, 0x70, 0x5f, 0x73, 0x72, 0x63, 0x2f, 0x69, 0x6e, 0x63, 0x6c, 0x75, 0x64, 0x65, 0x2f, 0x63
        /*0036*/ 	.byte	0x75, 0x74, 0x65, 0x2f, 0x70, 0x6f, 0x69, 0x6e, 0x74, 0x65, 0x72, 0x5f, 0x66, 0x6c, 0x61, 0x67
        /*0046*/ 	.byte	0x67, 0x65, 0x64, 0x2e, 0x68, 0x70, 0x70, 0x00
	.type		$str$26,@object
	.size		$str$26,($str$25 - $str$26)
$str$26:
        /*004e*/ 	.byte	0x2f, 0x74, 0x6d, 0x70, 0x2f, 0x63, 0x75, 0x74, 0x6c, 0x61, 0x73, 0x73, 0x5f, 0x73, 0x77, 0x65
        /*005e*/ 	.byte	0x65, 0x70, 0x5f, 0x73, 0x72, 0x63, 0x2f, 0x69, 0x6e, 0x63, 0x6c, 0x75, 0x64, 0x65, 0x2f, 0x63
        /*006e*/ 	.byte	0x75, 0x74, 0x65, 0x2f, 0x61, 0x74, 0x6f, 0x6d, 0x2f, 0x63, 0x6f, 0x70, 0x79, 0x5f, 0x74, 0x72
        /*007e*/ 	.byte	0x61, 0x69, 0x74, 0x73, 0x5f, 0x73, 0x6d, 0x31, 0x30, 0x30, 0x2e, 0x68, 0x70, 0x70, 0x00
	.type		$str$25,@object
	.size		$str$25,(__unnamed_1 - $str$25)
$str$25:
        /*008d*/ 	.byte	0x28, 0x28, 0x75, 0x69, 0x6e, 0x74, 0x33, 0x32, 0x5f, 0x74, 0x28, 0x74, 0x68, 0x72, 0x65, 0x61
        /*009d*/ 	.byte	0x64, 0x49, 0x64, 0x78, 0x2e, 0x78, 0x29, 0x20, 0x2f, 0x20, 0x33, 0x32, 0x29, 0x20, 0x25, 0x20
        /*00ad*/ 	.byte	0x34, 0x29, 0x20, 0x3d, 0x3d, 0x20, 0x28, 0x28, 0x28, 0x74, 0x6d, 0x65, 0x6d, 0x5f, 0x61, 0x64
        /*00bd*/ 	.byte	0x64, 0x72, 0x20, 0x3e, 0x3e, 0x20, 0x31, 0x36, 0x29, 0x20, 0x2f, 0x20, 0x33, 0x32, 0x29, 0x20
        /*00cd*/ 	.byte	0x25, 0x20, 0x34, 0x29, 0x00
	.type		__unnamed_1,@object
	.size		__unnamed_1,(__unnamed_2 - __unnamed_1)
__unnamed_1:
        /*00d2*/ 	.byte	0x61, 0x75, 0x74, 0x6f, 0x20, 0x63, 0x75, 0x74, 0x65, 0x3a, 0x3a, 0x61, 0x73, 0x5f, 0x70, 0x6f
        /* <DEDUP_REMOVED lines=24> */
        /*0262*/ 	.byte	0x43, 0x3c, 0x32, 0x30, 0x34, 0x38, 0x3e, 0x3e, 0x3e, 0x3e, 0x5d, 0x00
	.type		__unnamed_2,@object
	.size		__unnamed_2,(.L_2 - __unnamed_2)
__unnamed_2:
        /* <DEDUP_REMOVED lines=40> */
        /*04ee*/ 	.byte	0x3a, 0x3a, 0x43, 0x3c, 0x30, 0x3e, 0x3e, 0x3e, 0x3e, 0x5d, 0x00
.L_2:


//--------------------- .nv.shared._ZN7cutlass13device_kernelINS_4gemm6kernel13GemmUniversalIN4cute5tupleIJiiiiEEENS1_10collective13CollectiveMmaINS1_46MainloopSm100TmaUmmaWarpSpecializedBlockScaledILi6ELi2ELi2ENS5_IJNS4_1CILi2EEESB_NSA_ILi1EEEEEEEENS5_IJNSA_ILi128EEESF_NSA_ILi256EEEEEENS5_IJNS_12float_e2m1_tENS_13float_ue8m0_tEEEENS5_IJNS5_IJlSC_lEEENS4_6LayoutINS5_IJNS5_IJNS5_IJNSA_ILi32EEENSA_ILi4EEEEEEiEEESQ_NS5_IJSC_iEEEEEENS5_IJNS5_IJNS5_IJNSA_ILi16EEESO_EEEiEEENS5_IJNS5_IJNSA_ILi0EEESC_EEENSA_ILi512EEEEEENS5_IJSW_iEEEEEEEEEEESK_S13_NS4_8TiledMMAINS4_8MMA_AtomIJNS4_17SM100_MMA_MXF4_SSISI_SI_fSJ_Li128ELi128ELi32ELNS4_4UMMA5MajorE0ELS18_0ELNS17_7ScaleInE0ELS19_0EEEEEENSM_INS5_IJSC_SC_SC_EEENS5_IJSW_SW_SW_EEEEENS5_IJNS4_10UnderscoreES1F_S1F_EEEEENS5_IJNS4_23SM90_TMA_LOAD_MULTICASTES1I_EEENS5_IJNS4_14ComposedLayoutINS4_7SwizzleILi3ELi4ELi3EEENS4_18smem_ptr_flag_bitsILi4EEENSM_INS5_IJNSA_ILi8EEESG_EEENS5_IJSG_SC_EEEEEEENSM_INS5_IJNS5_IJNS5_IJSP_SC_EEENS5_IJSN_SB_EEEEEESC_NS5_IJSB_SB_EEEEEENS5_IJNS5_IJNS5_IJSU_SY_EEESX_EEESW_NS5_IJSB_SY_EEEEEEEEEEEvNS4_8identityES1J_S24_vS25_EENS_8epilogue10collective18CollectiveEpilogueINS27_23Sm100TmaWarpSpecializedILi4ELi2ELi16ELb1ELb0EEEJNS5_IJNSA_ILi64EEESF_SG_EEENS5_IJNSM_IS2C_SC_EENSM_INS5_IJST_SB_EEENS5_IJSC_S2C_EEEEEEEENS_10bfloat16_tESL_S2J_SL_NS27_6fusion15FusionCallbacksIS2B_NS2K_17LinearCombinationIS2J_fS2J_fLNS_15FloatRoundStyleE2EEES2D_S2I_JEEENS4_5SM1004TMEM4LOAD26SM100_TMEM_LOAD_32dp32b16xENS4_13SM90_TMA_LOADENS1K_INS1L_ILi1ELi4ELi3EEENS1N_ILi16EEENSM_INS5_IJS1P_ST_EEENS5_IJST_SC_EEEEEEENS4_39AutoVectorizingCopyWithAssumedAlignmentILi128EEENS4_14SM90_TMA_STOREES30_S32_S32_EEEvvEEEEvNT_6ParamsE --------------------------
	.section	.nv.shared._ZN7cutlass13device_kernelINS_4gemm6kernel13GemmUniversalIN4cute5tupleIJiiiiEEENS1_10collective13CollectiveMmaINS1_46MainloopSm100TmaUmmaWarpSpecializedBlockScaledILi6ELi2ELi2ENS5_IJNS4_1CILi2EEESB_NSA_ILi1EEEEEEEENS5_IJNSA_ILi128EEESF_NSA_ILi256EEEEEENS5_IJNS_12float_e2m1_tENS_13float_ue8m0_tEEEENS5_IJNS5_IJlSC_lEEENS4_6LayoutINS5_IJNS5_IJNS5_IJNSA_ILi32EEENSA_ILi4EEEEEEiEEESQ_NS5_IJSC_iEEEEEENS5_IJNS5_IJNS5_IJNSA_ILi16EEESO_EEEiEEENS5_IJNS5_IJNSA_ILi0EEESC_EEENSA_ILi512EEEEEENS5_IJSW_iEEEEEEEEEEESK_S13_NS4_8TiledMMAINS4_8MMA_AtomIJNS4_17SM100_MMA_MXF4_SSISI_SI_fSJ_Li128ELi128ELi32ELNS4_4UMMA5MajorE0ELS18_0ELNS17_7ScaleInE0ELS19_0EEEEEENSM_INS5_IJSC_SC_SC_EEENS5_IJSW_SW_SW_EEEEENS5_IJNS4_10UnderscoreES1F_S1F_EEEEENS5_IJNS4_23SM90_TMA_LOAD_MULTICASTES1I_EEENS5_IJNS4_14ComposedLayoutINS4_7SwizzleILi3ELi4ELi3EEENS4_18smem_ptr_flag_bitsILi4EEENSM_INS5_IJNSA_ILi8EEESG_EEENS5_IJSG_SC_EEEEEEENSM_INS5_IJNS5_IJNS5_IJSP_SC_EEENS5_IJSN_SB_EEEEEESC_NS5_IJSB_SB_EEEEEENS5_IJNS5_IJNS5_IJSU_SY_EEESX_EEESW_NS5_IJSB_SY_EEEEEEEEEEEvNS4_8identityES1J_S24_vS25_EENS_8epilogue10collective18CollectiveEpilogueINS27_23Sm100TmaWarpSpecializedILi4ELi2ELi16ELb1ELb0EEEJNS5_IJNSA_ILi64EEESF_SG_EEENS5_IJNSM_IS2C_SC_EENSM_INS5_IJST_SB_EEENS5_IJSC_S2C_EEEEEEEENS_10bfloat16_tESL_S2J_SL_NS27_6fusion15FusionCallbacksIS2B_NS2K_17LinearCombinationIS2J_fS2J_fLNS_15FloatRoundStyleE2EEES2D_S2I_JEEENS4_5SM1004TMEM4LOAD26SM100_TMEM_LOAD_32dp32b16xENS4_13SM90_TMA_LOADENS1K_INS1L_ILi1ELi4ELi3EEENS1N_ILi16EEENSM_INS5_IJS1P_ST_EEENS5_IJST_SC_EEEEEEENS4_39AutoVectorizingCopyWithAssumedAlignmentILi128EEENS4_14SM90_TMA_STOREES30_S32_S32_EEEvvEEEEvNT_6ParamsE,"aw",@nobits
	.sectionflags	@""
	.align	16
	.zero		1024


//--------------------- .nv.shared.reserved.0     --------------------------
	.section	.nv.shared.reserved.0,"aw",@nobits
	.weak		__nv_reservedSMEM_offset_0_alias
	.size		__nv_reservedSMEM_offset_0_alias, 0, 64
	.other		__nv_reservedSMEM_offset_0_alias,@"STO_CUDA_RESERVED_SHARED STV_DEFAULT"
__nv_reservedSMEM_offset_0_alias:
	.zero		0
.nv.shared.reserved.0:
	.zero		64
	.weak		__nv_reservedSMEM_tcgen05_partition
	.type		__nv_reservedSMEM_tcgen05_partition,@object
	.size		__nv_reservedSMEM_tcgen05_partition,(.L_0 - __nv_reservedSMEM_tcgen05_partition)
__nv_reservedSMEM_tcgen05_partition:
	.zero		32
.L_0:


//--------------------- .nv.global                --------------------------
	.section	.nv.global,"aw",@nobits
.nv.global:
	.type		_ZN40_INTERNAL_7920f81e_4_k_cu_e876ff4e_269724cute1_E,@object
	.size		_ZN40_INTERNAL_7920f81e_4_k_cu_e876ff4e_269724cute1_E,(_ZN40_INTERNAL_7920f81e_4_k_cu_e876ff4e_269724cuda3std3__45__cpo6cbeginE - _ZN40_INTERNAL_7920f81e_4_k_cu_e876ff4e_269724cute1_E)
_ZN40_INTERNAL_7920f81e_4_k_cu_e876ff4e_269724cute1_E:
	.zero		1
	.type		_ZN40_INTERNAL_7920f81e_4_k_cu_e876ff4e_269724cuda3std3__45__cpo6cbeginE,@object
	.size		_ZN40_INTERNAL_7920f81e_4_k_cu_e876ff4e_269724cuda3std3__45__cpo6cbeginE,(_ZN40_INTERNAL_7920f81e_4_k_cu_e876ff4e_269724cuda3std3__48in_placeE - _ZN40_INTERNAL_7920f81e_4_k_cu_e876ff4e_269724cuda3std3__45__cpo6cbeginE)
_ZN40_INTERNAL_7920f81e_4_k_cu_e876ff4e_269724cuda3std3__45__cpo6cbeginE:
	.zero		1
	.type		_ZN40_INTERNAL_7920f81e_4_k_cu_e876ff4e_269724cuda3std3__48in_placeE,@object
	.size		_ZN40_INTERNAL_7920f81e_4_k_cu_e876ff4e_269724cuda3std3__48in_placeE,(_ZN40_INTERNAL_7920f81e_4_k_cu_e876ff4e_269724cuda3std6ranges3__45__cpo9iter_moveE - _ZN40_INTERNAL_7920f81e_4_k_cu_e876ff4e_269724cuda3std3__48in_placeE)
_ZN40_INTERNAL_7920f81e_4_k_cu_e876ff4e_269724cuda3std3__48in_placeE:
	.zero		1
	.type		_ZN40_INTERNAL_7920f81e_4_k_cu_e876ff4e_269724cuda3std6ranges3__45__cpo9iter_moveE,@object
	.size		_ZN40_INTERNAL_7920f81e_4_k_cu_e876ff4e_269724cuda3std6ranges3__45__cpo9iter_moveE,(_ZN40_INTERNAL_7920f81e_4_k_cu_e876ff4e_269724cuda3std3__45__cpo5beginE - _ZN40_INTERNAL_7920f81e_4_k_cu_e876ff4e_269724cuda3std6ranges3__45__cpo9iter_moveE)
_ZN40_INTERNAL_7920f81e_4_k_cu_e876ff4e_269724cuda3std6ranges3__45__cpo9iter_moveE:
	.zero		1
	.type		_ZN40_INTERNAL_7920f81e_4_k_cu_e876ff4e_269724cuda3std3__45__cpo5beginE,@object
	.size		_ZN40_INTERNAL_7920f81e_4_k_cu_e876ff4e_269724cuda3std3__45__cpo5beginE,(_ZN40_INTERNAL_7920f81e_4_k_cu_e876ff4e_269724cuda3std3__442_GLOBAL__N__7920f81e_4_k_cu_e876ff4e_269726ignoreE - _ZN40_INTERNAL_7920f81e_4_k_cu_e876ff4e_269724cuda3std3__45__cpo5beginE)
_ZN40_INTERNAL_7920f81e_4_k_cu_e876ff4e_269724cuda3std3__45__cpo5beginE:
	.zero		1
	.type		_ZN40_INTERNAL_7920f81e_4_k_cu_e876ff4e_269724cuda3std3__442_GLOBAL__N__7920f81e_4_k_cu_e876ff4e_269726ignoreE,@object
	.size		_ZN40_INTERNAL_7920f81e_4_k_cu_e876ff4e_269724cuda3std3__442_GLOBAL__N__7920f81e_4_k_cu_e876ff4e_269726ignoreE,(_ZN40_INTERNAL_7920f81e_4_k_cu_e876ff4e_269724cute7productE - _ZN40_INTERNAL_7920f81e_4_k_cu_e876ff4e_269724cuda3std3__442_GLOBAL__N__7920f81e_4_k_cu_e876ff4e_269726ignoreE)
_ZN40_INTERNAL_7920f81e_4_k_cu_e876ff4e_269724cuda3std3__442_GLOBAL__N__7920f81e_4_k_cu_e876ff4e_269726ignoreE:
	.zero		1
	.type		_ZN40_INTERNAL_7920f81e_4_k_cu_e876ff4e_269724cute7productE,@object
	.size		_ZN40_INTERNAL_7920f81e_4_k_cu_e876ff4e_269724cute7productE,(_ZN40_INTERNAL_7920f81e_4_k_cu_e876ff4e_269724cuda3std3__45__cpo3endE - _ZN40_INTERNAL_7920f81e_4_k_cu_e876ff4e_269724cute7productE)
_ZN40_INTERNAL_7920f81e_4_k_cu_e876ff4e_269724cute7productE:
	.zero		1
	.type		_ZN40_INTERNAL_7920f81e_4_k_cu_e876ff4e_269724cuda3std3__45__cpo3endE,@object
	.size		_ZN40_INTERNAL_7920f81e_4_k_cu_e876ff4e_269724cuda3std3__45__cpo3endE,(_ZN40_INTERNAL_7920f81e_4_k_cu_e876ff4e_269724cuda3std3__419piecewise_constructE - _ZN40_INTERNAL_7920f81e_4_k_cu_e876ff4e_269724cuda3std3__45__cpo3endE)
_ZN40_INTERNAL_7920f81e_4_k_cu_e876ff4e_269724cuda3std3__45__cpo3endE:
	.zero		1
	.type		_ZN40_INTERNAL_7920f81e_4_k_cu_e876ff4e_269724cuda3std3__419piecewise_constructE,@object
	.size		_ZN40_INTERNAL_7920f81e_4_k_cu_e876ff4e_269724cuda3std3__419piecewise_constructE,(_ZN40_INTERNAL_7920f81e_4_k_cu_e876ff4e_269724cuda3std3__45__cpo4cendE - _ZN40_INTERNAL_7920f81e_4_k_cu_e876ff4e_269724cuda3std3__419piecewise_constructE)
_ZN40_INTERNAL_7920f81e_4_k_cu_e876ff4e_269724cuda3std3__419piecewise_constructE:
	.zero		1
	.type		_ZN40_INTERNAL_7920f81e_4_k_cu_e876ff4e_269724cuda3std3__45__cpo4cendE,@object
	.size		_ZN40_INTERNAL_7920f81e_4_k_cu_e876ff4e_269724cuda3std3__45__cpo4cendE,(_ZN40_INTERNAL_7920f81e_4_k_cu_e876ff4e_269724cuda3std6ranges3__45__cpo4swapE - _ZN40_INTERNAL_7920f81e_4_k_cu_e876ff4e_269724cuda3std3__45__cpo4cendE)
_ZN40_INTERNAL_7920f81e_4_k_cu_e876ff4e_269724cuda3std3__45__cpo4cendE:
	.zero		1
	.type		_ZN40_INTERNAL_7920f81e_4_k_cu_e876ff4e_269724cuda3std6ranges3__45__cpo4swapE,@object
	.size		_ZN40_INTERNAL_7920f81e_4_k_cu_e876ff4e_269724cuda3std6ranges3__45__cpo4swapE,(.L_10 - _ZN40_INTERNAL_7920f81e_4_k_cu_e876ff4e_269724cuda3std6ranges3__45__cpo4swapE)
_ZN40_INTERNAL_7920f81e_4_k_cu_e876ff4e_269724cuda3std6ranges3__45__cpo4swapE:
	.zero		1
.L_10:


//--------------------- .nv.constant0._ZN7cutlass13device_kernelINS_4gemm6kernel13GemmUniversalIN4cute5tupleIJiiiiEEENS1_10collective13CollectiveMmaINS1_46MainloopSm100TmaUmmaWarpSpecializedBlockScaledILi6ELi2ELi2ENS5_IJNS4_1CILi2EEESB_NSA_ILi1EEEEEEEENS5_IJNSA_ILi128EEESF_NSA_ILi256EEEEEENS5_IJNS_12float_e2m1_tENS_13float_ue8m0_tEEEENS5_IJNS5_IJlSC_lEEENS4_6LayoutINS5_IJNS5_IJNS5_IJNSA_ILi32EEENSA_ILi4EEEEEEiEEESQ_NS5_IJSC_iEEEEEENS5_IJNS5_IJNS5_IJNSA_ILi16EEESO_EEEiEEENS5_IJNS5_IJNSA_ILi0EEESC_EEENSA_ILi512EEEEEENS5_IJSW_iEEEEEEEEEEESK_S13_NS4_8TiledMMAINS4_8MMA_AtomIJNS4_17SM100_MMA_MXF4_SSISI_SI_fSJ_Li128ELi128ELi32ELNS4_4UMMA5MajorE0ELS18_0ELNS17_7ScaleInE0ELS19_0EEEEEENSM_INS5_IJSC_SC_SC_EEENS5_IJSW_SW_SW_EEEEENS5_IJNS4_10UnderscoreES1F_S1F_EEEEENS5_IJNS4_23SM90_TMA_LOAD_MULTICASTES1I_EEENS5_IJNS4_14ComposedLayoutINS4_7SwizzleILi3ELi4ELi3EEENS4_18smem_ptr_flag_bitsILi4EEENSM_INS5_IJNSA_ILi8EEESG_EEENS5_IJSG_SC_EEEEEEENSM_INS5_IJNS5_IJNS5_IJSP_SC_EEENS5_IJSN_SB_EEEEEESC_NS5_IJSB_SB_EEEEEENS5_IJNS5_IJNS5_IJSU_SY_EEESX_EEESW_NS5_IJSB_SY_EEEEEEEEEEEvNS4_8identityES1J_S24_vS25_EENS_8epilogue10collective18CollectiveEpilogueINS27_23Sm100TmaWarpSpecializedILi4ELi2ELi16ELb1ELb0EEEJNS5_IJNSA_ILi64EEESF_SG_EEENS5_IJNSM_IS2C_SC_EENSM_INS5_IJST_SB_EEENS5_IJSC_S2C_EEEEEEEENS_10bfloat16_tESL_S2J_SL_NS27_6fusion15FusionCallbacksIS2B_NS2K_17LinearCombinationIS2J_fS2J_fLNS_15FloatRoundStyleE2EEES2D_S2I_JEEENS4_5SM1004TMEM4LOAD26SM100_TMEM_LOAD_32dp32b16xENS4_13SM90_TMA_LOADENS1K_INS1L_ILi1ELi4ELi3EEENS1N_ILi16EEENSM_INS5_IJS1P_ST_EEENS5_IJST_SC_EEEEEEENS4_39AutoVectorizingCopyWithAssumedAlignmentILi128EEENS4_14SM90_TMA_STOREES30_S32_S32_EEEvvEEEEvNT_6ParamsE --------------------------
	.section	.nv.constant0._ZN7cutlass13device_kernelINS_4gemm6kernel13GemmUniversalIN4cute5tupleIJiiiiEEENS1_10collective13CollectiveMmaINS1_46MainloopSm100TmaUmmaWarpSpecializedBlockScaledILi6ELi2ELi2ENS5_IJNS4_1CILi2EEESB_NSA_ILi1EEEEEEEENS5_IJNSA_ILi128EEESF_NSA_ILi256EEEEEENS5_IJNS_12float_e2m1_tENS_13float_ue8m0_tEEEENS5_IJNS5_IJlSC_lEEENS4_6LayoutINS5_IJNS5_IJNS5_IJNSA_ILi32EEENSA_ILi4EEEEEEiEEESQ_NS5_IJSC_iEEEEEENS5_IJNS5_IJNS5_IJNSA_ILi16EEESO_EEEiEEENS5_IJNS5_IJNSA_ILi0EEESC_EEENSA_ILi512EEEEEENS5_IJSW_iEEEEEEEEEEESK_S13_NS4_8TiledMMAINS4_8MMA_AtomIJNS4_17SM100_MMA_MXF4_SSISI_SI_fSJ_Li128ELi128ELi32ELNS4_4UMMA5MajorE0ELS18_0ELNS17_7ScaleInE0ELS19_0EEEEEENSM_INS5_IJSC_SC_SC_EEENS5_IJSW_SW_SW_EEEEENS5_IJNS4_10UnderscoreES1F_S1F_EEEEENS5_IJNS4_23SM90_TMA_LOAD_MULTICASTES1I_EEENS5_IJNS4_14ComposedLayoutINS4_7SwizzleILi3ELi4ELi3EEENS4_18smem_ptr_flag_bitsILi4EEENSM_INS5_IJNSA_ILi8EEESG_EEENS5_IJSG_SC_EEEEEEENSM_INS5_IJNS5_IJNS5_IJSP_SC_EEENS5_IJSN_SB_EEEEEESC_NS5_IJSB_SB_EEEEEENS5_IJNS5_IJNS5_IJSU_SY_EEESX_EEESW_NS5_IJSB_SY_EEEEEEEEEEEvNS4_8identityES1J_S24_vS25_EENS_8epilogue10collective18CollectiveEpilogueINS27_23Sm100TmaWarpSpecializedILi4ELi2ELi16ELb1ELb0EEEJNS5_IJNSA_ILi64EEESF_SG_EEENS5_IJNSM_IS2C_SC_EENSM_INS5_IJST_SB_EEENS5_IJSC_S2C_EEEEEEEENS_10bfloat16_tESL_S2J_SL_NS27_6fusion15FusionCallbacksIS2B_NS2K_17LinearCombinationIS2J_fS2J_fLNS_15FloatRoundStyleE2EEES2D_S2I_JEEENS4_5SM1004TMEM4LOAD26SM100_TMEM_LOAD_32dp32b16xENS4_13SM90_TMA_LOADENS1K_INS1L_ILi1ELi4ELi3EEENS1N_ILi16EEENSM_INS5_IJS1P_ST_EEENS5_IJST_SC_EEEEEEENS4_39AutoVectorizingCopyWithAssumedAlignmentILi128EEENS4_14SM90_TMA_STOREES30_S32_S32_EEEvvEEEEvNT_6ParamsE,"a",@progbits
	.sectionflags	@""
	.align	4
.nv.constant0._ZN7cutlass13device_kernelINS_4gemm6kernel13GemmUniversalIN4cute5tupleIJiiiiEEENS1_10collective13CollectiveMmaINS1_46MainloopSm100TmaUmmaWarpSpecializedBlockScaledILi6ELi2ELi2ENS5_IJNS4_1CILi2EEESB_NSA_ILi1EEEEEEEENS5_IJNSA_ILi128EEESF_NSA_ILi256EEEEEENS5_IJNS_12float_e2m1_tENS_13float_ue8m0_tEEEENS5_IJNS5_IJlSC_lEEENS4_6LayoutINS5_IJNS5_IJNS5_IJNSA_ILi32EEENSA_ILi4EEEEEEiEEESQ_NS5_IJSC_iEEEEEENS5_IJNS5_IJNS5_IJNSA_ILi16EEESO_EEEiEEENS5_IJNS5_IJNSA_ILi0EEESC_EEENSA_ILi512EEEEEENS5_IJSW_iEEEEEEEEEEESK_S13_NS4_8TiledMMAINS4_8MMA_AtomIJNS4_17SM100_MMA_MXF4_SSISI_SI_fSJ_Li128ELi128ELi32ELNS4_4UMMA5MajorE0ELS18_0ELNS17_7ScaleInE0ELS19_0EEEEEENSM_INS5_IJSC_SC_SC_EEENS5_IJSW_SW_SW_EEEEENS5_IJNS4_10UnderscoreES1F_S1F_EEEEENS5_IJNS4_23SM90_TMA_LOAD_MULTICASTES1I_EEENS5_IJNS4_14ComposedLayoutINS4_7SwizzleILi3ELi4ELi3EEENS4_18smem_ptr_flag_bitsILi4EEENSM_INS5_IJNSA_ILi8EEESG_EEENS5_IJSG_SC_EEEEEEENSM_INS5_IJNS5_IJNS5_IJSP_SC_EEENS5_IJSN_SB_EEEEEESC_NS5_IJSB_SB_EEEEEENS5_IJNS5_IJNS5_IJSU_SY_EEESX_EEESW_NS5_IJSB_SY_EEEEEEEEEEEvNS4_8identityES1J_S24_vS25_EENS_8epilogue10collective18CollectiveEpilogueINS27_23Sm100TmaWarpSpecializedILi4ELi2ELi16ELb1ELb0EEEJNS5_IJNSA_ILi64EEESF_SG_EEENS5_IJNSM_IS2C_SC_EENSM_INS5_IJST_SB_EEENS5_IJSC_S2C_EEEEEEEENS_10bfloat16_tESL_S2J_SL_NS27_6fusion15FusionCallbacksIS2B_NS2K_17LinearCombinationIS2J_fS2J_fLNS_15FloatRoundStyleE2EEES2D_S2I_JEEENS4_5SM1004TMEM4LOAD26SM100_TMEM_LOAD_32dp32b16xENS4_13SM90_TMA_LOADENS1K_INS1L_ILi1ELi4ELi3EEENS1N_ILi16EEENSM_INS5_IJS1P_ST_EEENS5_IJST_SC_EEEEEEENS4_39AutoVectorizingCopyWithAssumedAlignmentILi128EEENS4_14SM90_TMA_STOREES30_S32_S32_EEEvvEEEEvNT_6ParamsE:
	.zero		3968


//--------------------- SYMBOLS --------------------------

	.type		.nv.reservedSmem.offset0,@object
	.size		.nv.reservedSmem.offset0,0x4
	.type		.nv.reservedSmem.cap,@object
	.size		.nv.reservedSmem.cap,0x4
	.type		__assertfail,@function
